//
// Generated by NVIDIA NVVM Compiler
//
// Compiler Build ID: CL-36424714
// Cuda compilation tools, release 13.0, V13.0.88
// Based on NVVM 20.0.0
//

.version 9.0
.target sm_100
.address_size 64

	// .globl	_Z10nonceGrindPKmPmS1_S0_

.visible .entry _Z10nonceGrindPKmPmS1_S0_(
	.param .u64 .ptr .align 1 _Z10nonceGrindPKmPmS1_S0__param_0,
	.param .u64 .ptr .align 1 _Z10nonceGrindPKmPmS1_S0__param_1,
	.param .u64 .ptr .align 1 _Z10nonceGrindPKmPmS1_S0__param_2,
	.param .u64 .ptr .align 1 _Z10nonceGrindPKmPmS1_S0__param_3
)
.maxntid 128
.minnctapersm 4
{
	.reg .pred 	%p<4>;
	.reg .b32 	%r<3373>;
	.reg .b64 	%rd<1273>;
	.reg .b64 	%fd<181>;

	ld.param.u64 	%rd38, [_Z10nonceGrindPKmPmS1_S0__param_0];
	ld.param.u64 	%rd35, [_Z10nonceGrindPKmPmS1_S0__param_1];
	ld.param.u64 	%rd36, [_Z10nonceGrindPKmPmS1_S0__param_2];
	ld.param.u64 	%rd37, [_Z10nonceGrindPKmPmS1_S0__param_3];
	mov.u32 	%r15, %ntid.x;
	mov.u32 	%r16, %ctaid.x;
	mov.u32 	%r17, %tid.x;
	mad.lo.s32 	%r18, %r15, %r16, %r17;
	shl.b32 	%r3372, %r18, 8;
	cvta.to.global.u64 	%rd1, %rd38;
	ld.global.nc.u64 	%rd2, [%rd1];
	ld.global.nc.u64 	%rd3, [%rd1+16];
	ld.global.nc.u64 	%rd4, [%rd1+24];
	ld.global.nc.u64 	%rd5, [%rd1+40];
	ld.global.nc.u64 	%rd6, [%rd1+48];
	ld.global.nc.u64 	%rd7, [%rd1+56];
	ld.global.nc.u64 	%rd8, [%rd1+64];
	ld.global.nc.u64 	%rd9, [%rd1+72];
	setp.eq.s32 	%p1, %r3372, -256;
	@%p1 bra 	$L__BB0_5;
	ld.global.nc.u64 	%rd10, [%rd1+8];
	ld.global.nc.v2.u32 	{%r2, %r3}, [%rd1+32];
	cvta.to.global.u64 	%rd47, %rd37;
	add.s64 	%rd48, %rd6, 85782056580896874;
	xor.b64  	%rd39, %rd48, 6620516959819538809;
	// begin inline asm
	mov.b64 {%r19, %r20}, %rd39;
	// end inline asm
	// begin inline asm
	mov.b64 %rd40, {%r20, %r19};
	// end inline asm
	add.s64 	%rd49, %rd40, -6534734903238641935;
	xor.b64  	%rd41, %rd49, 6620516959819538809;
	// begin inline asm
	mov.b64 {%r23, %r24}, %rd41;
	// end inline asm
	mov.b32 	%r28, 25923;
	// begin inline asm
	prmt.b32 %r25, %r23, %r24, %r28;
	// end inline asm
	mov.b32 	%r32, 8455;
	// begin inline asm
	prmt.b32 %r29, %r23, %r24, %r32;
	// end inline asm
	// begin inline asm
	mov.b64 %rd42, {%r25, %r29};
	// end inline asm
	add.s64 	%rd50, %rd42, %rd48;
	add.s64 	%rd51, %rd50, %rd7;
	xor.b64  	%rd43, %rd51, %rd40;
	// begin inline asm
	mov.b64 {%r35, %r36}, %rd43;
	// end inline asm
	mov.b32 	%r40, 21554;
	// begin inline asm
	prmt.b32 %r37, %r35, %r36, %r40;
	// end inline asm
	mov.b32 	%r44, 4214;
	// begin inline asm
	prmt.b32 %r41, %r35, %r36, %r44;
	// end inline asm
	// begin inline asm
	mov.b64 %rd44, {%r37, %r41};
	// end inline asm
	add.s64 	%rd11, %rd44, %rd49;
	xor.b64  	%rd52, %rd11, %rd42;
	mov.b64 	%fd1, %rd52;
	{
	.reg .b32 %temp; 
	mov.b64 	{%temp, %r53}, %fd1;
	}
	{
	.reg .b32 %temp; 
	mov.b64 	{%r52, %temp}, %fd1;
	}
	mov.b32 	%r54, 63;
	// begin inline asm
	shf.r.wrap.b32 %r47, %r53, %r52, %r54;
	// end inline asm
	// begin inline asm
	shf.r.wrap.b32 %r51, %r52, %r53, %r54;
	// end inline asm
	mov.b64 	%fd2, {%r47, %r51};
	mov.b64 	%rd12, %fd2;
	ld.global.nc.u64 	%rd53, [%rd47];
	ld.global.nc.u64 	%rd13, [%rd47+40];
	add.s64 	%rd54, %rd13, %rd53;
	add.s64 	%rd55, %rd54, %rd8;
	xor.b64  	%rd45, %rd55, %rd44;
	// begin inline asm
	mov.b64 {%r55, %r56}, %rd45;
	// end inline asm
	// begin inline asm
	mov.b64 %rd46, {%r56, %r55};
	// end inline asm
	add.s64 	%rd15, %rd55, %rd9;
	ld.global.nc.u64 	%rd16, [%rd47+8];
	ld.global.nc.u64 	%rd17, [%rd47+96];
	ld.global.nc.u64 	%rd18, [%rd47+104];
	ld.global.nc.u64 	%rd19, [%rd47+64];
	ld.global.nc.u64 	%rd20, [%rd47+32];
	add.s64 	%rd21, %rd20, %rd51;
	ld.global.nc.u64 	%rd22, [%rd47+72];
	add.s32 	%r4, %r3372, 256;
	bra.uni 	$L__BB0_3;
$L__BB0_2:
	add.s32 	%r3372, %r3372, 1;
	setp.ge.u32 	%p3, %r3372, %r4;
	@%p3 bra 	$L__BB0_5;
$L__BB0_3:
	mov.b64 	%rd23, {%r3372, %r3};
	add.s64 	%rd598, %rd23, 6625583534739731862;
	xor.b64  	%rd56, %rd598, -2270897969802886508;
	// begin inline asm
	mov.b64 {%r59, %r60}, %rd56;
	// end inline asm
	// begin inline asm
	mov.b64 %rd57, {%r60, %r59};
	// end inline asm
	add.s64 	%rd599, %rd57, 4354685564936845355;
	xor.b64  	%rd58, %rd599, 2270897969802886507;
	// begin inline asm
	mov.b64 {%r63, %r64}, %rd58;
	// end inline asm
	mov.b32 	%r3284, 25923;
	// begin inline asm
	prmt.b32 %r65, %r63, %r64, %r3284;
	// end inline asm
	mov.b32 	%r3288, 8455;
	// begin inline asm
	prmt.b32 %r69, %r63, %r64, %r3288;
	// end inline asm
	// begin inline asm
	mov.b64 %rd59, {%r65, %r69};
	// end inline asm
	add.s64 	%rd600, %rd59, %rd598;
	add.s64 	%rd601, %rd600, %rd5;
	xor.b64  	%rd60, %rd601, %rd57;
	// begin inline asm
	mov.b64 {%r75, %r76}, %rd60;
	// end inline asm
	mov.b32 	%r3296, 21554;
	// begin inline asm
	prmt.b32 %r77, %r75, %r76, %r3296;
	// end inline asm
	mov.b32 	%r3300, 4214;
	// begin inline asm
	prmt.b32 %r81, %r75, %r76, %r3300;
	// end inline asm
	// begin inline asm
	mov.b64 %rd61, {%r77, %r81};
	// end inline asm
	add.s64 	%rd602, %rd61, %rd599;
	xor.b64  	%rd603, %rd602, %rd59;
	mov.b64 	%fd3, %rd603;
	{
	.reg .b32 %temp; 
	mov.b64 	{%temp, %r93}, %fd3;
	}
	{
	.reg .b32 %temp; 
	mov.b64 	{%r92, %temp}, %fd3;
	}
	mov.b32 	%r3258, 63;
	// begin inline asm
	shf.r.wrap.b32 %r87, %r93, %r92, %r3258;
	// end inline asm
	// begin inline asm
	shf.r.wrap.b32 %r91, %r92, %r93, %r3258;
	// end inline asm
	mov.b64 	%fd4, {%r87, %r91};
	mov.b64 	%rd604, %fd4;
	add.s64 	%rd605, %rd46, %rd602;
	xor.b64  	%rd62, %rd13, %rd605;
	// begin inline asm
	mov.b64 {%r95, %r96}, %rd62;
	// end inline asm
	// begin inline asm
	prmt.b32 %r97, %r95, %r96, %r3284;
	// end inline asm
	// begin inline asm
	prmt.b32 %r101, %r95, %r96, %r3288;
	// end inline asm
	// begin inline asm
	mov.b64 %rd63, {%r97, %r101};
	// end inline asm
	add.s64 	%rd606, %rd63, %rd15;
	xor.b64  	%rd64, %rd606, %rd46;
	// begin inline asm
	mov.b64 {%r107, %r108}, %rd64;
	// end inline asm
	// begin inline asm
	prmt.b32 %r109, %r107, %r108, %r3296;
	// end inline asm
	// begin inline asm
	prmt.b32 %r113, %r107, %r108, %r3300;
	// end inline asm
	// begin inline asm
	mov.b64 %rd65, {%r109, %r113};
	// end inline asm
	add.s64 	%rd607, %rd65, %rd605;
	xor.b64  	%rd608, %rd607, %rd63;
	mov.b64 	%fd5, %rd608;
	{
	.reg .b32 %temp; 
	mov.b64 	{%temp, %r125}, %fd5;
	}
	{
	.reg .b32 %temp; 
	mov.b64 	{%r124, %temp}, %fd5;
	}
	// begin inline asm
	shf.r.wrap.b32 %r119, %r125, %r124, %r3258;
	// end inline asm
	// begin inline asm
	shf.r.wrap.b32 %r123, %r124, %r125, %r3258;
	// end inline asm
	mov.b64 	%fd6, {%r119, %r123};
	mov.b64 	%rd609, %fd6;
	add.s64 	%rd610, %rd16, %rd604;
	xor.b64  	%rd66, %rd17, %rd610;
	// begin inline asm
	mov.b64 {%r127, %r128}, %rd66;
	// end inline asm
	// begin inline asm
	mov.b64 %rd67, {%r128, %r127};
	// end inline asm
	add.s64 	%rd611, %rd67, %rd11;
	xor.b64  	%rd68, %rd611, %rd604;
	// begin inline asm
	mov.b64 {%r131, %r132}, %rd68;
	// end inline asm
	// begin inline asm
	prmt.b32 %r133, %r131, %r132, %r3284;
	// end inline asm
	// begin inline asm
	prmt.b32 %r137, %r131, %r132, %r3288;
	// end inline asm
	// begin inline asm
	mov.b64 %rd69, {%r133, %r137};
	// end inline asm
	add.s64 	%rd612, %rd69, %rd610;
	xor.b64  	%rd70, %rd612, %rd67;
	// begin inline asm
	mov.b64 {%r143, %r144}, %rd70;
	// end inline asm
	// begin inline asm
	prmt.b32 %r145, %r143, %r144, %r3296;
	// end inline asm
	// begin inline asm
	prmt.b32 %r149, %r143, %r144, %r3300;
	// end inline asm
	// begin inline asm
	mov.b64 %rd71, {%r145, %r149};
	// end inline asm
	add.s64 	%rd613, %rd71, %rd611;
	xor.b64  	%rd614, %rd613, %rd69;
	mov.b64 	%fd7, %rd614;
	{
	.reg .b32 %temp; 
	mov.b64 	{%temp, %r161}, %fd7;
	}
	{
	.reg .b32 %temp; 
	mov.b64 	{%r160, %temp}, %fd7;
	}
	// begin inline asm
	shf.r.wrap.b32 %r155, %r161, %r160, %r3258;
	// end inline asm
	// begin inline asm
	shf.r.wrap.b32 %r159, %r160, %r161, %r3258;
	// end inline asm
	mov.b64 	%fd8, {%r155, %r159};
	mov.b64 	%rd615, %fd8;
	add.s64 	%rd616, %rd601, %rd12;
	xor.b64  	%rd72, %rd18, %rd616;
	// begin inline asm
	mov.b64 {%r163, %r164}, %rd72;
	// end inline asm
	// begin inline asm
	mov.b64 %rd73, {%r164, %r163};
	// end inline asm
	add.s64 	%rd617, %rd19, %rd73;
	xor.b64  	%rd74, %rd617, %rd12;
	// begin inline asm
	mov.b64 {%r167, %r168}, %rd74;
	// end inline asm
	// begin inline asm
	prmt.b32 %r169, %r167, %r168, %r3284;
	// end inline asm
	// begin inline asm
	prmt.b32 %r173, %r167, %r168, %r3288;
	// end inline asm
	// begin inline asm
	mov.b64 %rd75, {%r169, %r173};
	// end inline asm
	add.s64 	%rd618, %rd75, %rd616;
	xor.b64  	%rd76, %rd618, %rd73;
	// begin inline asm
	mov.b64 {%r179, %r180}, %rd76;
	// end inline asm
	// begin inline asm
	prmt.b32 %r181, %r179, %r180, %r3296;
	// end inline asm
	// begin inline asm
	prmt.b32 %r185, %r179, %r180, %r3300;
	// end inline asm
	// begin inline asm
	mov.b64 %rd77, {%r181, %r185};
	// end inline asm
	add.s64 	%rd619, %rd77, %rd617;
	xor.b64  	%rd620, %rd619, %rd75;
	mov.b64 	%fd9, %rd620;
	{
	.reg .b32 %temp; 
	mov.b64 	{%temp, %r197}, %fd9;
	}
	{
	.reg .b32 %temp; 
	mov.b64 	{%r196, %temp}, %fd9;
	}
	// begin inline asm
	shf.r.wrap.b32 %r191, %r197, %r196, %r3258;
	// end inline asm
	// begin inline asm
	shf.r.wrap.b32 %r195, %r196, %r197, %r3258;
	// end inline asm
	mov.b64 	%fd10, {%r191, %r195};
	mov.b64 	%rd621, %fd10;
	xor.b64  	%rd78, %rd21, %rd61;
	// begin inline asm
	mov.b64 {%r199, %r200}, %rd78;
	// end inline asm
	// begin inline asm
	mov.b64 %rd79, {%r200, %r199};
	// end inline asm
	add.s64 	%rd622, %rd22, %rd79;
	xor.b64  	%rd80, %rd20, %rd622;
	// begin inline asm
	mov.b64 {%r203, %r204}, %rd80;
	// end inline asm
	// begin inline asm
	prmt.b32 %r205, %r203, %r204, %r3284;
	// end inline asm
	// begin inline asm
	prmt.b32 %r209, %r203, %r204, %r3288;
	// end inline asm
	// begin inline asm
	mov.b64 %rd81, {%r205, %r209};
	// end inline asm
	add.s64 	%rd623, %rd81, %rd21;
	xor.b64  	%rd82, %rd623, %rd79;
	// begin inline asm
	mov.b64 {%r215, %r216}, %rd82;
	// end inline asm
	// begin inline asm
	prmt.b32 %r217, %r215, %r216, %r3296;
	// end inline asm
	// begin inline asm
	prmt.b32 %r221, %r215, %r216, %r3300;
	// end inline asm
	// begin inline asm
	mov.b64 %rd83, {%r217, %r221};
	// end inline asm
	add.s64 	%rd624, %rd83, %rd622;
	xor.b64  	%rd625, %rd624, %rd81;
	mov.b64 	%fd11, %rd625;
	{
	.reg .b32 %temp; 
	mov.b64 	{%temp, %r233}, %fd11;
	}
	{
	.reg .b32 %temp; 
	mov.b64 	{%r232, %temp}, %fd11;
	}
	// begin inline asm
	shf.r.wrap.b32 %r227, %r233, %r232, %r3258;
	// end inline asm
	// begin inline asm
	shf.r.wrap.b32 %r231, %r232, %r233, %r3258;
	// end inline asm
	mov.b64 	%fd12, {%r227, %r231};
	mov.b64 	%rd626, %fd12;
	add.s64 	%rd627, %rd606, %rd626;
	xor.b64  	%rd84, %rd627, %rd71;
	// begin inline asm
	mov.b64 {%r235, %r236}, %rd84;
	// end inline asm
	// begin inline asm
	mov.b64 %rd85, {%r236, %r235};
	// end inline asm
	add.s64 	%rd628, %rd85, %rd619;
	xor.b64  	%rd86, %rd628, %rd626;
	// begin inline asm
	mov.b64 {%r239, %r240}, %rd86;
	// end inline asm
	// begin inline asm
	prmt.b32 %r241, %r239, %r240, %r3284;
	// end inline asm
	// begin inline asm
	prmt.b32 %r245, %r239, %r240, %r3288;
	// end inline asm
	// begin inline asm
	mov.b64 %rd87, {%r241, %r245};
	// end inline asm
	add.s64 	%rd629, %rd87, %rd627;
	xor.b64  	%rd88, %rd629, %rd85;
	// begin inline asm
	mov.b64 {%r251, %r252}, %rd88;
	// end inline asm
	// begin inline asm
	prmt.b32 %r253, %r251, %r252, %r3296;
	// end inline asm
	// begin inline asm
	prmt.b32 %r257, %r251, %r252, %r3300;
	// end inline asm
	// begin inline asm
	mov.b64 %rd89, {%r253, %r257};
	// end inline asm
	add.s64 	%rd630, %rd89, %rd628;
	xor.b64  	%rd631, %rd630, %rd87;
	mov.b64 	%fd13, %rd631;
	{
	.reg .b32 %temp; 
	mov.b64 	{%temp, %r269}, %fd13;
	}
	{
	.reg .b32 %temp; 
	mov.b64 	{%r268, %temp}, %fd13;
	}
	// begin inline asm
	shf.r.wrap.b32 %r263, %r269, %r268, %r3258;
	// end inline asm
	// begin inline asm
	shf.r.wrap.b32 %r267, %r268, %r269, %r3258;
	// end inline asm
	mov.b64 	%fd14, {%r263, %r267};
	mov.b64 	%rd632, %fd14;
	add.s64 	%rd633, %rd612, %rd609;
	add.s64 	%rd634, %rd633, %rd23;
	xor.b64  	%rd90, %rd634, %rd77;
	// begin inline asm
	mov.b64 {%r271, %r272}, %rd90;
	// end inline asm
	// begin inline asm
	mov.b64 %rd91, {%r272, %r271};
	// end inline asm
	add.s64 	%rd635, %rd91, %rd624;
	xor.b64  	%rd92, %rd635, %rd609;
	// begin inline asm
	mov.b64 {%r275, %r276}, %rd92;
	// end inline asm
	// begin inline asm
	prmt.b32 %r277, %r275, %r276, %r3284;
	// end inline asm
	// begin inline asm
	prmt.b32 %r281, %r275, %r276, %r3288;
	// end inline asm
	// begin inline asm
	mov.b64 %rd93, {%r277, %r281};
	// end inline asm
	add.s64 	%rd636, %rd93, %rd634;
	add.s64 	%rd637, %rd636, %rd8;
	xor.b64  	%rd94, %rd637, %rd91;
	// begin inline asm
	mov.b64 {%r287, %r288}, %rd94;
	// end inline asm
	// begin inline asm
	prmt.b32 %r289, %r287, %r288, %r3296;
	// end inline asm
	// begin inline asm
	prmt.b32 %r293, %r287, %r288, %r3300;
	// end inline asm
	// begin inline asm
	mov.b64 %rd95, {%r289, %r293};
	// end inline asm
	add.s64 	%rd638, %rd95, %rd635;
	xor.b64  	%rd639, %rd638, %rd93;
	mov.b64 	%fd15, %rd639;
	{
	.reg .b32 %temp; 
	mov.b64 	{%temp, %r305}, %fd15;
	}
	{
	.reg .b32 %temp; 
	mov.b64 	{%r304, %temp}, %fd15;
	}
	// begin inline asm
	shf.r.wrap.b32 %r299, %r305, %r304, %r3258;
	// end inline asm
	// begin inline asm
	shf.r.wrap.b32 %r303, %r304, %r305, %r3258;
	// end inline asm
	mov.b64 	%fd16, {%r299, %r303};
	mov.b64 	%rd640, %fd16;
	add.s64 	%rd641, %rd618, %rd615;
	add.s64 	%rd642, %rd641, %rd9;
	xor.b64  	%rd96, %rd642, %rd83;
	// begin inline asm
	mov.b64 {%r307, %r308}, %rd96;
	// end inline asm
	// begin inline asm
	mov.b64 %rd97, {%r308, %r307};
	// end inline asm
	add.s64 	%rd643, %rd97, %rd607;
	xor.b64  	%rd98, %rd643, %rd615;
	// begin inline asm
	mov.b64 {%r311, %r312}, %rd98;
	// end inline asm
	// begin inline asm
	prmt.b32 %r313, %r311, %r312, %r3284;
	// end inline asm
	// begin inline asm
	prmt.b32 %r317, %r311, %r312, %r3288;
	// end inline asm
	// begin inline asm
	mov.b64 %rd99, {%r313, %r317};
	// end inline asm
	add.s64 	%rd644, %rd99, %rd642;
	xor.b64  	%rd100, %rd644, %rd97;
	// begin inline asm
	mov.b64 {%r323, %r324}, %rd100;
	// end inline asm
	// begin inline asm
	prmt.b32 %r325, %r323, %r324, %r3296;
	// end inline asm
	// begin inline asm
	prmt.b32 %r329, %r323, %r324, %r3300;
	// end inline asm
	// begin inline asm
	mov.b64 %rd101, {%r325, %r329};
	// end inline asm
	add.s64 	%rd645, %rd101, %rd643;
	xor.b64  	%rd646, %rd645, %rd99;
	mov.b64 	%fd17, %rd646;
	{
	.reg .b32 %temp; 
	mov.b64 	{%temp, %r341}, %fd17;
	}
	{
	.reg .b32 %temp; 
	mov.b64 	{%r340, %temp}, %fd17;
	}
	// begin inline asm
	shf.r.wrap.b32 %r335, %r341, %r340, %r3258;
	// end inline asm
	// begin inline asm
	shf.r.wrap.b32 %r339, %r340, %r341, %r3258;
	// end inline asm
	mov.b64 	%fd18, {%r335, %r339};
	mov.b64 	%rd647, %fd18;
	add.s64 	%rd648, %rd623, %rd621;
	xor.b64  	%rd102, %rd648, %rd65;
	// begin inline asm
	mov.b64 {%r343, %r344}, %rd102;
	// end inline asm
	// begin inline asm
	mov.b64 %rd103, {%r344, %r343};
	// end inline asm
	add.s64 	%rd649, %rd103, %rd613;
	xor.b64  	%rd104, %rd649, %rd621;
	// begin inline asm
	mov.b64 {%r347, %r348}, %rd104;
	// end inline asm
	// begin inline asm
	prmt.b32 %r349, %r347, %r348, %r3284;
	// end inline asm
	// begin inline asm
	prmt.b32 %r353, %r347, %r348, %r3288;
	// end inline asm
	// begin inline asm
	mov.b64 %rd105, {%r349, %r353};
	// end inline asm
	add.s64 	%rd650, %rd105, %rd648;
	add.s64 	%rd651, %rd650, %rd6;
	xor.b64  	%rd106, %rd651, %rd103;
	// begin inline asm
	mov.b64 {%r359, %r360}, %rd106;
	// end inline asm
	// begin inline asm
	prmt.b32 %r361, %r359, %r360, %r3296;
	// end inline asm
	// begin inline asm
	prmt.b32 %r365, %r359, %r360, %r3300;
	// end inline asm
	// begin inline asm
	mov.b64 %rd107, {%r361, %r365};
	// end inline asm
	add.s64 	%rd652, %rd107, %rd649;
	xor.b64  	%rd653, %rd652, %rd105;
	mov.b64 	%fd19, %rd653;
	{
	.reg .b32 %temp; 
	mov.b64 	{%temp, %r377}, %fd19;
	}
	{
	.reg .b32 %temp; 
	mov.b64 	{%r376, %temp}, %fd19;
	}
	// begin inline asm
	shf.r.wrap.b32 %r371, %r377, %r376, %r3258;
	// end inline asm
	// begin inline asm
	shf.r.wrap.b32 %r375, %r376, %r377, %r3258;
	// end inline asm
	mov.b64 	%fd20, {%r371, %r375};
	mov.b64 	%rd654, %fd20;
	add.s64 	%rd655, %rd629, %rd640;
	add.s64 	%rd656, %rd655, %rd10;
	xor.b64  	%rd108, %rd656, %rd107;
	// begin inline asm
	mov.b64 {%r379, %r380}, %rd108;
	// end inline asm
	// begin inline asm
	mov.b64 %rd109, {%r380, %r379};
	// end inline asm
	add.s64 	%rd657, %rd109, %rd645;
	xor.b64  	%rd110, %rd657, %rd640;
	// begin inline asm
	mov.b64 {%r383, %r384}, %rd110;
	// end inline asm
	// begin inline asm
	prmt.b32 %r385, %r383, %r384, %r3284;
	// end inline asm
	// begin inline asm
	prmt.b32 %r389, %r383, %r384, %r3288;
	// end inline asm
	// begin inline asm
	mov.b64 %rd111, {%r385, %r389};
	// end inline asm
	add.s64 	%rd658, %rd111, %rd656;
	xor.b64  	%rd112, %rd658, %rd109;
	// begin inline asm
	mov.b64 {%r395, %r396}, %rd112;
	// end inline asm
	// begin inline asm
	prmt.b32 %r397, %r395, %r396, %r3296;
	// end inline asm
	// begin inline asm
	prmt.b32 %r401, %r395, %r396, %r3300;
	// end inline asm
	// begin inline asm
	mov.b64 %rd113, {%r397, %r401};
	// end inline asm
	add.s64 	%rd659, %rd113, %rd657;
	xor.b64  	%rd660, %rd659, %rd111;
	mov.b64 	%fd21, %rd660;
	{
	.reg .b32 %temp; 
	mov.b64 	{%temp, %r413}, %fd21;
	}
	{
	.reg .b32 %temp; 
	mov.b64 	{%r412, %temp}, %fd21;
	}
	// begin inline asm
	shf.r.wrap.b32 %r407, %r413, %r412, %r3258;
	// end inline asm
	// begin inline asm
	shf.r.wrap.b32 %r411, %r412, %r413, %r3258;
	// end inline asm
	mov.b64 	%fd22, {%r407, %r411};
	mov.b64 	%rd661, %fd22;
	add.s64 	%rd662, %rd637, %rd647;
	add.s64 	%rd663, %rd662, %rd2;
	xor.b64  	%rd114, %rd663, %rd89;
	// begin inline asm
	mov.b64 {%r415, %r416}, %rd114;
	// end inline asm
	// begin inline asm
	mov.b64 %rd115, {%r416, %r415};
	// end inline asm
	add.s64 	%rd664, %rd115, %rd652;
	xor.b64  	%rd116, %rd664, %rd647;
	// begin inline asm
	mov.b64 {%r419, %r420}, %rd116;
	// end inline asm
	// begin inline asm
	prmt.b32 %r421, %r419, %r420, %r3284;
	// end inline asm
	// begin inline asm
	prmt.b32 %r425, %r419, %r420, %r3288;
	// end inline asm
	// begin inline asm
	mov.b64 %rd117, {%r421, %r425};
	// end inline asm
	add.s64 	%rd665, %rd117, %rd663;
	add.s64 	%rd666, %rd665, %rd3;
	xor.b64  	%rd118, %rd666, %rd115;
	// begin inline asm
	mov.b64 {%r431, %r432}, %rd118;
	// end inline asm
	// begin inline asm
	prmt.b32 %r433, %r431, %r432, %r3296;
	// end inline asm
	// begin inline asm
	prmt.b32 %r437, %r431, %r432, %r3300;
	// end inline asm
	// begin inline asm
	mov.b64 %rd119, {%r433, %r437};
	// end inline asm
	add.s64 	%rd667, %rd119, %rd664;
	xor.b64  	%rd668, %rd667, %rd117;
	mov.b64 	%fd23, %rd668;
	{
	.reg .b32 %temp; 
	mov.b64 	{%temp, %r449}, %fd23;
	}
	{
	.reg .b32 %temp; 
	mov.b64 	{%r448, %temp}, %fd23;
	}
	// begin inline asm
	shf.r.wrap.b32 %r443, %r449, %r448, %r3258;
	// end inline asm
	// begin inline asm
	shf.r.wrap.b32 %r447, %r448, %r449, %r3258;
	// end inline asm
	mov.b64 	%fd24, {%r443, %r447};
	mov.b64 	%rd669, %fd24;
	add.s64 	%rd670, %rd644, %rd654;
	xor.b64  	%rd120, %rd670, %rd95;
	// begin inline asm
	mov.b64 {%r451, %r452}, %rd120;
	// end inline asm
	// begin inline asm
	mov.b64 %rd121, {%r452, %r451};
	// end inline asm
	add.s64 	%rd671, %rd121, %rd630;
	xor.b64  	%rd122, %rd671, %rd654;
	// begin inline asm
	mov.b64 {%r455, %r456}, %rd122;
	// end inline asm
	// begin inline asm
	prmt.b32 %r457, %r455, %r456, %r3284;
	// end inline asm
	// begin inline asm
	prmt.b32 %r461, %r455, %r456, %r3288;
	// end inline asm
	// begin inline asm
	mov.b64 %rd123, {%r457, %r461};
	// end inline asm
	add.s64 	%rd672, %rd123, %rd670;
	add.s64 	%rd673, %rd672, %rd7;
	xor.b64  	%rd124, %rd673, %rd121;
	// begin inline asm
	mov.b64 {%r467, %r468}, %rd124;
	// end inline asm
	// begin inline asm
	prmt.b32 %r469, %r467, %r468, %r3296;
	// end inline asm
	// begin inline asm
	prmt.b32 %r473, %r467, %r468, %r3300;
	// end inline asm
	// begin inline asm
	mov.b64 %rd125, {%r469, %r473};
	// end inline asm
	add.s64 	%rd674, %rd125, %rd671;
	xor.b64  	%rd675, %rd674, %rd123;
	mov.b64 	%fd25, %rd675;
	{
	.reg .b32 %temp; 
	mov.b64 	{%temp, %r485}, %fd25;
	}
	{
	.reg .b32 %temp; 
	mov.b64 	{%r484, %temp}, %fd25;
	}
	// begin inline asm
	shf.r.wrap.b32 %r479, %r485, %r484, %r3258;
	// end inline asm
	// begin inline asm
	shf.r.wrap.b32 %r483, %r484, %r485, %r3258;
	// end inline asm
	mov.b64 	%fd26, {%r479, %r483};
	mov.b64 	%rd676, %fd26;
	add.s64 	%rd677, %rd651, %rd632;
	add.s64 	%rd678, %rd677, %rd5;
	xor.b64  	%rd126, %rd678, %rd101;
	// begin inline asm
	mov.b64 {%r487, %r488}, %rd126;
	// end inline asm
	// begin inline asm
	mov.b64 %rd127, {%r488, %r487};
	// end inline asm
	add.s64 	%rd679, %rd127, %rd638;
	xor.b64  	%rd128, %rd679, %rd632;
	// begin inline asm
	mov.b64 {%r491, %r492}, %rd128;
	// end inline asm
	// begin inline asm
	prmt.b32 %r493, %r491, %r492, %r3284;
	// end inline asm
	// begin inline asm
	prmt.b32 %r497, %r491, %r492, %r3288;
	// end inline asm
	// begin inline asm
	mov.b64 %rd129, {%r493, %r497};
	// end inline asm
	add.s64 	%rd680, %rd129, %rd678;
	add.s64 	%rd681, %rd680, %rd4;
	xor.b64  	%rd130, %rd681, %rd127;
	// begin inline asm
	mov.b64 {%r503, %r504}, %rd130;
	// end inline asm
	// begin inline asm
	prmt.b32 %r505, %r503, %r504, %r3296;
	// end inline asm
	// begin inline asm
	prmt.b32 %r509, %r503, %r504, %r3300;
	// end inline asm
	// begin inline asm
	mov.b64 %rd131, {%r505, %r509};
	// end inline asm
	add.s64 	%rd682, %rd131, %rd679;
	xor.b64  	%rd683, %rd682, %rd129;
	mov.b64 	%fd27, %rd683;
	{
	.reg .b32 %temp; 
	mov.b64 	{%temp, %r521}, %fd27;
	}
	{
	.reg .b32 %temp; 
	mov.b64 	{%r520, %temp}, %fd27;
	}
	// begin inline asm
	shf.r.wrap.b32 %r515, %r521, %r520, %r3258;
	// end inline asm
	// begin inline asm
	shf.r.wrap.b32 %r519, %r520, %r521, %r3258;
	// end inline asm
	mov.b64 	%fd28, {%r515, %r519};
	mov.b64 	%rd684, %fd28;
	add.s64 	%rd685, %rd658, %rd684;
	xor.b64  	%rd132, %rd685, %rd119;
	// begin inline asm
	mov.b64 {%r523, %r524}, %rd132;
	// end inline asm
	// begin inline asm
	mov.b64 %rd133, {%r524, %r523};
	// end inline asm
	add.s64 	%rd686, %rd133, %rd674;
	xor.b64  	%rd134, %rd686, %rd684;
	// begin inline asm
	mov.b64 {%r527, %r528}, %rd134;
	// end inline asm
	// begin inline asm
	prmt.b32 %r529, %r527, %r528, %r3284;
	// end inline asm
	// begin inline asm
	prmt.b32 %r533, %r527, %r528, %r3288;
	// end inline asm
	// begin inline asm
	mov.b64 %rd135, {%r529, %r533};
	// end inline asm
	add.s64 	%rd687, %rd135, %rd685;
	add.s64 	%rd688, %rd687, %rd8;
	xor.b64  	%rd136, %rd688, %rd133;
	// begin inline asm
	mov.b64 {%r539, %r540}, %rd136;
	// end inline asm
	// begin inline asm
	prmt.b32 %r541, %r539, %r540, %r3296;
	// end inline asm
	// begin inline asm
	prmt.b32 %r545, %r539, %r540, %r3300;
	// end inline asm
	// begin inline asm
	mov.b64 %rd137, {%r541, %r545};
	// end inline asm
	add.s64 	%rd689, %rd137, %rd686;
	xor.b64  	%rd690, %rd689, %rd135;
	mov.b64 	%fd29, %rd690;
	{
	.reg .b32 %temp; 
	mov.b64 	{%temp, %r557}, %fd29;
	}
	{
	.reg .b32 %temp; 
	mov.b64 	{%r556, %temp}, %fd29;
	}
	// begin inline asm
	shf.r.wrap.b32 %r551, %r557, %r556, %r3258;
	// end inline asm
	// begin inline asm
	shf.r.wrap.b32 %r555, %r556, %r557, %r3258;
	// end inline asm
	mov.b64 	%fd30, {%r551, %r555};
	mov.b64 	%rd691, %fd30;
	add.s64 	%rd692, %rd666, %rd661;
	xor.b64  	%rd138, %rd125, %rd692;
	// begin inline asm
	mov.b64 {%r559, %r560}, %rd138;
	// end inline asm
	// begin inline asm
	mov.b64 %rd139, {%r560, %r559};
	// end inline asm
	add.s64 	%rd693, %rd139, %rd682;
	xor.b64  	%rd140, %rd693, %rd661;
	// begin inline asm
	mov.b64 {%r563, %r564}, %rd140;
	// end inline asm
	// begin inline asm
	prmt.b32 %r565, %r563, %r564, %r3284;
	// end inline asm
	// begin inline asm
	prmt.b32 %r569, %r563, %r564, %r3288;
	// end inline asm
	// begin inline asm
	mov.b64 %rd141, {%r565, %r569};
	// end inline asm
	add.s64 	%rd694, %rd141, %rd692;
	add.s64 	%rd695, %rd694, %rd2;
	xor.b64  	%rd142, %rd695, %rd139;
	// begin inline asm
	mov.b64 {%r575, %r576}, %rd142;
	// end inline asm
	// begin inline asm
	prmt.b32 %r577, %r575, %r576, %r3296;
	// end inline asm
	// begin inline asm
	prmt.b32 %r581, %r575, %r576, %r3300;
	// end inline asm
	// begin inline asm
	mov.b64 %rd143, {%r577, %r581};
	// end inline asm
	add.s64 	%rd696, %rd143, %rd693;
	xor.b64  	%rd697, %rd696, %rd141;
	mov.b64 	%fd31, %rd697;
	{
	.reg .b32 %temp; 
	mov.b64 	{%temp, %r593}, %fd31;
	}
	{
	.reg .b32 %temp; 
	mov.b64 	{%r592, %temp}, %fd31;
	}
	// begin inline asm
	shf.r.wrap.b32 %r587, %r593, %r592, %r3258;
	// end inline asm
	// begin inline asm
	shf.r.wrap.b32 %r591, %r592, %r593, %r3258;
	// end inline asm
	mov.b64 	%fd32, {%r587, %r591};
	mov.b64 	%rd698, %fd32;
	add.s64 	%rd699, %rd673, %rd669;
	add.s64 	%rd700, %rd699, %rd5;
	xor.b64  	%rd144, %rd700, %rd131;
	// begin inline asm
	mov.b64 {%r595, %r596}, %rd144;
	// end inline asm
	// begin inline asm
	mov.b64 %rd145, {%r596, %r595};
	// end inline asm
	add.s64 	%rd701, %rd145, %rd659;
	xor.b64  	%rd146, %rd701, %rd669;
	// begin inline asm
	mov.b64 {%r599, %r600}, %rd146;
	// end inline asm
	// begin inline asm
	prmt.b32 %r601, %r599, %r600, %r3284;
	// end inline asm
	// begin inline asm
	prmt.b32 %r605, %r599, %r600, %r3288;
	// end inline asm
	// begin inline asm
	mov.b64 %rd147, {%r601, %r605};
	// end inline asm
	add.s64 	%rd702, %rd147, %rd700;
	add.s64 	%rd703, %rd702, %rd3;
	xor.b64  	%rd148, %rd703, %rd145;
	// begin inline asm
	mov.b64 {%r611, %r612}, %rd148;
	// end inline asm
	// begin inline asm
	prmt.b32 %r613, %r611, %r612, %r3296;
	// end inline asm
	// begin inline asm
	prmt.b32 %r617, %r611, %r612, %r3300;
	// end inline asm
	// begin inline asm
	mov.b64 %rd149, {%r613, %r617};
	// end inline asm
	add.s64 	%rd704, %rd149, %rd701;
	xor.b64  	%rd705, %rd704, %rd147;
	mov.b64 	%fd33, %rd705;
	{
	.reg .b32 %temp; 
	mov.b64 	{%temp, %r629}, %fd33;
	}
	{
	.reg .b32 %temp; 
	mov.b64 	{%r628, %temp}, %fd33;
	}
	// begin inline asm
	shf.r.wrap.b32 %r623, %r629, %r628, %r3258;
	// end inline asm
	// begin inline asm
	shf.r.wrap.b32 %r627, %r628, %r629, %r3258;
	// end inline asm
	mov.b64 	%fd34, {%r623, %r627};
	mov.b64 	%rd706, %fd34;
	add.s64 	%rd707, %rd681, %rd676;
	xor.b64  	%rd150, %rd707, %rd113;
	// begin inline asm
	mov.b64 {%r631, %r632}, %rd150;
	// end inline asm
	// begin inline asm
	mov.b64 %rd151, {%r632, %r631};
	// end inline asm
	add.s64 	%rd708, %rd151, %rd667;
	xor.b64  	%rd152, %rd708, %rd676;
	// begin inline asm
	mov.b64 {%r635, %r636}, %rd152;
	// end inline asm
	// begin inline asm
	prmt.b32 %r637, %r635, %r636, %r3284;
	// end inline asm
	// begin inline asm
	prmt.b32 %r641, %r635, %r636, %r3288;
	// end inline asm
	// begin inline asm
	mov.b64 %rd153, {%r637, %r641};
	// end inline asm
	add.s64 	%rd709, %rd153, %rd707;
	xor.b64  	%rd154, %rd709, %rd151;
	// begin inline asm
	mov.b64 {%r647, %r648}, %rd154;
	// end inline asm
	// begin inline asm
	prmt.b32 %r649, %r647, %r648, %r3296;
	// end inline asm
	// begin inline asm
	prmt.b32 %r653, %r647, %r648, %r3300;
	// end inline asm
	// begin inline asm
	mov.b64 %rd155, {%r649, %r653};
	// end inline asm
	add.s64 	%rd710, %rd155, %rd708;
	xor.b64  	%rd711, %rd710, %rd153;
	mov.b64 	%fd35, %rd711;
	{
	.reg .b32 %temp; 
	mov.b64 	{%temp, %r665}, %fd35;
	}
	{
	.reg .b32 %temp; 
	mov.b64 	{%r664, %temp}, %fd35;
	}
	// begin inline asm
	shf.r.wrap.b32 %r659, %r665, %r664, %r3258;
	// end inline asm
	// begin inline asm
	shf.r.wrap.b32 %r663, %r664, %r665, %r3258;
	// end inline asm
	mov.b64 	%fd36, {%r659, %r663};
	mov.b64 	%rd712, %fd36;
	add.s64 	%rd713, %rd688, %rd698;
	xor.b64  	%rd156, %rd155, %rd713;
	// begin inline asm
	mov.b64 {%r667, %r668}, %rd156;
	// end inline asm
	// begin inline asm
	mov.b64 %rd157, {%r668, %r667};
	// end inline asm
	add.s64 	%rd714, %rd157, %rd704;
	xor.b64  	%rd158, %rd714, %rd698;
	// begin inline asm
	mov.b64 {%r671, %r672}, %rd158;
	// end inline asm
	// begin inline asm
	prmt.b32 %r673, %r671, %r672, %r3284;
	// end inline asm
	// begin inline asm
	prmt.b32 %r677, %r671, %r672, %r3288;
	// end inline asm
	// begin inline asm
	mov.b64 %rd159, {%r673, %r677};
	// end inline asm
	add.s64 	%rd715, %rd159, %rd713;
	xor.b64  	%rd160, %rd715, %rd157;
	// begin inline asm
	mov.b64 {%r683, %r684}, %rd160;
	// end inline asm
	// begin inline asm
	prmt.b32 %r685, %r683, %r684, %r3296;
	// end inline asm
	// begin inline asm
	prmt.b32 %r689, %r683, %r684, %r3300;
	// end inline asm
	// begin inline asm
	mov.b64 %rd161, {%r685, %r689};
	// end inline asm
	add.s64 	%rd716, %rd161, %rd714;
	xor.b64  	%rd717, %rd716, %rd159;
	mov.b64 	%fd37, %rd717;
	{
	.reg .b32 %temp; 
	mov.b64 	{%temp, %r701}, %fd37;
	}
	{
	.reg .b32 %temp; 
	mov.b64 	{%r700, %temp}, %fd37;
	}
	// begin inline asm
	shf.r.wrap.b32 %r695, %r701, %r700, %r3258;
	// end inline asm
	// begin inline asm
	shf.r.wrap.b32 %r699, %r700, %r701, %r3258;
	// end inline asm
	mov.b64 	%fd38, {%r695, %r699};
	mov.b64 	%rd718, %fd38;
	add.s64 	%rd719, %rd695, %rd706;
	add.s64 	%rd720, %rd719, %rd4;
	xor.b64  	%rd162, %rd720, %rd137;
	// begin inline asm
	mov.b64 {%r703, %r704}, %rd162;
	// end inline asm
	// begin inline asm
	mov.b64 %rd163, {%r704, %r703};
	// end inline asm
	add.s64 	%rd721, %rd163, %rd710;
	xor.b64  	%rd164, %rd721, %rd706;
	// begin inline asm
	mov.b64 {%r707, %r708}, %rd164;
	// end inline asm
	// begin inline asm
	prmt.b32 %r709, %r707, %r708, %r3284;
	// end inline asm
	// begin inline asm
	prmt.b32 %r713, %r707, %r708, %r3288;
	// end inline asm
	// begin inline asm
	mov.b64 %rd165, {%r709, %r713};
	// end inline asm
	add.s64 	%rd722, %rd165, %rd720;
	add.s64 	%rd723, %rd722, %rd6;
	xor.b64  	%rd166, %rd723, %rd163;
	// begin inline asm
	mov.b64 {%r719, %r720}, %rd166;
	// end inline asm
	// begin inline asm
	prmt.b32 %r721, %r719, %r720, %r3296;
	// end inline asm
	// begin inline asm
	prmt.b32 %r725, %r719, %r720, %r3300;
	// end inline asm
	// begin inline asm
	mov.b64 %rd167, {%r721, %r725};
	// end inline asm
	add.s64 	%rd724, %rd167, %rd721;
	xor.b64  	%rd725, %rd724, %rd165;
	mov.b64 	%fd39, %rd725;
	{
	.reg .b32 %temp; 
	mov.b64 	{%temp, %r737}, %fd39;
	}
	{
	.reg .b32 %temp; 
	mov.b64 	{%r736, %temp}, %fd39;
	}
	// begin inline asm
	shf.r.wrap.b32 %r731, %r737, %r736, %r3258;
	// end inline asm
	// begin inline asm
	shf.r.wrap.b32 %r735, %r736, %r737, %r3258;
	// end inline asm
	mov.b64 	%fd40, {%r731, %r735};
	mov.b64 	%rd726, %fd40;
	add.s64 	%rd727, %rd703, %rd712;
	add.s64 	%rd728, %rd727, %rd7;
	xor.b64  	%rd168, %rd728, %rd143;
	// begin inline asm
	mov.b64 {%r739, %r740}, %rd168;
	// end inline asm
	// begin inline asm
	mov.b64 %rd169, {%r740, %r739};
	// end inline asm
	add.s64 	%rd729, %rd169, %rd689;
	xor.b64  	%rd170, %rd729, %rd712;
	// begin inline asm
	mov.b64 {%r743, %r744}, %rd170;
	// end inline asm
	// begin inline asm
	prmt.b32 %r745, %r743, %r744, %r3284;
	// end inline asm
	// begin inline asm
	prmt.b32 %r749, %r743, %r744, %r3288;
	// end inline asm
	// begin inline asm
	mov.b64 %rd171, {%r745, %r749};
	// end inline asm
	add.s64 	%rd730, %rd171, %rd728;
	add.s64 	%rd731, %rd730, %rd10;
	xor.b64  	%rd172, %rd731, %rd169;
	// begin inline asm
	mov.b64 {%r755, %r756}, %rd172;
	// end inline asm
	// begin inline asm
	prmt.b32 %r757, %r755, %r756, %r3296;
	// end inline asm
	// begin inline asm
	prmt.b32 %r761, %r755, %r756, %r3300;
	// end inline asm
	// begin inline asm
	mov.b64 %rd173, {%r757, %r761};
	// end inline asm
	add.s64 	%rd732, %rd173, %rd729;
	xor.b64  	%rd733, %rd732, %rd171;
	mov.b64 	%fd41, %rd733;
	{
	.reg .b32 %temp; 
	mov.b64 	{%temp, %r773}, %fd41;
	}
	{
	.reg .b32 %temp; 
	mov.b64 	{%r772, %temp}, %fd41;
	}
	// begin inline asm
	shf.r.wrap.b32 %r767, %r773, %r772, %r3258;
	// end inline asm
	// begin inline asm
	shf.r.wrap.b32 %r771, %r772, %r773, %r3258;
	// end inline asm
	mov.b64 	%fd42, {%r767, %r771};
	mov.b64 	%rd734, %fd42;
	add.s64 	%rd735, %rd709, %rd691;
	add.s64 	%rd736, %rd735, %rd9;
	xor.b64  	%rd174, %rd736, %rd149;
	// begin inline asm
	mov.b64 {%r775, %r776}, %rd174;
	// end inline asm
	// begin inline asm
	mov.b64 %rd175, {%r776, %r775};
	// end inline asm
	add.s64 	%rd737, %rd175, %rd696;
	xor.b64  	%rd176, %rd737, %rd691;
	// begin inline asm
	mov.b64 {%r779, %r780}, %rd176;
	// end inline asm
	// begin inline asm
	prmt.b32 %r781, %r779, %r780, %r3284;
	// end inline asm
	// begin inline asm
	prmt.b32 %r785, %r779, %r780, %r3288;
	// end inline asm
	// begin inline asm
	mov.b64 %rd177, {%r781, %r785};
	// end inline asm
	add.s64 	%rd738, %rd177, %rd736;
	add.s64 	%rd739, %rd738, %rd23;
	xor.b64  	%rd178, %rd739, %rd175;
	// begin inline asm
	mov.b64 {%r791, %r792}, %rd178;
	// end inline asm
	// begin inline asm
	prmt.b32 %r793, %r791, %r792, %r3296;
	// end inline asm
	// begin inline asm
	prmt.b32 %r797, %r791, %r792, %r3300;
	// end inline asm
	// begin inline asm
	mov.b64 %rd179, {%r793, %r797};
	// end inline asm
	add.s64 	%rd740, %rd179, %rd737;
	xor.b64  	%rd741, %rd740, %rd177;
	mov.b64 	%fd43, %rd741;
	{
	.reg .b32 %temp; 
	mov.b64 	{%temp, %r809}, %fd43;
	}
	{
	.reg .b32 %temp; 
	mov.b64 	{%r808, %temp}, %fd43;
	}
	// begin inline asm
	shf.r.wrap.b32 %r803, %r809, %r808, %r3258;
	// end inline asm
	// begin inline asm
	shf.r.wrap.b32 %r807, %r808, %r809, %r3258;
	// end inline asm
	mov.b64 	%fd44, {%r803, %r807};
	mov.b64 	%rd742, %fd44;
	add.s64 	%rd743, %rd7, %rd715;
	add.s64 	%rd744, %rd743, %rd742;
	xor.b64  	%rd180, %rd744, %rd167;
	// begin inline asm
	mov.b64 {%r811, %r812}, %rd180;
	// end inline asm
	// begin inline asm
	mov.b64 %rd181, {%r812, %r811};
	// end inline asm
	add.s64 	%rd745, %rd181, %rd732;
	xor.b64  	%rd182, %rd745, %rd742;
	// begin inline asm
	mov.b64 {%r815, %r816}, %rd182;
	// end inline asm
	// begin inline asm
	prmt.b32 %r817, %r815, %r816, %r3284;
	// end inline asm
	// begin inline asm
	prmt.b32 %r821, %r815, %r816, %r3288;
	// end inline asm
	// begin inline asm
	mov.b64 %rd183, {%r817, %r821};
	// end inline asm
	add.s64 	%rd746, %rd183, %rd744;
	add.s64 	%rd747, %rd746, %rd9;
	xor.b64  	%rd184, %rd747, %rd181;
	// begin inline asm
	mov.b64 {%r827, %r828}, %rd184;
	// end inline asm
	// begin inline asm
	prmt.b32 %r829, %r827, %r828, %r3296;
	// end inline asm
	// begin inline asm
	prmt.b32 %r833, %r827, %r828, %r3300;
	// end inline asm
	// begin inline asm
	mov.b64 %rd185, {%r829, %r833};
	// end inline asm
	add.s64 	%rd748, %rd185, %rd745;
	xor.b64  	%rd749, %rd748, %rd183;
	mov.b64 	%fd45, %rd749;
	{
	.reg .b32 %temp; 
	mov.b64 	{%temp, %r845}, %fd45;
	}
	{
	.reg .b32 %temp; 
	mov.b64 	{%r844, %temp}, %fd45;
	}
	// begin inline asm
	shf.r.wrap.b32 %r839, %r845, %r844, %r3258;
	// end inline asm
	// begin inline asm
	shf.r.wrap.b32 %r843, %r844, %r845, %r3258;
	// end inline asm
	mov.b64 	%fd46, {%r839, %r843};
	mov.b64 	%rd750, %fd46;
	add.s64 	%rd751, %rd723, %rd718;
	add.s64 	%rd752, %rd751, %rd4;
	xor.b64  	%rd186, %rd752, %rd173;
	// begin inline asm
	mov.b64 {%r847, %r848}, %rd186;
	// end inline asm
	// begin inline asm
	mov.b64 %rd187, {%r848, %r847};
	// end inline asm
	add.s64 	%rd753, %rd187, %rd740;
	xor.b64  	%rd188, %rd753, %rd718;
	// begin inline asm
	mov.b64 {%r851, %r852}, %rd188;
	// end inline asm
	// begin inline asm
	prmt.b32 %r853, %r851, %r852, %r3284;
	// end inline asm
	// begin inline asm
	prmt.b32 %r857, %r851, %r852, %r3288;
	// end inline asm
	// begin inline asm
	mov.b64 %rd189, {%r853, %r857};
	// end inline asm
	add.s64 	%rd754, %rd189, %rd752;
	add.s64 	%rd755, %rd754, %rd10;
	xor.b64  	%rd190, %rd755, %rd187;
	// begin inline asm
	mov.b64 {%r863, %r864}, %rd190;
	// end inline asm
	// begin inline asm
	prmt.b32 %r865, %r863, %r864, %r3296;
	// end inline asm
	// begin inline asm
	prmt.b32 %r869, %r863, %r864, %r3300;
	// end inline asm
	// begin inline asm
	mov.b64 %rd191, {%r865, %r869};
	// end inline asm
	add.s64 	%rd756, %rd191, %rd753;
	xor.b64  	%rd757, %rd756, %rd189;
	mov.b64 	%fd47, %rd757;
	{
	.reg .b32 %temp; 
	mov.b64 	{%temp, %r881}, %fd47;
	}
	{
	.reg .b32 %temp; 
	mov.b64 	{%r880, %temp}, %fd47;
	}
	// begin inline asm
	shf.r.wrap.b32 %r875, %r881, %r880, %r3258;
	// end inline asm
	// begin inline asm
	shf.r.wrap.b32 %r879, %r880, %r881, %r3258;
	// end inline asm
	mov.b64 	%fd48, {%r875, %r879};
	mov.b64 	%rd758, %fd48;
	add.s64 	%rd759, %rd731, %rd726;
	xor.b64  	%rd192, %rd179, %rd759;
	// begin inline asm
	mov.b64 {%r883, %r884}, %rd192;
	// end inline asm
	// begin inline asm
	mov.b64 %rd193, {%r884, %r883};
	// end inline asm
	add.s64 	%rd760, %rd193, %rd716;
	xor.b64  	%rd194, %rd760, %rd726;
	// begin inline asm
	mov.b64 {%r887, %r888}, %rd194;
	// end inline asm
	// begin inline asm
	prmt.b32 %r889, %r887, %r888, %r3284;
	// end inline asm
	// begin inline asm
	prmt.b32 %r893, %r887, %r888, %r3288;
	// end inline asm
	// begin inline asm
	mov.b64 %rd195, {%r889, %r893};
	// end inline asm
	add.s64 	%rd761, %rd195, %rd759;
	xor.b64  	%rd196, %rd761, %rd193;
	// begin inline asm
	mov.b64 {%r899, %r900}, %rd196;
	// end inline asm
	// begin inline asm
	prmt.b32 %r901, %r899, %r900, %r3296;
	// end inline asm
	// begin inline asm
	prmt.b32 %r905, %r899, %r900, %r3300;
	// end inline asm
	// begin inline asm
	mov.b64 %rd197, {%r901, %r905};
	// end inline asm
	add.s64 	%rd762, %rd197, %rd760;
	xor.b64  	%rd763, %rd762, %rd195;
	mov.b64 	%fd49, %rd763;
	{
	.reg .b32 %temp; 
	mov.b64 	{%temp, %r917}, %fd49;
	}
	{
	.reg .b32 %temp; 
	mov.b64 	{%r916, %temp}, %fd49;
	}
	// begin inline asm
	shf.r.wrap.b32 %r911, %r917, %r916, %r3258;
	// end inline asm
	// begin inline asm
	shf.r.wrap.b32 %r915, %r916, %r917, %r3258;
	// end inline asm
	mov.b64 	%fd50, {%r911, %r915};
	mov.b64 	%rd764, %fd50;
	add.s64 	%rd765, %rd739, %rd734;
	xor.b64  	%rd198, %rd765, %rd161;
	// begin inline asm
	mov.b64 {%r919, %r920}, %rd198;
	// end inline asm
	// begin inline asm
	mov.b64 %rd199, {%r920, %r919};
	// end inline asm
	add.s64 	%rd766, %rd199, %rd724;
	xor.b64  	%rd200, %rd766, %rd734;
	// begin inline asm
	mov.b64 {%r923, %r924}, %rd200;
	// end inline asm
	// begin inline asm
	prmt.b32 %r925, %r923, %r924, %r3284;
	// end inline asm
	// begin inline asm
	prmt.b32 %r929, %r923, %r924, %r3288;
	// end inline asm
	// begin inline asm
	mov.b64 %rd201, {%r925, %r929};
	// end inline asm
	add.s64 	%rd767, %rd201, %rd765;
	xor.b64  	%rd202, %rd767, %rd199;
	// begin inline asm
	mov.b64 {%r935, %r936}, %rd202;
	// end inline asm
	// begin inline asm
	prmt.b32 %r937, %r935, %r936, %r3296;
	// end inline asm
	// begin inline asm
	prmt.b32 %r941, %r935, %r936, %r3300;
	// end inline asm
	// begin inline asm
	mov.b64 %rd203, {%r937, %r941};
	// end inline asm
	add.s64 	%rd768, %rd203, %rd766;
	xor.b64  	%rd769, %rd768, %rd201;
	mov.b64 	%fd51, %rd769;
	{
	.reg .b32 %temp; 
	mov.b64 	{%temp, %r953}, %fd51;
	}
	{
	.reg .b32 %temp; 
	mov.b64 	{%r952, %temp}, %fd51;
	}
	// begin inline asm
	shf.r.wrap.b32 %r947, %r953, %r952, %r3258;
	// end inline asm
	// begin inline asm
	shf.r.wrap.b32 %r951, %r952, %r953, %r3258;
	// end inline asm
	mov.b64 	%fd52, {%r947, %r951};
	mov.b64 	%rd770, %fd52;
	add.s64 	%rd771, %rd747, %rd758;
	add.s64 	%rd772, %rd771, %rd3;
	xor.b64  	%rd204, %rd772, %rd203;
	// begin inline asm
	mov.b64 {%r955, %r956}, %rd204;
	// end inline asm
	// begin inline asm
	mov.b64 %rd205, {%r956, %r955};
	// end inline asm
	add.s64 	%rd773, %rd205, %rd762;
	xor.b64  	%rd206, %rd773, %rd758;
	// begin inline asm
	mov.b64 {%r959, %r960}, %rd206;
	// end inline asm
	// begin inline asm
	prmt.b32 %r961, %r959, %r960, %r3284;
	// end inline asm
	// begin inline asm
	prmt.b32 %r965, %r959, %r960, %r3288;
	// end inline asm
	// begin inline asm
	mov.b64 %rd207, {%r961, %r965};
	// end inline asm
	add.s64 	%rd774, %rd207, %rd772;
	add.s64 	%rd775, %rd774, %rd6;
	xor.b64  	%rd208, %rd775, %rd205;
	// begin inline asm
	mov.b64 {%r971, %r972}, %rd208;
	// end inline asm
	// begin inline asm
	prmt.b32 %r973, %r971, %r972, %r3296;
	// end inline asm
	// begin inline asm
	prmt.b32 %r977, %r971, %r972, %r3300;
	// end inline asm
	// begin inline asm
	mov.b64 %rd209, {%r973, %r977};
	// end inline asm
	add.s64 	%rd776, %rd209, %rd773;
	xor.b64  	%rd777, %rd776, %rd207;
	mov.b64 	%fd53, %rd777;
	{
	.reg .b32 %temp; 
	mov.b64 	{%temp, %r989}, %fd53;
	}
	{
	.reg .b32 %temp; 
	mov.b64 	{%r988, %temp}, %fd53;
	}
	// begin inline asm
	shf.r.wrap.b32 %r983, %r989, %r988, %r3258;
	// end inline asm
	// begin inline asm
	shf.r.wrap.b32 %r987, %r988, %r989, %r3258;
	// end inline asm
	mov.b64 	%fd54, {%r983, %r987};
	mov.b64 	%rd778, %fd54;
	add.s64 	%rd779, %rd755, %rd764;
	add.s64 	%rd780, %rd779, %rd5;
	xor.b64  	%rd210, %rd780, %rd185;
	// begin inline asm
	mov.b64 {%r991, %r992}, %rd210;
	// end inline asm
	// begin inline asm
	mov.b64 %rd211, {%r992, %r991};
	// end inline asm
	add.s64 	%rd781, %rd211, %rd768;
	xor.b64  	%rd212, %rd781, %rd764;
	// begin inline asm
	mov.b64 {%r995, %r996}, %rd212;
	// end inline asm
	// begin inline asm
	prmt.b32 %r997, %r995, %r996, %r3284;
	// end inline asm
	// begin inline asm
	prmt.b32 %r1001, %r995, %r996, %r3288;
	// end inline asm
	// begin inline asm
	mov.b64 %rd213, {%r997, %r1001};
	// end inline asm
	add.s64 	%rd782, %rd213, %rd780;
	xor.b64  	%rd214, %rd782, %rd211;
	// begin inline asm
	mov.b64 {%r1007, %r1008}, %rd214;
	// end inline asm
	// begin inline asm
	prmt.b32 %r1009, %r1007, %r1008, %r3296;
	// end inline asm
	// begin inline asm
	prmt.b32 %r1013, %r1007, %r1008, %r3300;
	// end inline asm
	// begin inline asm
	mov.b64 %rd215, {%r1009, %r1013};
	// end inline asm
	add.s64 	%rd783, %rd215, %rd781;
	xor.b64  	%rd784, %rd783, %rd213;
	mov.b64 	%fd55, %rd784;
	{
	.reg .b32 %temp; 
	mov.b64 	{%temp, %r1025}, %fd55;
	}
	{
	.reg .b32 %temp; 
	mov.b64 	{%r1024, %temp}, %fd55;
	}
	// begin inline asm
	shf.r.wrap.b32 %r1019, %r1025, %r1024, %r3258;
	// end inline asm
	// begin inline asm
	shf.r.wrap.b32 %r1023, %r1024, %r1025, %r3258;
	// end inline asm
	mov.b64 	%fd56, {%r1019, %r1023};
	mov.b64 	%rd785, %fd56;
	add.s64 	%rd786, %rd761, %rd770;
	add.s64 	%rd787, %rd786, %rd23;
	xor.b64  	%rd216, %rd787, %rd191;
	// begin inline asm
	mov.b64 {%r1027, %r1028}, %rd216;
	// end inline asm
	// begin inline asm
	mov.b64 %rd217, {%r1028, %r1027};
	// end inline asm
	add.s64 	%rd788, %rd217, %rd748;
	xor.b64  	%rd218, %rd788, %rd770;
	// begin inline asm
	mov.b64 {%r1031, %r1032}, %rd218;
	// end inline asm
	// begin inline asm
	prmt.b32 %r1033, %r1031, %r1032, %r3284;
	// end inline asm
	// begin inline asm
	prmt.b32 %r1037, %r1031, %r1032, %r3288;
	// end inline asm
	// begin inline asm
	mov.b64 %rd219, {%r1033, %r1037};
	// end inline asm
	add.s64 	%rd789, %rd219, %rd787;
	add.s64 	%rd790, %rd789, %rd2;
	xor.b64  	%rd220, %rd790, %rd217;
	// begin inline asm
	mov.b64 {%r1043, %r1044}, %rd220;
	// end inline asm
	// begin inline asm
	prmt.b32 %r1045, %r1043, %r1044, %r3296;
	// end inline asm
	// begin inline asm
	prmt.b32 %r1049, %r1043, %r1044, %r3300;
	// end inline asm
	// begin inline asm
	mov.b64 %rd221, {%r1045, %r1049};
	// end inline asm
	add.s64 	%rd791, %rd221, %rd788;
	xor.b64  	%rd792, %rd791, %rd219;
	mov.b64 	%fd57, %rd792;
	{
	.reg .b32 %temp; 
	mov.b64 	{%temp, %r1061}, %fd57;
	}
	{
	.reg .b32 %temp; 
	mov.b64 	{%r1060, %temp}, %fd57;
	}
	// begin inline asm
	shf.r.wrap.b32 %r1055, %r1061, %r1060, %r3258;
	// end inline asm
	// begin inline asm
	shf.r.wrap.b32 %r1059, %r1060, %r1061, %r3258;
	// end inline asm
	mov.b64 	%fd58, {%r1055, %r1059};
	mov.b64 	%rd793, %fd58;
	add.s64 	%rd794, %rd767, %rd750;
	xor.b64  	%rd222, %rd794, %rd197;
	// begin inline asm
	mov.b64 {%r1063, %r1064}, %rd222;
	// end inline asm
	// begin inline asm
	mov.b64 %rd223, {%r1064, %r1063};
	// end inline asm
	add.s64 	%rd795, %rd223, %rd756;
	xor.b64  	%rd224, %rd795, %rd750;
	// begin inline asm
	mov.b64 {%r1067, %r1068}, %rd224;
	// end inline asm
	// begin inline asm
	prmt.b32 %r1069, %r1067, %r1068, %r3284;
	// end inline asm
	// begin inline asm
	prmt.b32 %r1073, %r1067, %r1068, %r3288;
	// end inline asm
	// begin inline asm
	mov.b64 %rd225, {%r1069, %r1073};
	// end inline asm
	add.s64 	%rd796, %rd225, %rd794;
	add.s64 	%rd797, %rd796, %rd8;
	xor.b64  	%rd226, %rd797, %rd223;
	// begin inline asm
	mov.b64 {%r1079, %r1080}, %rd226;
	// end inline asm
	// begin inline asm
	prmt.b32 %r1081, %r1079, %r1080, %r3296;
	// end inline asm
	// begin inline asm
	prmt.b32 %r1085, %r1079, %r1080, %r3300;
	// end inline asm
	// begin inline asm
	mov.b64 %rd227, {%r1081, %r1085};
	// end inline asm
	add.s64 	%rd798, %rd227, %rd795;
	xor.b64  	%rd799, %rd798, %rd225;
	mov.b64 	%fd59, %rd799;
	{
	.reg .b32 %temp; 
	mov.b64 	{%temp, %r1097}, %fd59;
	}
	{
	.reg .b32 %temp; 
	mov.b64 	{%r1096, %temp}, %fd59;
	}
	// begin inline asm
	shf.r.wrap.b32 %r1091, %r1097, %r1096, %r3258;
	// end inline asm
	// begin inline asm
	shf.r.wrap.b32 %r1095, %r1096, %r1097, %r3258;
	// end inline asm
	mov.b64 	%fd60, {%r1091, %r1095};
	mov.b64 	%rd800, %fd60;
	add.s64 	%rd801, %rd9, %rd775;
	add.s64 	%rd802, %rd801, %rd800;
	xor.b64  	%rd228, %rd802, %rd215;
	// begin inline asm
	mov.b64 {%r1099, %r1100}, %rd228;
	// end inline asm
	// begin inline asm
	mov.b64 %rd229, {%r1100, %r1099};
	// end inline asm
	add.s64 	%rd803, %rd229, %rd791;
	xor.b64  	%rd230, %rd803, %rd800;
	// begin inline asm
	mov.b64 {%r1103, %r1104}, %rd230;
	// end inline asm
	// begin inline asm
	prmt.b32 %r1105, %r1103, %r1104, %r3284;
	// end inline asm
	// begin inline asm
	prmt.b32 %r1109, %r1103, %r1104, %r3288;
	// end inline asm
	// begin inline asm
	mov.b64 %rd231, {%r1105, %r1109};
	// end inline asm
	add.s64 	%rd804, %rd231, %rd802;
	add.s64 	%rd805, %rd804, %rd2;
	xor.b64  	%rd232, %rd805, %rd229;
	// begin inline asm
	mov.b64 {%r1115, %r1116}, %rd232;
	// end inline asm
	// begin inline asm
	prmt.b32 %r1117, %r1115, %r1116, %r3296;
	// end inline asm
	// begin inline asm
	prmt.b32 %r1121, %r1115, %r1116, %r3300;
	// end inline asm
	// begin inline asm
	mov.b64 %rd233, {%r1117, %r1121};
	// end inline asm
	add.s64 	%rd806, %rd233, %rd803;
	xor.b64  	%rd807, %rd806, %rd231;
	mov.b64 	%fd61, %rd807;
	{
	.reg .b32 %temp; 
	mov.b64 	{%temp, %r1133}, %fd61;
	}
	{
	.reg .b32 %temp; 
	mov.b64 	{%r1132, %temp}, %fd61;
	}
	// begin inline asm
	shf.r.wrap.b32 %r1127, %r1133, %r1132, %r3258;
	// end inline asm
	// begin inline asm
	shf.r.wrap.b32 %r1131, %r1132, %r1133, %r3258;
	// end inline asm
	mov.b64 	%fd62, {%r1127, %r1131};
	mov.b64 	%rd808, %fd62;
	add.s64 	%rd809, %rd782, %rd778;
	add.s64 	%rd810, %rd809, %rd5;
	xor.b64  	%rd234, %rd810, %rd221;
	// begin inline asm
	mov.b64 {%r1135, %r1136}, %rd234;
	// end inline asm
	// begin inline asm
	mov.b64 %rd235, {%r1136, %r1135};
	// end inline asm
	add.s64 	%rd811, %rd235, %rd798;
	xor.b64  	%rd236, %rd811, %rd778;
	// begin inline asm
	mov.b64 {%r1139, %r1140}, %rd236;
	// end inline asm
	// begin inline asm
	prmt.b32 %r1141, %r1139, %r1140, %r3284;
	// end inline asm
	// begin inline asm
	prmt.b32 %r1145, %r1139, %r1140, %r3288;
	// end inline asm
	// begin inline asm
	mov.b64 %rd237, {%r1141, %r1145};
	// end inline asm
	add.s64 	%rd812, %rd237, %rd810;
	add.s64 	%rd813, %rd812, %rd7;
	xor.b64  	%rd238, %rd813, %rd235;
	// begin inline asm
	mov.b64 {%r1151, %r1152}, %rd238;
	// end inline asm
	// begin inline asm
	prmt.b32 %r1153, %r1151, %r1152, %r3296;
	// end inline asm
	// begin inline asm
	prmt.b32 %r1157, %r1151, %r1152, %r3300;
	// end inline asm
	// begin inline asm
	mov.b64 %rd239, {%r1153, %r1157};
	// end inline asm
	add.s64 	%rd814, %rd239, %rd811;
	xor.b64  	%rd815, %rd814, %rd237;
	mov.b64 	%fd63, %rd815;
	{
	.reg .b32 %temp; 
	mov.b64 	{%temp, %r1169}, %fd63;
	}
	{
	.reg .b32 %temp; 
	mov.b64 	{%r1168, %temp}, %fd63;
	}
	// begin inline asm
	shf.r.wrap.b32 %r1163, %r1169, %r1168, %r3258;
	// end inline asm
	// begin inline asm
	shf.r.wrap.b32 %r1167, %r1168, %r1169, %r3258;
	// end inline asm
	mov.b64 	%fd64, {%r1163, %r1167};
	mov.b64 	%rd816, %fd64;
	add.s64 	%rd817, %rd790, %rd785;
	add.s64 	%rd818, %rd817, %rd3;
	xor.b64  	%rd240, %rd818, %rd227;
	// begin inline asm
	mov.b64 {%r1171, %r1172}, %rd240;
	// end inline asm
	// begin inline asm
	mov.b64 %rd241, {%r1172, %r1171};
	// end inline asm
	add.s64 	%rd819, %rd241, %rd776;
	xor.b64  	%rd242, %rd819, %rd785;
	// begin inline asm
	mov.b64 {%r1175, %r1176}, %rd242;
	// end inline asm
	// begin inline asm
	prmt.b32 %r1177, %r1175, %r1176, %r3284;
	// end inline asm
	// begin inline asm
	prmt.b32 %r1181, %r1175, %r1176, %r3288;
	// end inline asm
	// begin inline asm
	mov.b64 %rd243, {%r1177, %r1181};
	// end inline asm
	add.s64 	%rd820, %rd243, %rd818;
	add.s64 	%rd821, %rd820, %rd23;
	xor.b64  	%rd244, %rd821, %rd241;
	// begin inline asm
	mov.b64 {%r1187, %r1188}, %rd244;
	// end inline asm
	// begin inline asm
	prmt.b32 %r1189, %r1187, %r1188, %r3296;
	// end inline asm
	// begin inline asm
	prmt.b32 %r1193, %r1187, %r1188, %r3300;
	// end inline asm
	// begin inline asm
	mov.b64 %rd245, {%r1189, %r1193};
	// end inline asm
	add.s64 	%rd822, %rd245, %rd819;
	xor.b64  	%rd823, %rd822, %rd243;
	mov.b64 	%fd65, %rd823;
	{
	.reg .b32 %temp; 
	mov.b64 	{%temp, %r1205}, %fd65;
	}
	{
	.reg .b32 %temp; 
	mov.b64 	{%r1204, %temp}, %fd65;
	}
	// begin inline asm
	shf.r.wrap.b32 %r1199, %r1205, %r1204, %r3258;
	// end inline asm
	// begin inline asm
	shf.r.wrap.b32 %r1203, %r1204, %r1205, %r3258;
	// end inline asm
	mov.b64 	%fd66, {%r1199, %r1203};
	mov.b64 	%rd824, %fd66;
	add.s64 	%rd825, %rd797, %rd793;
	xor.b64  	%rd246, %rd825, %rd209;
	// begin inline asm
	mov.b64 {%r1207, %r1208}, %rd246;
	// end inline asm
	// begin inline asm
	mov.b64 %rd247, {%r1208, %r1207};
	// end inline asm
	add.s64 	%rd826, %rd247, %rd783;
	xor.b64  	%rd248, %rd826, %rd793;
	// begin inline asm
	mov.b64 {%r1211, %r1212}, %rd248;
	// end inline asm
	// begin inline asm
	prmt.b32 %r1213, %r1211, %r1212, %r3284;
	// end inline asm
	// begin inline asm
	prmt.b32 %r1217, %r1211, %r1212, %r3288;
	// end inline asm
	// begin inline asm
	mov.b64 %rd249, {%r1213, %r1217};
	// end inline asm
	add.s64 	%rd827, %rd249, %rd825;
	xor.b64  	%rd250, %rd827, %rd247;
	// begin inline asm
	mov.b64 {%r1223, %r1224}, %rd250;
	// end inline asm
	// begin inline asm
	prmt.b32 %r1225, %r1223, %r1224, %r3296;
	// end inline asm
	// begin inline asm
	prmt.b32 %r1229, %r1223, %r1224, %r3300;
	// end inline asm
	// begin inline asm
	mov.b64 %rd251, {%r1225, %r1229};
	// end inline asm
	add.s64 	%rd828, %rd251, %rd826;
	xor.b64  	%rd829, %rd828, %rd249;
	mov.b64 	%fd67, %rd829;
	{
	.reg .b32 %temp; 
	mov.b64 	{%temp, %r1241}, %fd67;
	}
	{
	.reg .b32 %temp; 
	mov.b64 	{%r1240, %temp}, %fd67;
	}
	// begin inline asm
	shf.r.wrap.b32 %r1235, %r1241, %r1240, %r3258;
	// end inline asm
	// begin inline asm
	shf.r.wrap.b32 %r1239, %r1240, %r1241, %r3258;
	// end inline asm
	mov.b64 	%fd68, {%r1235, %r1239};
	mov.b64 	%rd830, %fd68;
	add.s64 	%rd831, %rd805, %rd816;
	xor.b64  	%rd252, %rd251, %rd831;
	// begin inline asm
	mov.b64 {%r1243, %r1244}, %rd252;
	// end inline asm
	// begin inline asm
	mov.b64 %rd253, {%r1244, %r1243};
	// end inline asm
	add.s64 	%rd832, %rd253, %rd822;
	xor.b64  	%rd254, %rd832, %rd816;
	// begin inline asm
	mov.b64 {%r1247, %r1248}, %rd254;
	// end inline asm
	// begin inline asm
	prmt.b32 %r1249, %r1247, %r1248, %r3284;
	// end inline asm
	// begin inline asm
	prmt.b32 %r1253, %r1247, %r1248, %r3288;
	// end inline asm
	// begin inline asm
	mov.b64 %rd255, {%r1249, %r1253};
	// end inline asm
	add.s64 	%rd833, %rd255, %rd831;
	add.s64 	%rd834, %rd833, %rd10;
	xor.b64  	%rd256, %rd834, %rd253;
	// begin inline asm
	mov.b64 {%r1259, %r1260}, %rd256;
	// end inline asm
	// begin inline asm
	prmt.b32 %r1261, %r1259, %r1260, %r3296;
	// end inline asm
	// begin inline asm
	prmt.b32 %r1265, %r1259, %r1260, %r3300;
	// end inline asm
	// begin inline asm
	mov.b64 %rd257, {%r1261, %r1265};
	// end inline asm
	add.s64 	%rd835, %rd257, %rd832;
	xor.b64  	%rd836, %rd835, %rd255;
	mov.b64 	%fd69, %rd836;
	{
	.reg .b32 %temp; 
	mov.b64 	{%temp, %r1277}, %fd69;
	}
	{
	.reg .b32 %temp; 
	mov.b64 	{%r1276, %temp}, %fd69;
	}
	// begin inline asm
	shf.r.wrap.b32 %r1271, %r1277, %r1276, %r3258;
	// end inline asm
	// begin inline asm
	shf.r.wrap.b32 %r1275, %r1276, %r1277, %r3258;
	// end inline asm
	mov.b64 	%fd70, {%r1271, %r1275};
	mov.b64 	%rd837, %fd70;
	add.s64 	%rd838, %rd813, %rd824;
	xor.b64  	%rd258, %rd838, %rd233;
	// begin inline asm
	mov.b64 {%r1279, %r1280}, %rd258;
	// end inline asm
	// begin inline asm
	mov.b64 %rd259, {%r1280, %r1279};
	// end inline asm
	add.s64 	%rd839, %rd259, %rd828;
	xor.b64  	%rd260, %rd839, %rd824;
	// begin inline asm
	mov.b64 {%r1283, %r1284}, %rd260;
	// end inline asm
	// begin inline asm
	prmt.b32 %r1285, %r1283, %r1284, %r3284;
	// end inline asm
	// begin inline asm
	prmt.b32 %r1289, %r1283, %r1284, %r3288;
	// end inline asm
	// begin inline asm
	mov.b64 %rd261, {%r1285, %r1289};
	// end inline asm
	add.s64 	%rd840, %rd261, %rd838;
	xor.b64  	%rd262, %rd840, %rd259;
	// begin inline asm
	mov.b64 {%r1295, %r1296}, %rd262;
	// end inline asm
	// begin inline asm
	prmt.b32 %r1297, %r1295, %r1296, %r3296;
	// end inline asm
	// begin inline asm
	prmt.b32 %r1301, %r1295, %r1296, %r3300;
	// end inline asm
	// begin inline asm
	mov.b64 %rd263, {%r1297, %r1301};
	// end inline asm
	add.s64 	%rd841, %rd263, %rd839;
	xor.b64  	%rd842, %rd841, %rd261;
	mov.b64 	%fd71, %rd842;
	{
	.reg .b32 %temp; 
	mov.b64 	{%temp, %r1313}, %fd71;
	}
	{
	.reg .b32 %temp; 
	mov.b64 	{%r1312, %temp}, %fd71;
	}
	// begin inline asm
	shf.r.wrap.b32 %r1307, %r1313, %r1312, %r3258;
	// end inline asm
	// begin inline asm
	shf.r.wrap.b32 %r1311, %r1312, %r1313, %r3258;
	// end inline asm
	mov.b64 	%fd72, {%r1307, %r1311};
	mov.b64 	%rd843, %fd72;
	add.s64 	%rd844, %rd821, %rd830;
	add.s64 	%rd845, %rd844, %rd6;
	xor.b64  	%rd264, %rd845, %rd239;
	// begin inline asm
	mov.b64 {%r1315, %r1316}, %rd264;
	// end inline asm
	// begin inline asm
	mov.b64 %rd265, {%r1316, %r1315};
	// end inline asm
	add.s64 	%rd846, %rd265, %rd806;
	xor.b64  	%rd266, %rd846, %rd830;
	// begin inline asm
	mov.b64 {%r1319, %r1320}, %rd266;
	// end inline asm
	// begin inline asm
	prmt.b32 %r1321, %r1319, %r1320, %r3284;
	// end inline asm
	// begin inline asm
	prmt.b32 %r1325, %r1319, %r1320, %r3288;
	// end inline asm
	// begin inline asm
	mov.b64 %rd267, {%r1321, %r1325};
	// end inline asm
	add.s64 	%rd847, %rd267, %rd845;
	add.s64 	%rd848, %rd847, %rd8;
	xor.b64  	%rd268, %rd848, %rd265;
	// begin inline asm
	mov.b64 {%r1331, %r1332}, %rd268;
	// end inline asm
	// begin inline asm
	prmt.b32 %r1333, %r1331, %r1332, %r3296;
	// end inline asm
	// begin inline asm
	prmt.b32 %r1337, %r1331, %r1332, %r3300;
	// end inline asm
	// begin inline asm
	mov.b64 %rd269, {%r1333, %r1337};
	// end inline asm
	add.s64 	%rd849, %rd269, %rd846;
	xor.b64  	%rd850, %rd849, %rd267;
	mov.b64 	%fd73, %rd850;
	{
	.reg .b32 %temp; 
	mov.b64 	{%temp, %r1349}, %fd73;
	}
	{
	.reg .b32 %temp; 
	mov.b64 	{%r1348, %temp}, %fd73;
	}
	// begin inline asm
	shf.r.wrap.b32 %r1343, %r1349, %r1348, %r3258;
	// end inline asm
	// begin inline asm
	shf.r.wrap.b32 %r1347, %r1348, %r1349, %r3258;
	// end inline asm
	mov.b64 	%fd74, {%r1343, %r1347};
	mov.b64 	%rd851, %fd74;
	add.s64 	%rd852, %rd827, %rd808;
	add.s64 	%rd853, %rd852, %rd4;
	xor.b64  	%rd270, %rd853, %rd245;
	// begin inline asm
	mov.b64 {%r1351, %r1352}, %rd270;
	// end inline asm
	// begin inline asm
	mov.b64 %rd271, {%r1352, %r1351};
	// end inline asm
	add.s64 	%rd854, %rd271, %rd814;
	xor.b64  	%rd272, %rd854, %rd808;
	// begin inline asm
	mov.b64 {%r1355, %r1356}, %rd272;
	// end inline asm
	// begin inline asm
	prmt.b32 %r1357, %r1355, %r1356, %r3284;
	// end inline asm
	// begin inline asm
	prmt.b32 %r1361, %r1355, %r1356, %r3288;
	// end inline asm
	// begin inline asm
	mov.b64 %rd273, {%r1357, %r1361};
	// end inline asm
	add.s64 	%rd855, %rd273, %rd853;
	xor.b64  	%rd274, %rd855, %rd271;
	// begin inline asm
	mov.b64 {%r1367, %r1368}, %rd274;
	// end inline asm
	// begin inline asm
	prmt.b32 %r1369, %r1367, %r1368, %r3296;
	// end inline asm
	// begin inline asm
	prmt.b32 %r1373, %r1367, %r1368, %r3300;
	// end inline asm
	// begin inline asm
	mov.b64 %rd275, {%r1369, %r1373};
	// end inline asm
	add.s64 	%rd856, %rd275, %rd854;
	xor.b64  	%rd857, %rd856, %rd273;
	mov.b64 	%fd75, %rd857;
	{
	.reg .b32 %temp; 
	mov.b64 	{%temp, %r1385}, %fd75;
	}
	{
	.reg .b32 %temp; 
	mov.b64 	{%r1384, %temp}, %fd75;
	}
	// begin inline asm
	shf.r.wrap.b32 %r1379, %r1385, %r1384, %r3258;
	// end inline asm
	// begin inline asm
	shf.r.wrap.b32 %r1383, %r1384, %r1385, %r3258;
	// end inline asm
	mov.b64 	%fd76, {%r1379, %r1383};
	mov.b64 	%rd858, %fd76;
	add.s64 	%rd859, %rd3, %rd834;
	add.s64 	%rd860, %rd859, %rd858;
	xor.b64  	%rd276, %rd860, %rd263;
	// begin inline asm
	mov.b64 {%r1387, %r1388}, %rd276;
	// end inline asm
	// begin inline asm
	mov.b64 %rd277, {%r1388, %r1387};
	// end inline asm
	add.s64 	%rd861, %rd277, %rd849;
	xor.b64  	%rd278, %rd861, %rd858;
	// begin inline asm
	mov.b64 {%r1391, %r1392}, %rd278;
	// end inline asm
	// begin inline asm
	prmt.b32 %r1393, %r1391, %r1392, %r3284;
	// end inline asm
	// begin inline asm
	prmt.b32 %r1397, %r1391, %r1392, %r3288;
	// end inline asm
	// begin inline asm
	mov.b64 %rd279, {%r1393, %r1397};
	// end inline asm
	add.s64 	%rd862, %rd279, %rd860;
	xor.b64  	%rd280, %rd862, %rd277;
	// begin inline asm
	mov.b64 {%r1403, %r1404}, %rd280;
	// end inline asm
	// begin inline asm
	prmt.b32 %r1405, %r1403, %r1404, %r3296;
	// end inline asm
	// begin inline asm
	prmt.b32 %r1409, %r1403, %r1404, %r3300;
	// end inline asm
	// begin inline asm
	mov.b64 %rd281, {%r1405, %r1409};
	// end inline asm
	add.s64 	%rd863, %rd281, %rd861;
	xor.b64  	%rd864, %rd863, %rd279;
	mov.b64 	%fd77, %rd864;
	{
	.reg .b32 %temp; 
	mov.b64 	{%temp, %r1421}, %fd77;
	}
	{
	.reg .b32 %temp; 
	mov.b64 	{%r1420, %temp}, %fd77;
	}
	// begin inline asm
	shf.r.wrap.b32 %r1415, %r1421, %r1420, %r3258;
	// end inline asm
	// begin inline asm
	shf.r.wrap.b32 %r1419, %r1420, %r1421, %r3258;
	// end inline asm
	mov.b64 	%fd78, {%r1415, %r1419};
	mov.b64 	%rd865, %fd78;
	add.s64 	%rd866, %rd840, %rd837;
	add.s64 	%rd867, %rd866, %rd6;
	xor.b64  	%rd282, %rd867, %rd269;
	// begin inline asm
	mov.b64 {%r1423, %r1424}, %rd282;
	// end inline asm
	// begin inline asm
	mov.b64 %rd283, {%r1424, %r1423};
	// end inline asm
	add.s64 	%rd868, %rd283, %rd856;
	xor.b64  	%rd284, %rd868, %rd837;
	// begin inline asm
	mov.b64 {%r1427, %r1428}, %rd284;
	// end inline asm
	// begin inline asm
	prmt.b32 %r1429, %r1427, %r1428, %r3284;
	// end inline asm
	// begin inline asm
	prmt.b32 %r1433, %r1427, %r1428, %r3288;
	// end inline asm
	// begin inline asm
	mov.b64 %rd285, {%r1429, %r1433};
	// end inline asm
	add.s64 	%rd869, %rd285, %rd867;
	xor.b64  	%rd286, %rd869, %rd283;
	// begin inline asm
	mov.b64 {%r1439, %r1440}, %rd286;
	// end inline asm
	// begin inline asm
	prmt.b32 %r1441, %r1439, %r1440, %r3296;
	// end inline asm
	// begin inline asm
	prmt.b32 %r1445, %r1439, %r1440, %r3300;
	// end inline asm
	// begin inline asm
	mov.b64 %rd287, {%r1441, %r1445};
	// end inline asm
	add.s64 	%rd870, %rd287, %rd868;
	xor.b64  	%rd871, %rd870, %rd285;
	mov.b64 	%fd79, %rd871;
	{
	.reg .b32 %temp; 
	mov.b64 	{%temp, %r1457}, %fd79;
	}
	{
	.reg .b32 %temp; 
	mov.b64 	{%r1456, %temp}, %fd79;
	}
	// begin inline asm
	shf.r.wrap.b32 %r1451, %r1457, %r1456, %r3258;
	// end inline asm
	// begin inline asm
	shf.r.wrap.b32 %r1455, %r1456, %r1457, %r3258;
	// end inline asm
	mov.b64 	%fd80, {%r1451, %r1455};
	mov.b64 	%rd872, %fd80;
	add.s64 	%rd873, %rd848, %rd843;
	add.s64 	%rd874, %rd873, %rd2;
	xor.b64  	%rd288, %rd874, %rd275;
	// begin inline asm
	mov.b64 {%r1459, %r1460}, %rd288;
	// end inline asm
	// begin inline asm
	mov.b64 %rd289, {%r1460, %r1459};
	// end inline asm
	add.s64 	%rd875, %rd289, %rd835;
	xor.b64  	%rd290, %rd875, %rd843;
	// begin inline asm
	mov.b64 {%r1463, %r1464}, %rd290;
	// end inline asm
	// begin inline asm
	prmt.b32 %r1465, %r1463, %r1464, %r3284;
	// end inline asm
	// begin inline asm
	prmt.b32 %r1469, %r1463, %r1464, %r3288;
	// end inline asm
	// begin inline asm
	mov.b64 %rd291, {%r1465, %r1469};
	// end inline asm
	add.s64 	%rd876, %rd291, %rd874;
	xor.b64  	%rd292, %rd876, %rd289;
	// begin inline asm
	mov.b64 {%r1475, %r1476}, %rd292;
	// end inline asm
	// begin inline asm
	prmt.b32 %r1477, %r1475, %r1476, %r3296;
	// end inline asm
	// begin inline asm
	prmt.b32 %r1481, %r1475, %r1476, %r3300;
	// end inline asm
	// begin inline asm
	mov.b64 %rd293, {%r1477, %r1481};
	// end inline asm
	add.s64 	%rd877, %rd293, %rd875;
	xor.b64  	%rd878, %rd877, %rd291;
	mov.b64 	%fd81, %rd878;
	{
	.reg .b32 %temp; 
	mov.b64 	{%temp, %r1493}, %fd81;
	}
	{
	.reg .b32 %temp; 
	mov.b64 	{%r1492, %temp}, %fd81;
	}
	// begin inline asm
	shf.r.wrap.b32 %r1487, %r1493, %r1492, %r3258;
	// end inline asm
	// begin inline asm
	shf.r.wrap.b32 %r1491, %r1492, %r1493, %r3258;
	// end inline asm
	mov.b64 	%fd82, {%r1487, %r1491};
	mov.b64 	%rd879, %fd82;
	add.s64 	%rd880, %rd855, %rd851;
	add.s64 	%rd881, %rd880, %rd8;
	xor.b64  	%rd294, %rd881, %rd257;
	// begin inline asm
	mov.b64 {%r1495, %r1496}, %rd294;
	// end inline asm
	// begin inline asm
	mov.b64 %rd295, {%r1496, %r1495};
	// end inline asm
	add.s64 	%rd882, %rd295, %rd841;
	xor.b64  	%rd296, %rd882, %rd851;
	// begin inline asm
	mov.b64 {%r1499, %r1500}, %rd296;
	// end inline asm
	// begin inline asm
	prmt.b32 %r1501, %r1499, %r1500, %r3284;
	// end inline asm
	// begin inline asm
	prmt.b32 %r1505, %r1499, %r1500, %r3288;
	// end inline asm
	// begin inline asm
	mov.b64 %rd297, {%r1501, %r1505};
	// end inline asm
	add.s64 	%rd883, %rd297, %rd881;
	add.s64 	%rd884, %rd883, %rd4;
	xor.b64  	%rd298, %rd884, %rd295;
	// begin inline asm
	mov.b64 {%r1511, %r1512}, %rd298;
	// end inline asm
	// begin inline asm
	prmt.b32 %r1513, %r1511, %r1512, %r3296;
	// end inline asm
	// begin inline asm
	prmt.b32 %r1517, %r1511, %r1512, %r3300;
	// end inline asm
	// begin inline asm
	mov.b64 %rd299, {%r1513, %r1517};
	// end inline asm
	add.s64 	%rd885, %rd299, %rd882;
	xor.b64  	%rd886, %rd885, %rd297;
	mov.b64 	%fd83, %rd886;
	{
	.reg .b32 %temp; 
	mov.b64 	{%temp, %r1529}, %fd83;
	}
	{
	.reg .b32 %temp; 
	mov.b64 	{%r1528, %temp}, %fd83;
	}
	// begin inline asm
	shf.r.wrap.b32 %r1523, %r1529, %r1528, %r3258;
	// end inline asm
	// begin inline asm
	shf.r.wrap.b32 %r1527, %r1528, %r1529, %r3258;
	// end inline asm
	mov.b64 	%fd84, {%r1523, %r1527};
	mov.b64 	%rd887, %fd84;
	add.s64 	%rd888, %rd862, %rd872;
	add.s64 	%rd889, %rd888, %rd23;
	xor.b64  	%rd300, %rd889, %rd299;
	// begin inline asm
	mov.b64 {%r1531, %r1532}, %rd300;
	// end inline asm
	// begin inline asm
	mov.b64 %rd301, {%r1532, %r1531};
	// end inline asm
	add.s64 	%rd890, %rd301, %rd877;
	xor.b64  	%rd302, %rd890, %rd872;
	// begin inline asm
	mov.b64 {%r1535, %r1536}, %rd302;
	// end inline asm
	// begin inline asm
	prmt.b32 %r1537, %r1535, %r1536, %r3284;
	// end inline asm
	// begin inline asm
	prmt.b32 %r1541, %r1535, %r1536, %r3288;
	// end inline asm
	// begin inline asm
	mov.b64 %rd303, {%r1537, %r1541};
	// end inline asm
	add.s64 	%rd891, %rd303, %rd889;
	xor.b64  	%rd304, %rd891, %rd301;
	// begin inline asm
	mov.b64 {%r1547, %r1548}, %rd304;
	// end inline asm
	// begin inline asm
	prmt.b32 %r1549, %r1547, %r1548, %r3296;
	// end inline asm
	// begin inline asm
	prmt.b32 %r1553, %r1547, %r1548, %r3300;
	// end inline asm
	// begin inline asm
	mov.b64 %rd305, {%r1549, %r1553};
	// end inline asm
	add.s64 	%rd892, %rd305, %rd890;
	xor.b64  	%rd893, %rd892, %rd303;
	mov.b64 	%fd85, %rd893;
	{
	.reg .b32 %temp; 
	mov.b64 	{%temp, %r1565}, %fd85;
	}
	{
	.reg .b32 %temp; 
	mov.b64 	{%r1564, %temp}, %fd85;
	}
	// begin inline asm
	shf.r.wrap.b32 %r1559, %r1565, %r1564, %r3258;
	// end inline asm
	// begin inline asm
	shf.r.wrap.b32 %r1563, %r1564, %r1565, %r3258;
	// end inline asm
	mov.b64 	%fd86, {%r1559, %r1563};
	mov.b64 	%rd894, %fd86;
	add.s64 	%rd895, %rd869, %rd879;
	add.s64 	%rd896, %rd895, %rd7;
	xor.b64  	%rd306, %rd896, %rd281;
	// begin inline asm
	mov.b64 {%r1567, %r1568}, %rd306;
	// end inline asm
	// begin inline asm
	mov.b64 %rd307, {%r1568, %r1567};
	// end inline asm
	add.s64 	%rd897, %rd307, %rd885;
	xor.b64  	%rd308, %rd897, %rd879;
	// begin inline asm
	mov.b64 {%r1571, %r1572}, %rd308;
	// end inline asm
	// begin inline asm
	prmt.b32 %r1573, %r1571, %r1572, %r3284;
	// end inline asm
	// begin inline asm
	prmt.b32 %r1577, %r1571, %r1572, %r3288;
	// end inline asm
	// begin inline asm
	mov.b64 %rd309, {%r1573, %r1577};
	// end inline asm
	add.s64 	%rd898, %rd309, %rd896;
	add.s64 	%rd899, %rd898, %rd5;
	xor.b64  	%rd310, %rd899, %rd307;
	// begin inline asm
	mov.b64 {%r1583, %r1584}, %rd310;
	// end inline asm
	// begin inline asm
	prmt.b32 %r1585, %r1583, %r1584, %r3296;
	// end inline asm
	// begin inline asm
	prmt.b32 %r1589, %r1583, %r1584, %r3300;
	// end inline asm
	// begin inline asm
	mov.b64 %rd311, {%r1585, %r1589};
	// end inline asm
	add.s64 	%rd900, %rd311, %rd897;
	xor.b64  	%rd901, %rd900, %rd309;
	mov.b64 	%fd87, %rd901;
	{
	.reg .b32 %temp; 
	mov.b64 	{%temp, %r1601}, %fd87;
	}
	{
	.reg .b32 %temp; 
	mov.b64 	{%r1600, %temp}, %fd87;
	}
	// begin inline asm
	shf.r.wrap.b32 %r1595, %r1601, %r1600, %r3258;
	// end inline asm
	// begin inline asm
	shf.r.wrap.b32 %r1599, %r1600, %r1601, %r3258;
	// end inline asm
	mov.b64 	%fd88, {%r1595, %r1599};
	mov.b64 	%rd902, %fd88;
	add.s64 	%rd903, %rd876, %rd887;
	xor.b64  	%rd312, %rd903, %rd287;
	// begin inline asm
	mov.b64 {%r1603, %r1604}, %rd312;
	// end inline asm
	// begin inline asm
	mov.b64 %rd313, {%r1604, %r1603};
	// end inline asm
	add.s64 	%rd904, %rd313, %rd863;
	xor.b64  	%rd314, %rd904, %rd887;
	// begin inline asm
	mov.b64 {%r1607, %r1608}, %rd314;
	// end inline asm
	// begin inline asm
	prmt.b32 %r1609, %r1607, %r1608, %r3284;
	// end inline asm
	// begin inline asm
	prmt.b32 %r1613, %r1607, %r1608, %r3288;
	// end inline asm
	// begin inline asm
	mov.b64 %rd315, {%r1609, %r1613};
	// end inline asm
	add.s64 	%rd905, %rd315, %rd903;
	xor.b64  	%rd316, %rd905, %rd313;
	// begin inline asm
	mov.b64 {%r1619, %r1620}, %rd316;
	// end inline asm
	// begin inline asm
	prmt.b32 %r1621, %r1619, %r1620, %r3296;
	// end inline asm
	// begin inline asm
	prmt.b32 %r1625, %r1619, %r1620, %r3300;
	// end inline asm
	// begin inline asm
	mov.b64 %rd317, {%r1621, %r1625};
	// end inline asm
	add.s64 	%rd906, %rd317, %rd904;
	xor.b64  	%rd907, %rd906, %rd315;
	mov.b64 	%fd89, %rd907;
	{
	.reg .b32 %temp; 
	mov.b64 	{%temp, %r1637}, %fd89;
	}
	{
	.reg .b32 %temp; 
	mov.b64 	{%r1636, %temp}, %fd89;
	}
	// begin inline asm
	shf.r.wrap.b32 %r1631, %r1637, %r1636, %r3258;
	// end inline asm
	// begin inline asm
	shf.r.wrap.b32 %r1635, %r1636, %r1637, %r3258;
	// end inline asm
	mov.b64 	%fd90, {%r1631, %r1635};
	mov.b64 	%rd908, %fd90;
	add.s64 	%rd909, %rd884, %rd865;
	add.s64 	%rd910, %rd909, %rd10;
	xor.b64  	%rd318, %rd910, %rd293;
	// begin inline asm
	mov.b64 {%r1639, %r1640}, %rd318;
	// end inline asm
	// begin inline asm
	mov.b64 %rd319, {%r1640, %r1639};
	// end inline asm
	add.s64 	%rd911, %rd319, %rd870;
	xor.b64  	%rd320, %rd911, %rd865;
	// begin inline asm
	mov.b64 {%r1643, %r1644}, %rd320;
	// end inline asm
	// begin inline asm
	prmt.b32 %r1645, %r1643, %r1644, %r3284;
	// end inline asm
	// begin inline asm
	prmt.b32 %r1649, %r1643, %r1644, %r3288;
	// end inline asm
	// begin inline asm
	mov.b64 %rd321, {%r1645, %r1649};
	// end inline asm
	add.s64 	%rd912, %rd321, %rd910;
	add.s64 	%rd913, %rd912, %rd9;
	xor.b64  	%rd322, %rd913, %rd319;
	// begin inline asm
	mov.b64 {%r1655, %r1656}, %rd322;
	// end inline asm
	// begin inline asm
	prmt.b32 %r1657, %r1655, %r1656, %r3296;
	// end inline asm
	// begin inline asm
	prmt.b32 %r1661, %r1655, %r1656, %r3300;
	// end inline asm
	// begin inline asm
	mov.b64 %rd323, {%r1657, %r1661};
	// end inline asm
	add.s64 	%rd914, %rd323, %rd911;
	xor.b64  	%rd915, %rd914, %rd321;
	mov.b64 	%fd91, %rd915;
	{
	.reg .b32 %temp; 
	mov.b64 	{%temp, %r1673}, %fd91;
	}
	{
	.reg .b32 %temp; 
	mov.b64 	{%r1672, %temp}, %fd91;
	}
	// begin inline asm
	shf.r.wrap.b32 %r1667, %r1673, %r1672, %r3258;
	// end inline asm
	// begin inline asm
	shf.r.wrap.b32 %r1671, %r1672, %r1673, %r3258;
	// end inline asm
	mov.b64 	%fd92, {%r1667, %r1671};
	mov.b64 	%rd916, %fd92;
	add.s64 	%rd917, %rd891, %rd916;
	xor.b64  	%rd324, %rd917, %rd311;
	// begin inline asm
	mov.b64 {%r1675, %r1676}, %rd324;
	// end inline asm
	// begin inline asm
	mov.b64 %rd325, {%r1676, %r1675};
	// end inline asm
	add.s64 	%rd918, %rd325, %rd906;
	xor.b64  	%rd326, %rd918, %rd916;
	// begin inline asm
	mov.b64 {%r1679, %r1680}, %rd326;
	// end inline asm
	// begin inline asm
	prmt.b32 %r1681, %r1679, %r1680, %r3284;
	// end inline asm
	// begin inline asm
	prmt.b32 %r1685, %r1679, %r1680, %r3288;
	// end inline asm
	// begin inline asm
	mov.b64 %rd327, {%r1681, %r1685};
	// end inline asm
	add.s64 	%rd919, %rd327, %rd917;
	add.s64 	%rd920, %rd919, %rd5;
	xor.b64  	%rd328, %rd920, %rd325;
	// begin inline asm
	mov.b64 {%r1691, %r1692}, %rd328;
	// end inline asm
	// begin inline asm
	prmt.b32 %r1693, %r1691, %r1692, %r3296;
	// end inline asm
	// begin inline asm
	prmt.b32 %r1697, %r1691, %r1692, %r3300;
	// end inline asm
	// begin inline asm
	mov.b64 %rd329, {%r1693, %r1697};
	// end inline asm
	add.s64 	%rd921, %rd329, %rd918;
	xor.b64  	%rd922, %rd921, %rd327;
	mov.b64 	%fd93, %rd922;
	{
	.reg .b32 %temp; 
	mov.b64 	{%temp, %r1709}, %fd93;
	}
	{
	.reg .b32 %temp; 
	mov.b64 	{%r1708, %temp}, %fd93;
	}
	// begin inline asm
	shf.r.wrap.b32 %r1703, %r1709, %r1708, %r3258;
	// end inline asm
	// begin inline asm
	shf.r.wrap.b32 %r1707, %r1708, %r1709, %r3258;
	// end inline asm
	mov.b64 	%fd94, {%r1703, %r1707};
	mov.b64 	%rd923, %fd94;
	add.s64 	%rd924, %rd899, %rd894;
	add.s64 	%rd925, %rd924, %rd10;
	xor.b64  	%rd330, %rd925, %rd317;
	// begin inline asm
	mov.b64 {%r1711, %r1712}, %rd330;
	// end inline asm
	// begin inline asm
	mov.b64 %rd331, {%r1712, %r1711};
	// end inline asm
	add.s64 	%rd926, %rd331, %rd914;
	xor.b64  	%rd332, %rd926, %rd894;
	// begin inline asm
	mov.b64 {%r1715, %r1716}, %rd332;
	// end inline asm
	// begin inline asm
	prmt.b32 %r1717, %r1715, %r1716, %r3284;
	// end inline asm
	// begin inline asm
	prmt.b32 %r1721, %r1715, %r1716, %r3288;
	// end inline asm
	// begin inline asm
	mov.b64 %rd333, {%r1717, %r1721};
	// end inline asm
	add.s64 	%rd927, %rd333, %rd925;
	xor.b64  	%rd334, %rd927, %rd331;
	// begin inline asm
	mov.b64 {%r1727, %r1728}, %rd334;
	// end inline asm
	// begin inline asm
	prmt.b32 %r1729, %r1727, %r1728, %r3296;
	// end inline asm
	// begin inline asm
	prmt.b32 %r1733, %r1727, %r1728, %r3300;
	// end inline asm
	// begin inline asm
	mov.b64 %rd335, {%r1729, %r1733};
	// end inline asm
	add.s64 	%rd928, %rd335, %rd926;
	xor.b64  	%rd929, %rd928, %rd333;
	mov.b64 	%fd95, %rd929;
	{
	.reg .b32 %temp; 
	mov.b64 	{%temp, %r1745}, %fd95;
	}
	{
	.reg .b32 %temp; 
	mov.b64 	{%r1744, %temp}, %fd95;
	}
	// begin inline asm
	shf.r.wrap.b32 %r1739, %r1745, %r1744, %r3258;
	// end inline asm
	// begin inline asm
	shf.r.wrap.b32 %r1743, %r1744, %r1745, %r3258;
	// end inline asm
	mov.b64 	%fd96, {%r1739, %r1743};
	mov.b64 	%rd930, %fd96;
	add.s64 	%rd931, %rd905, %rd902;
	xor.b64  	%rd336, %rd323, %rd931;
	// begin inline asm
	mov.b64 {%r1747, %r1748}, %rd336;
	// end inline asm
	// begin inline asm
	mov.b64 %rd337, {%r1748, %r1747};
	// end inline asm
	add.s64 	%rd932, %rd337, %rd892;
	xor.b64  	%rd338, %rd932, %rd902;
	// begin inline asm
	mov.b64 {%r1751, %r1752}, %rd338;
	// end inline asm
	// begin inline asm
	prmt.b32 %r1753, %r1751, %r1752, %r3284;
	// end inline asm
	// begin inline asm
	prmt.b32 %r1757, %r1751, %r1752, %r3288;
	// end inline asm
	// begin inline asm
	mov.b64 %rd339, {%r1753, %r1757};
	// end inline asm
	add.s64 	%rd933, %rd339, %rd931;
	xor.b64  	%rd340, %rd933, %rd337;
	// begin inline asm
	mov.b64 {%r1763, %r1764}, %rd340;
	// end inline asm
	// begin inline asm
	prmt.b32 %r1765, %r1763, %r1764, %r3296;
	// end inline asm
	// begin inline asm
	prmt.b32 %r1769, %r1763, %r1764, %r3300;
	// end inline asm
	// begin inline asm
	mov.b64 %rd341, {%r1765, %r1769};
	// end inline asm
	add.s64 	%rd934, %rd341, %rd932;
	xor.b64  	%rd935, %rd934, %rd339;
	mov.b64 	%fd97, %rd935;
	{
	.reg .b32 %temp; 
	mov.b64 	{%temp, %r1781}, %fd97;
	}
	{
	.reg .b32 %temp; 
	mov.b64 	{%r1780, %temp}, %fd97;
	}
	// begin inline asm
	shf.r.wrap.b32 %r1775, %r1781, %r1780, %r3258;
	// end inline asm
	// begin inline asm
	shf.r.wrap.b32 %r1779, %r1780, %r1781, %r3258;
	// end inline asm
	mov.b64 	%fd98, {%r1775, %r1779};
	mov.b64 	%rd936, %fd98;
	add.s64 	%rd937, %rd913, %rd908;
	add.s64 	%rd938, %rd937, %rd23;
	xor.b64  	%rd342, %rd938, %rd305;
	// begin inline asm
	mov.b64 {%r1783, %r1784}, %rd342;
	// end inline asm
	// begin inline asm
	mov.b64 %rd343, {%r1784, %r1783};
	// end inline asm
	add.s64 	%rd939, %rd343, %rd900;
	xor.b64  	%rd344, %rd939, %rd908;
	// begin inline asm
	mov.b64 {%r1787, %r1788}, %rd344;
	// end inline asm
	// begin inline asm
	prmt.b32 %r1789, %r1787, %r1788, %r3284;
	// end inline asm
	// begin inline asm
	prmt.b32 %r1793, %r1787, %r1788, %r3288;
	// end inline asm
	// begin inline asm
	mov.b64 %rd345, {%r1789, %r1793};
	// end inline asm
	add.s64 	%rd940, %rd345, %rd938;
	xor.b64  	%rd346, %rd940, %rd343;
	// begin inline asm
	mov.b64 {%r1799, %r1800}, %rd346;
	// end inline asm
	// begin inline asm
	prmt.b32 %r1801, %r1799, %r1800, %r3296;
	// end inline asm
	// begin inline asm
	prmt.b32 %r1805, %r1799, %r1800, %r3300;
	// end inline asm
	// begin inline asm
	mov.b64 %rd347, {%r1801, %r1805};
	// end inline asm
	add.s64 	%rd941, %rd347, %rd939;
	xor.b64  	%rd942, %rd941, %rd345;
	mov.b64 	%fd99, %rd942;
	{
	.reg .b32 %temp; 
	mov.b64 	{%temp, %r1817}, %fd99;
	}
	{
	.reg .b32 %temp; 
	mov.b64 	{%r1816, %temp}, %fd99;
	}
	// begin inline asm
	shf.r.wrap.b32 %r1811, %r1817, %r1816, %r3258;
	// end inline asm
	// begin inline asm
	shf.r.wrap.b32 %r1815, %r1816, %r1817, %r3258;
	// end inline asm
	mov.b64 	%fd100, {%r1811, %r1815};
	mov.b64 	%rd943, %fd100;
	add.s64 	%rd944, %rd920, %rd930;
	add.s64 	%rd945, %rd944, %rd2;
	xor.b64  	%rd348, %rd945, %rd347;
	// begin inline asm
	mov.b64 {%r1819, %r1820}, %rd348;
	// end inline asm
	// begin inline asm
	mov.b64 %rd349, {%r1820, %r1819};
	// end inline asm
	add.s64 	%rd946, %rd349, %rd934;
	xor.b64  	%rd350, %rd946, %rd930;
	// begin inline asm
	mov.b64 {%r1823, %r1824}, %rd350;
	// end inline asm
	// begin inline asm
	prmt.b32 %r1825, %r1823, %r1824, %r3284;
	// end inline asm
	// begin inline asm
	prmt.b32 %r1829, %r1823, %r1824, %r3288;
	// end inline asm
	// begin inline asm
	mov.b64 %rd351, {%r1825, %r1829};
	// end inline asm
	add.s64 	%rd947, %rd351, %rd945;
	add.s64 	%rd948, %rd947, %rd7;
	xor.b64  	%rd352, %rd948, %rd349;
	// begin inline asm
	mov.b64 {%r1835, %r1836}, %rd352;
	// end inline asm
	// begin inline asm
	prmt.b32 %r1837, %r1835, %r1836, %r3296;
	// end inline asm
	// begin inline asm
	prmt.b32 %r1841, %r1835, %r1836, %r3300;
	// end inline asm
	// begin inline asm
	mov.b64 %rd353, {%r1837, %r1841};
	// end inline asm
	add.s64 	%rd949, %rd353, %rd946;
	xor.b64  	%rd950, %rd949, %rd351;
	mov.b64 	%fd101, %rd950;
	{
	.reg .b32 %temp; 
	mov.b64 	{%temp, %r1853}, %fd101;
	}
	{
	.reg .b32 %temp; 
	mov.b64 	{%r1852, %temp}, %fd101;
	}
	// begin inline asm
	shf.r.wrap.b32 %r1847, %r1853, %r1852, %r3258;
	// end inline asm
	// begin inline asm
	shf.r.wrap.b32 %r1851, %r1852, %r1853, %r3258;
	// end inline asm
	mov.b64 	%fd102, {%r1847, %r1851};
	mov.b64 	%rd951, %fd102;
	add.s64 	%rd952, %rd927, %rd936;
	add.s64 	%rd953, %rd952, %rd6;
	xor.b64  	%rd354, %rd953, %rd329;
	// begin inline asm
	mov.b64 {%r1855, %r1856}, %rd354;
	// end inline asm
	// begin inline asm
	mov.b64 %rd355, {%r1856, %r1855};
	// end inline asm
	add.s64 	%rd954, %rd355, %rd941;
	xor.b64  	%rd356, %rd954, %rd936;
	// begin inline asm
	mov.b64 {%r1859, %r1860}, %rd356;
	// end inline asm
	// begin inline asm
	prmt.b32 %r1861, %r1859, %r1860, %r3284;
	// end inline asm
	// begin inline asm
	prmt.b32 %r1865, %r1859, %r1860, %r3288;
	// end inline asm
	// begin inline asm
	mov.b64 %rd357, {%r1861, %r1865};
	// end inline asm
	add.s64 	%rd955, %rd357, %rd953;
	add.s64 	%rd956, %rd955, %rd4;
	xor.b64  	%rd358, %rd956, %rd355;
	// begin inline asm
	mov.b64 {%r1871, %r1872}, %rd358;
	// end inline asm
	// begin inline asm
	prmt.b32 %r1873, %r1871, %r1872, %r3296;
	// end inline asm
	// begin inline asm
	prmt.b32 %r1877, %r1871, %r1872, %r3300;
	// end inline asm
	// begin inline asm
	mov.b64 %rd359, {%r1873, %r1877};
	// end inline asm
	add.s64 	%rd957, %rd359, %rd954;
	xor.b64  	%rd958, %rd957, %rd357;
	mov.b64 	%fd103, %rd958;
	{
	.reg .b32 %temp; 
	mov.b64 	{%temp, %r1889}, %fd103;
	}
	{
	.reg .b32 %temp; 
	mov.b64 	{%r1888, %temp}, %fd103;
	}
	// begin inline asm
	shf.r.wrap.b32 %r1883, %r1889, %r1888, %r3258;
	// end inline asm
	// begin inline asm
	shf.r.wrap.b32 %r1887, %r1888, %r1889, %r3258;
	// end inline asm
	mov.b64 	%fd104, {%r1883, %r1887};
	mov.b64 	%rd959, %fd104;
	add.s64 	%rd960, %rd933, %rd943;
	add.s64 	%rd961, %rd960, %rd9;
	xor.b64  	%rd360, %rd961, %rd335;
	// begin inline asm
	mov.b64 {%r1891, %r1892}, %rd360;
	// end inline asm
	// begin inline asm
	mov.b64 %rd361, {%r1892, %r1891};
	// end inline asm
	add.s64 	%rd962, %rd361, %rd921;
	xor.b64  	%rd362, %rd962, %rd943;
	// begin inline asm
	mov.b64 {%r1895, %r1896}, %rd362;
	// end inline asm
	// begin inline asm
	prmt.b32 %r1897, %r1895, %r1896, %r3284;
	// end inline asm
	// begin inline asm
	prmt.b32 %r1901, %r1895, %r1896, %r3288;
	// end inline asm
	// begin inline asm
	mov.b64 %rd363, {%r1897, %r1901};
	// end inline asm
	add.s64 	%rd963, %rd363, %rd961;
	add.s64 	%rd964, %rd963, %rd3;
	xor.b64  	%rd364, %rd964, %rd361;
	// begin inline asm
	mov.b64 {%r1907, %r1908}, %rd364;
	// end inline asm
	// begin inline asm
	prmt.b32 %r1909, %r1907, %r1908, %r3296;
	// end inline asm
	// begin inline asm
	prmt.b32 %r1913, %r1907, %r1908, %r3300;
	// end inline asm
	// begin inline asm
	mov.b64 %rd365, {%r1909, %r1913};
	// end inline asm
	add.s64 	%rd965, %rd365, %rd962;
	xor.b64  	%rd966, %rd965, %rd363;
	mov.b64 	%fd105, %rd966;
	{
	.reg .b32 %temp; 
	mov.b64 	{%temp, %r1925}, %fd105;
	}
	{
	.reg .b32 %temp; 
	mov.b64 	{%r1924, %temp}, %fd105;
	}
	// begin inline asm
	shf.r.wrap.b32 %r1919, %r1925, %r1924, %r3258;
	// end inline asm
	// begin inline asm
	shf.r.wrap.b32 %r1923, %r1924, %r1925, %r3258;
	// end inline asm
	mov.b64 	%fd106, {%r1919, %r1923};
	mov.b64 	%rd967, %fd106;
	add.s64 	%rd968, %rd940, %rd923;
	add.s64 	%rd969, %rd968, %rd8;
	xor.b64  	%rd366, %rd969, %rd341;
	// begin inline asm
	mov.b64 {%r1927, %r1928}, %rd366;
	// end inline asm
	// begin inline asm
	mov.b64 %rd367, {%r1928, %r1927};
	// end inline asm
	add.s64 	%rd970, %rd367, %rd928;
	xor.b64  	%rd368, %rd970, %rd923;
	// begin inline asm
	mov.b64 {%r1931, %r1932}, %rd368;
	// end inline asm
	// begin inline asm
	prmt.b32 %r1933, %r1931, %r1932, %r3284;
	// end inline asm
	// begin inline asm
	prmt.b32 %r1937, %r1931, %r1932, %r3288;
	// end inline asm
	// begin inline asm
	mov.b64 %rd369, {%r1933, %r1937};
	// end inline asm
	add.s64 	%rd971, %rd369, %rd969;
	xor.b64  	%rd370, %rd971, %rd367;
	// begin inline asm
	mov.b64 {%r1943, %r1944}, %rd370;
	// end inline asm
	// begin inline asm
	prmt.b32 %r1945, %r1943, %r1944, %r3296;
	// end inline asm
	// begin inline asm
	prmt.b32 %r1949, %r1943, %r1944, %r3300;
	// end inline asm
	// begin inline asm
	mov.b64 %rd371, {%r1945, %r1949};
	// end inline asm
	add.s64 	%rd972, %rd371, %rd970;
	xor.b64  	%rd973, %rd972, %rd369;
	mov.b64 	%fd107, %rd973;
	{
	.reg .b32 %temp; 
	mov.b64 	{%temp, %r1961}, %fd107;
	}
	{
	.reg .b32 %temp; 
	mov.b64 	{%r1960, %temp}, %fd107;
	}
	// begin inline asm
	shf.r.wrap.b32 %r1955, %r1961, %r1960, %r3258;
	// end inline asm
	// begin inline asm
	shf.r.wrap.b32 %r1959, %r1960, %r1961, %r3258;
	// end inline asm
	mov.b64 	%fd108, {%r1955, %r1959};
	mov.b64 	%rd974, %fd108;
	add.s64 	%rd975, %rd948, %rd974;
	xor.b64  	%rd372, %rd975, %rd359;
	// begin inline asm
	mov.b64 {%r1963, %r1964}, %rd372;
	// end inline asm
	// begin inline asm
	mov.b64 %rd373, {%r1964, %r1963};
	// end inline asm
	add.s64 	%rd976, %rd373, %rd965;
	xor.b64  	%rd374, %rd976, %rd974;
	// begin inline asm
	mov.b64 {%r1967, %r1968}, %rd374;
	// end inline asm
	// begin inline asm
	prmt.b32 %r1969, %r1967, %r1968, %r3284;
	// end inline asm
	// begin inline asm
	prmt.b32 %r1973, %r1967, %r1968, %r3288;
	// end inline asm
	// begin inline asm
	mov.b64 %rd375, {%r1969, %r1973};
	// end inline asm
	add.s64 	%rd977, %rd375, %rd975;
	xor.b64  	%rd376, %rd977, %rd373;
	// begin inline asm
	mov.b64 {%r1979, %r1980}, %rd376;
	// end inline asm
	// begin inline asm
	prmt.b32 %r1981, %r1979, %r1980, %r3296;
	// end inline asm
	// begin inline asm
	prmt.b32 %r1985, %r1979, %r1980, %r3300;
	// end inline asm
	// begin inline asm
	mov.b64 %rd377, {%r1981, %r1985};
	// end inline asm
	add.s64 	%rd978, %rd377, %rd976;
	xor.b64  	%rd979, %rd978, %rd375;
	mov.b64 	%fd109, %rd979;
	{
	.reg .b32 %temp; 
	mov.b64 	{%temp, %r1997}, %fd109;
	}
	{
	.reg .b32 %temp; 
	mov.b64 	{%r1996, %temp}, %fd109;
	}
	// begin inline asm
	shf.r.wrap.b32 %r1991, %r1997, %r1996, %r3258;
	// end inline asm
	// begin inline asm
	shf.r.wrap.b32 %r1995, %r1996, %r1997, %r3258;
	// end inline asm
	mov.b64 	%fd110, {%r1991, %r1995};
	mov.b64 	%rd980, %fd110;
	add.s64 	%rd981, %rd956, %rd951;
	add.s64 	%rd982, %rd981, %rd7;
	xor.b64  	%rd378, %rd982, %rd365;
	// begin inline asm
	mov.b64 {%r1999, %r2000}, %rd378;
	// end inline asm
	// begin inline asm
	mov.b64 %rd379, {%r2000, %r1999};
	// end inline asm
	add.s64 	%rd983, %rd379, %rd972;
	xor.b64  	%rd380, %rd983, %rd951;
	// begin inline asm
	mov.b64 {%r2003, %r2004}, %rd380;
	// end inline asm
	// begin inline asm
	prmt.b32 %r2005, %r2003, %r2004, %r3284;
	// end inline asm
	// begin inline asm
	prmt.b32 %r2009, %r2003, %r2004, %r3288;
	// end inline asm
	// begin inline asm
	mov.b64 %rd381, {%r2005, %r2009};
	// end inline asm
	add.s64 	%rd984, %rd381, %rd982;
	xor.b64  	%rd382, %rd984, %rd379;
	// begin inline asm
	mov.b64 {%r2015, %r2016}, %rd382;
	// end inline asm
	// begin inline asm
	prmt.b32 %r2017, %r2015, %r2016, %r3296;
	// end inline asm
	// begin inline asm
	prmt.b32 %r2021, %r2015, %r2016, %r3300;
	// end inline asm
	// begin inline asm
	mov.b64 %rd383, {%r2017, %r2021};
	// end inline asm
	add.s64 	%rd985, %rd383, %rd983;
	xor.b64  	%rd986, %rd985, %rd381;
	mov.b64 	%fd111, %rd986;
	{
	.reg .b32 %temp; 
	mov.b64 	{%temp, %r2033}, %fd111;
	}
	{
	.reg .b32 %temp; 
	mov.b64 	{%r2032, %temp}, %fd111;
	}
	// begin inline asm
	shf.r.wrap.b32 %r2027, %r2033, %r2032, %r3258;
	// end inline asm
	// begin inline asm
	shf.r.wrap.b32 %r2031, %r2032, %r2033, %r3258;
	// end inline asm
	mov.b64 	%fd112, {%r2027, %r2031};
	mov.b64 	%rd987, %fd112;
	add.s64 	%rd988, %rd964, %rd959;
	xor.b64  	%rd384, %rd371, %rd988;
	// begin inline asm
	mov.b64 {%r2035, %r2036}, %rd384;
	// end inline asm
	// begin inline asm
	mov.b64 %rd385, {%r2036, %r2035};
	// end inline asm
	add.s64 	%rd989, %rd385, %rd949;
	xor.b64  	%rd386, %rd989, %rd959;
	// begin inline asm
	mov.b64 {%r2039, %r2040}, %rd386;
	// end inline asm
	// begin inline asm
	prmt.b32 %r2041, %r2039, %r2040, %r3284;
	// end inline asm
	// begin inline asm
	prmt.b32 %r2045, %r2039, %r2040, %r3288;
	// end inline asm
	// begin inline asm
	mov.b64 %rd387, {%r2041, %r2045};
	// end inline asm
	add.s64 	%rd990, %rd387, %rd988;
	add.s64 	%rd991, %rd990, %rd10;
	xor.b64  	%rd388, %rd991, %rd385;
	// begin inline asm
	mov.b64 {%r2051, %r2052}, %rd388;
	// end inline asm
	// begin inline asm
	prmt.b32 %r2053, %r2051, %r2052, %r3296;
	// end inline asm
	// begin inline asm
	prmt.b32 %r2057, %r2051, %r2052, %r3300;
	// end inline asm
	// begin inline asm
	mov.b64 %rd389, {%r2053, %r2057};
	// end inline asm
	add.s64 	%rd992, %rd389, %rd989;
	xor.b64  	%rd993, %rd992, %rd387;
	mov.b64 	%fd113, %rd993;
	{
	.reg .b32 %temp; 
	mov.b64 	{%temp, %r2069}, %fd113;
	}
	{
	.reg .b32 %temp; 
	mov.b64 	{%r2068, %temp}, %fd113;
	}
	// begin inline asm
	shf.r.wrap.b32 %r2063, %r2069, %r2068, %r3258;
	// end inline asm
	// begin inline asm
	shf.r.wrap.b32 %r2067, %r2068, %r2069, %r3258;
	// end inline asm
	mov.b64 	%fd114, {%r2063, %r2067};
	mov.b64 	%rd994, %fd114;
	add.s64 	%rd995, %rd971, %rd967;
	add.s64 	%rd996, %rd995, %rd4;
	xor.b64  	%rd390, %rd996, %rd353;
	// begin inline asm
	mov.b64 {%r2071, %r2072}, %rd390;
	// end inline asm
	// begin inline asm
	mov.b64 %rd391, {%r2072, %r2071};
	// end inline asm
	add.s64 	%rd997, %rd391, %rd957;
	xor.b64  	%rd392, %rd997, %rd967;
	// begin inline asm
	mov.b64 {%r2075, %r2076}, %rd392;
	// end inline asm
	// begin inline asm
	prmt.b32 %r2077, %r2075, %r2076, %r3284;
	// end inline asm
	// begin inline asm
	prmt.b32 %r2081, %r2075, %r2076, %r3288;
	// end inline asm
	// begin inline asm
	mov.b64 %rd393, {%r2077, %r2081};
	// end inline asm
	add.s64 	%rd998, %rd393, %rd996;
	add.s64 	%rd999, %rd998, %rd9;
	xor.b64  	%rd394, %rd999, %rd391;
	// begin inline asm
	mov.b64 {%r2087, %r2088}, %rd394;
	// end inline asm
	// begin inline asm
	prmt.b32 %r2089, %r2087, %r2088, %r3296;
	// end inline asm
	// begin inline asm
	prmt.b32 %r2093, %r2087, %r2088, %r3300;
	// end inline asm
	// begin inline asm
	mov.b64 %rd395, {%r2089, %r2093};
	// end inline asm
	add.s64 	%rd1000, %rd395, %rd997;
	xor.b64  	%rd1001, %rd1000, %rd393;
	mov.b64 	%fd115, %rd1001;
	{
	.reg .b32 %temp; 
	mov.b64 	{%temp, %r2105}, %fd115;
	}
	{
	.reg .b32 %temp; 
	mov.b64 	{%r2104, %temp}, %fd115;
	}
	// begin inline asm
	shf.r.wrap.b32 %r2099, %r2105, %r2104, %r3258;
	// end inline asm
	// begin inline asm
	shf.r.wrap.b32 %r2103, %r2104, %r2105, %r3258;
	// end inline asm
	mov.b64 	%fd116, {%r2099, %r2103};
	mov.b64 	%rd1002, %fd116;
	add.s64 	%rd1003, %rd977, %rd987;
	add.s64 	%rd1004, %rd1003, %rd5;
	xor.b64  	%rd396, %rd1004, %rd395;
	// begin inline asm
	mov.b64 {%r2107, %r2108}, %rd396;
	// end inline asm
	// begin inline asm
	mov.b64 %rd397, {%r2108, %r2107};
	// end inline asm
	add.s64 	%rd1005, %rd397, %rd992;
	xor.b64  	%rd398, %rd1005, %rd987;
	// begin inline asm
	mov.b64 {%r2111, %r2112}, %rd398;
	// end inline asm
	// begin inline asm
	prmt.b32 %r2113, %r2111, %r2112, %r3284;
	// end inline asm
	// begin inline asm
	prmt.b32 %r2117, %r2111, %r2112, %r3288;
	// end inline asm
	// begin inline asm
	mov.b64 %rd399, {%r2113, %r2117};
	// end inline asm
	add.s64 	%rd1006, %rd399, %rd1004;
	add.s64 	%rd1007, %rd1006, %rd2;
	xor.b64  	%rd400, %rd1007, %rd397;
	// begin inline asm
	mov.b64 {%r2123, %r2124}, %rd400;
	// end inline asm
	// begin inline asm
	prmt.b32 %r2125, %r2123, %r2124, %r3296;
	// end inline asm
	// begin inline asm
	prmt.b32 %r2129, %r2123, %r2124, %r3300;
	// end inline asm
	// begin inline asm
	mov.b64 %rd401, {%r2125, %r2129};
	// end inline asm
	add.s64 	%rd1008, %rd401, %rd1005;
	xor.b64  	%rd1009, %rd1008, %rd399;
	mov.b64 	%fd117, %rd1009;
	{
	.reg .b32 %temp; 
	mov.b64 	{%temp, %r2141}, %fd117;
	}
	{
	.reg .b32 %temp; 
	mov.b64 	{%r2140, %temp}, %fd117;
	}
	// begin inline asm
	shf.r.wrap.b32 %r2135, %r2141, %r2140, %r3258;
	// end inline asm
	// begin inline asm
	shf.r.wrap.b32 %r2139, %r2140, %r2141, %r3258;
	// end inline asm
	mov.b64 	%fd118, {%r2135, %r2139};
	mov.b64 	%rd1010, %fd118;
	add.s64 	%rd1011, %rd984, %rd994;
	xor.b64  	%rd402, %rd1011, %rd377;
	// begin inline asm
	mov.b64 {%r2143, %r2144}, %rd402;
	// end inline asm
	// begin inline asm
	mov.b64 %rd403, {%r2144, %r2143};
	// end inline asm
	add.s64 	%rd1012, %rd403, %rd1000;
	xor.b64  	%rd404, %rd1012, %rd994;
	// begin inline asm
	mov.b64 {%r2147, %r2148}, %rd404;
	// end inline asm
	// begin inline asm
	prmt.b32 %r2149, %r2147, %r2148, %r3284;
	// end inline asm
	// begin inline asm
	prmt.b32 %r2153, %r2147, %r2148, %r3288;
	// end inline asm
	// begin inline asm
	mov.b64 %rd405, {%r2149, %r2153};
	// end inline asm
	add.s64 	%rd1013, %rd405, %rd1011;
	add.s64 	%rd1014, %rd1013, %rd23;
	xor.b64  	%rd406, %rd1014, %rd403;
	// begin inline asm
	mov.b64 {%r2159, %r2160}, %rd406;
	// end inline asm
	// begin inline asm
	prmt.b32 %r2161, %r2159, %r2160, %r3296;
	// end inline asm
	// begin inline asm
	prmt.b32 %r2165, %r2159, %r2160, %r3300;
	// end inline asm
	// begin inline asm
	mov.b64 %rd407, {%r2161, %r2165};
	// end inline asm
	add.s64 	%rd1015, %rd407, %rd1012;
	xor.b64  	%rd1016, %rd1015, %rd405;
	mov.b64 	%fd119, %rd1016;
	{
	.reg .b32 %temp; 
	mov.b64 	{%temp, %r2177}, %fd119;
	}
	{
	.reg .b32 %temp; 
	mov.b64 	{%r2176, %temp}, %fd119;
	}
	// begin inline asm
	shf.r.wrap.b32 %r2171, %r2177, %r2176, %r3258;
	// end inline asm
	// begin inline asm
	shf.r.wrap.b32 %r2175, %r2176, %r2177, %r3258;
	// end inline asm
	mov.b64 	%fd120, {%r2171, %r2175};
	mov.b64 	%rd1017, %fd120;
	add.s64 	%rd1018, %rd991, %rd1002;
	add.s64 	%rd1019, %rd1018, %rd8;
	xor.b64  	%rd408, %rd1019, %rd383;
	// begin inline asm
	mov.b64 {%r2179, %r2180}, %rd408;
	// end inline asm
	// begin inline asm
	mov.b64 %rd409, {%r2180, %r2179};
	// end inline asm
	add.s64 	%rd1020, %rd409, %rd978;
	xor.b64  	%rd410, %rd1020, %rd1002;
	// begin inline asm
	mov.b64 {%r2183, %r2184}, %rd410;
	// end inline asm
	// begin inline asm
	prmt.b32 %r2185, %r2183, %r2184, %r3284;
	// end inline asm
	// begin inline asm
	prmt.b32 %r2189, %r2183, %r2184, %r3288;
	// end inline asm
	// begin inline asm
	mov.b64 %rd411, {%r2185, %r2189};
	// end inline asm
	add.s64 	%rd1021, %rd411, %rd1019;
	add.s64 	%rd1022, %rd1021, %rd6;
	xor.b64  	%rd412, %rd1022, %rd409;
	// begin inline asm
	mov.b64 {%r2195, %r2196}, %rd412;
	// end inline asm
	// begin inline asm
	prmt.b32 %r2197, %r2195, %r2196, %r3296;
	// end inline asm
	// begin inline asm
	prmt.b32 %r2201, %r2195, %r2196, %r3300;
	// end inline asm
	// begin inline asm
	mov.b64 %rd413, {%r2197, %r2201};
	// end inline asm
	add.s64 	%rd1023, %rd413, %rd1020;
	xor.b64  	%rd1024, %rd1023, %rd411;
	mov.b64 	%fd121, %rd1024;
	{
	.reg .b32 %temp; 
	mov.b64 	{%temp, %r2213}, %fd121;
	}
	{
	.reg .b32 %temp; 
	mov.b64 	{%r2212, %temp}, %fd121;
	}
	// begin inline asm
	shf.r.wrap.b32 %r2207, %r2213, %r2212, %r3258;
	// end inline asm
	// begin inline asm
	shf.r.wrap.b32 %r2211, %r2212, %r2213, %r3258;
	// end inline asm
	mov.b64 	%fd122, {%r2207, %r2211};
	mov.b64 	%rd1025, %fd122;
	add.s64 	%rd1026, %rd999, %rd980;
	add.s64 	%rd1027, %rd1026, %rd3;
	xor.b64  	%rd414, %rd1027, %rd389;
	// begin inline asm
	mov.b64 {%r2215, %r2216}, %rd414;
	// end inline asm
	// begin inline asm
	mov.b64 %rd415, {%r2216, %r2215};
	// end inline asm
	add.s64 	%rd1028, %rd415, %rd985;
	xor.b64  	%rd416, %rd1028, %rd980;
	// begin inline asm
	mov.b64 {%r2219, %r2220}, %rd416;
	// end inline asm
	// begin inline asm
	prmt.b32 %r2221, %r2219, %r2220, %r3284;
	// end inline asm
	// begin inline asm
	prmt.b32 %r2225, %r2219, %r2220, %r3288;
	// end inline asm
	// begin inline asm
	mov.b64 %rd417, {%r2221, %r2225};
	// end inline asm
	add.s64 	%rd1029, %rd417, %rd1027;
	xor.b64  	%rd418, %rd1029, %rd415;
	// begin inline asm
	mov.b64 {%r2231, %r2232}, %rd418;
	// end inline asm
	// begin inline asm
	prmt.b32 %r2233, %r2231, %r2232, %r3296;
	// end inline asm
	// begin inline asm
	prmt.b32 %r2237, %r2231, %r2232, %r3300;
	// end inline asm
	// begin inline asm
	mov.b64 %rd419, {%r2233, %r2237};
	// end inline asm
	add.s64 	%rd1030, %rd419, %rd1028;
	xor.b64  	%rd1031, %rd1030, %rd417;
	mov.b64 	%fd123, %rd1031;
	{
	.reg .b32 %temp; 
	mov.b64 	{%temp, %r2249}, %fd123;
	}
	{
	.reg .b32 %temp; 
	mov.b64 	{%r2248, %temp}, %fd123;
	}
	// begin inline asm
	shf.r.wrap.b32 %r2243, %r2249, %r2248, %r3258;
	// end inline asm
	// begin inline asm
	shf.r.wrap.b32 %r2247, %r2248, %r2249, %r3258;
	// end inline asm
	mov.b64 	%fd124, {%r2243, %r2247};
	mov.b64 	%rd1032, %fd124;
	add.s64 	%rd1033, %rd6, %rd1007;
	add.s64 	%rd1034, %rd1033, %rd1032;
	xor.b64  	%rd420, %rd1034, %rd407;
	// begin inline asm
	mov.b64 {%r2251, %r2252}, %rd420;
	// end inline asm
	// begin inline asm
	mov.b64 %rd421, {%r2252, %r2251};
	// end inline asm
	add.s64 	%rd1035, %rd421, %rd1023;
	xor.b64  	%rd422, %rd1035, %rd1032;
	// begin inline asm
	mov.b64 {%r2255, %r2256}, %rd422;
	// end inline asm
	// begin inline asm
	prmt.b32 %r2257, %r2255, %r2256, %r3284;
	// end inline asm
	// begin inline asm
	prmt.b32 %r2261, %r2255, %r2256, %r3288;
	// end inline asm
	// begin inline asm
	mov.b64 %rd423, {%r2257, %r2261};
	// end inline asm
	add.s64 	%rd1036, %rd423, %rd1034;
	xor.b64  	%rd424, %rd1036, %rd421;
	// begin inline asm
	mov.b64 {%r2267, %r2268}, %rd424;
	// end inline asm
	// begin inline asm
	prmt.b32 %r2269, %r2267, %r2268, %r3296;
	// end inline asm
	// begin inline asm
	prmt.b32 %r2273, %r2267, %r2268, %r3300;
	// end inline asm
	// begin inline asm
	mov.b64 %rd425, {%r2269, %r2273};
	// end inline asm
	add.s64 	%rd1037, %rd425, %rd1035;
	xor.b64  	%rd1038, %rd1037, %rd423;
	mov.b64 	%fd125, %rd1038;
	{
	.reg .b32 %temp; 
	mov.b64 	{%temp, %r2285}, %fd125;
	}
	{
	.reg .b32 %temp; 
	mov.b64 	{%r2284, %temp}, %fd125;
	}
	// begin inline asm
	shf.r.wrap.b32 %r2279, %r2285, %r2284, %r3258;
	// end inline asm
	// begin inline asm
	shf.r.wrap.b32 %r2283, %r2284, %r2285, %r3258;
	// end inline asm
	mov.b64 	%fd126, {%r2279, %r2283};
	mov.b64 	%rd1039, %fd126;
	add.s64 	%rd1040, %rd1014, %rd1010;
	xor.b64  	%rd426, %rd413, %rd1040;
	// begin inline asm
	mov.b64 {%r2287, %r2288}, %rd426;
	// end inline asm
	// begin inline asm
	mov.b64 %rd427, {%r2288, %r2287};
	// end inline asm
	add.s64 	%rd1041, %rd427, %rd1030;
	xor.b64  	%rd428, %rd1041, %rd1010;
	// begin inline asm
	mov.b64 {%r2291, %r2292}, %rd428;
	// end inline asm
	// begin inline asm
	prmt.b32 %r2293, %r2291, %r2292, %r3284;
	// end inline asm
	// begin inline asm
	prmt.b32 %r2297, %r2291, %r2292, %r3288;
	// end inline asm
	// begin inline asm
	mov.b64 %rd429, {%r2293, %r2297};
	// end inline asm
	add.s64 	%rd1042, %rd429, %rd1040;
	add.s64 	%rd1043, %rd1042, %rd9;
	xor.b64  	%rd430, %rd1043, %rd427;
	// begin inline asm
	mov.b64 {%r2303, %r2304}, %rd430;
	// end inline asm
	// begin inline asm
	prmt.b32 %r2305, %r2303, %r2304, %r3296;
	// end inline asm
	// begin inline asm
	prmt.b32 %r2309, %r2303, %r2304, %r3300;
	// end inline asm
	// begin inline asm
	mov.b64 %rd431, {%r2305, %r2309};
	// end inline asm
	add.s64 	%rd1044, %rd431, %rd1041;
	xor.b64  	%rd1045, %rd1044, %rd429;
	mov.b64 	%fd127, %rd1045;
	{
	.reg .b32 %temp; 
	mov.b64 	{%temp, %r2321}, %fd127;
	}
	{
	.reg .b32 %temp; 
	mov.b64 	{%r2320, %temp}, %fd127;
	}
	// begin inline asm
	shf.r.wrap.b32 %r2315, %r2321, %r2320, %r3258;
	// end inline asm
	// begin inline asm
	shf.r.wrap.b32 %r2319, %r2320, %r2321, %r3258;
	// end inline asm
	mov.b64 	%fd128, {%r2315, %r2319};
	mov.b64 	%rd1046, %fd128;
	add.s64 	%rd1047, %rd1022, %rd1017;
	xor.b64  	%rd432, %rd419, %rd1047;
	// begin inline asm
	mov.b64 {%r2323, %r2324}, %rd432;
	// end inline asm
	// begin inline asm
	mov.b64 %rd433, {%r2324, %r2323};
	// end inline asm
	add.s64 	%rd1048, %rd433, %rd1008;
	xor.b64  	%rd434, %rd1048, %rd1017;
	// begin inline asm
	mov.b64 {%r2327, %r2328}, %rd434;
	// end inline asm
	// begin inline asm
	prmt.b32 %r2329, %r2327, %r2328, %r3284;
	// end inline asm
	// begin inline asm
	prmt.b32 %r2333, %r2327, %r2328, %r3288;
	// end inline asm
	// begin inline asm
	mov.b64 %rd435, {%r2329, %r2333};
	// end inline asm
	add.s64 	%rd1049, %rd435, %rd1047;
	add.s64 	%rd1050, %rd1049, %rd4;
	xor.b64  	%rd436, %rd1050, %rd433;
	// begin inline asm
	mov.b64 {%r2339, %r2340}, %rd436;
	// end inline asm
	// begin inline asm
	prmt.b32 %r2341, %r2339, %r2340, %r3296;
	// end inline asm
	// begin inline asm
	prmt.b32 %r2345, %r2339, %r2340, %r3300;
	// end inline asm
	// begin inline asm
	mov.b64 %rd437, {%r2341, %r2345};
	// end inline asm
	add.s64 	%rd1051, %rd437, %rd1048;
	xor.b64  	%rd1052, %rd1051, %rd435;
	mov.b64 	%fd129, %rd1052;
	{
	.reg .b32 %temp; 
	mov.b64 	{%temp, %r2357}, %fd129;
	}
	{
	.reg .b32 %temp; 
	mov.b64 	{%r2356, %temp}, %fd129;
	}
	// begin inline asm
	shf.r.wrap.b32 %r2351, %r2357, %r2356, %r3258;
	// end inline asm
	// begin inline asm
	shf.r.wrap.b32 %r2355, %r2356, %r2357, %r3258;
	// end inline asm
	mov.b64 	%fd130, {%r2351, %r2355};
	mov.b64 	%rd1053, %fd130;
	add.s64 	%rd1054, %rd1029, %rd1025;
	add.s64 	%rd1055, %rd1054, %rd2;
	xor.b64  	%rd438, %rd1055, %rd401;
	// begin inline asm
	mov.b64 {%r2359, %r2360}, %rd438;
	// end inline asm
	// begin inline asm
	mov.b64 %rd439, {%r2360, %r2359};
	// end inline asm
	add.s64 	%rd1056, %rd439, %rd1015;
	xor.b64  	%rd440, %rd1056, %rd1025;
	// begin inline asm
	mov.b64 {%r2363, %r2364}, %rd440;
	// end inline asm
	// begin inline asm
	prmt.b32 %r2365, %r2363, %r2364, %r3284;
	// end inline asm
	// begin inline asm
	prmt.b32 %r2369, %r2363, %r2364, %r3288;
	// end inline asm
	// begin inline asm
	mov.b64 %rd441, {%r2365, %r2369};
	// end inline asm
	add.s64 	%rd1057, %rd441, %rd1055;
	add.s64 	%rd1058, %rd1057, %rd8;
	xor.b64  	%rd442, %rd1058, %rd439;
	// begin inline asm
	mov.b64 {%r2375, %r2376}, %rd442;
	// end inline asm
	// begin inline asm
	prmt.b32 %r2377, %r2375, %r2376, %r3296;
	// end inline asm
	// begin inline asm
	prmt.b32 %r2381, %r2375, %r2376, %r3300;
	// end inline asm
	// begin inline asm
	mov.b64 %rd443, {%r2377, %r2381};
	// end inline asm
	add.s64 	%rd1059, %rd443, %rd1056;
	xor.b64  	%rd1060, %rd1059, %rd441;
	mov.b64 	%fd131, %rd1060;
	{
	.reg .b32 %temp; 
	mov.b64 	{%temp, %r2393}, %fd131;
	}
	{
	.reg .b32 %temp; 
	mov.b64 	{%r2392, %temp}, %fd131;
	}
	// begin inline asm
	shf.r.wrap.b32 %r2387, %r2393, %r2392, %r3258;
	// end inline asm
	// begin inline asm
	shf.r.wrap.b32 %r2391, %r2392, %r2393, %r3258;
	// end inline asm
	mov.b64 	%fd132, {%r2387, %r2391};
	mov.b64 	%rd1061, %fd132;
	add.s64 	%rd1062, %rd1036, %rd1046;
	xor.b64  	%rd444, %rd443, %rd1062;
	// begin inline asm
	mov.b64 {%r2395, %r2396}, %rd444;
	// end inline asm
	// begin inline asm
	mov.b64 %rd445, {%r2396, %r2395};
	// end inline asm
	add.s64 	%rd1063, %rd445, %rd1051;
	xor.b64  	%rd446, %rd1063, %rd1046;
	// begin inline asm
	mov.b64 {%r2399, %r2400}, %rd446;
	// end inline asm
	// begin inline asm
	prmt.b32 %r2401, %r2399, %r2400, %r3284;
	// end inline asm
	// begin inline asm
	prmt.b32 %r2405, %r2399, %r2400, %r3288;
	// end inline asm
	// begin inline asm
	mov.b64 %rd447, {%r2401, %r2405};
	// end inline asm
	add.s64 	%rd1064, %rd447, %rd1062;
	add.s64 	%rd1065, %rd1064, %rd3;
	xor.b64  	%rd448, %rd1065, %rd445;
	// begin inline asm
	mov.b64 {%r2411, %r2412}, %rd448;
	// end inline asm
	// begin inline asm
	prmt.b32 %r2413, %r2411, %r2412, %r3296;
	// end inline asm
	// begin inline asm
	prmt.b32 %r2417, %r2411, %r2412, %r3300;
	// end inline asm
	// begin inline asm
	mov.b64 %rd449, {%r2413, %r2417};
	// end inline asm
	add.s64 	%rd1066, %rd449, %rd1063;
	xor.b64  	%rd1067, %rd1066, %rd447;
	mov.b64 	%fd133, %rd1067;
	{
	.reg .b32 %temp; 
	mov.b64 	{%temp, %r2429}, %fd133;
	}
	{
	.reg .b32 %temp; 
	mov.b64 	{%r2428, %temp}, %fd133;
	}
	// begin inline asm
	shf.r.wrap.b32 %r2423, %r2429, %r2428, %r3258;
	// end inline asm
	// begin inline asm
	shf.r.wrap.b32 %r2427, %r2428, %r2429, %r3258;
	// end inline asm
	mov.b64 	%fd134, {%r2423, %r2427};
	mov.b64 	%rd1068, %fd134;
	add.s64 	%rd1069, %rd1043, %rd1053;
	xor.b64  	%rd450, %rd1069, %rd425;
	// begin inline asm
	mov.b64 {%r2431, %r2432}, %rd450;
	// end inline asm
	// begin inline asm
	mov.b64 %rd451, {%r2432, %r2431};
	// end inline asm
	add.s64 	%rd1070, %rd451, %rd1059;
	xor.b64  	%rd452, %rd1070, %rd1053;
	// begin inline asm
	mov.b64 {%r2435, %r2436}, %rd452;
	// end inline asm
	// begin inline asm
	prmt.b32 %r2437, %r2435, %r2436, %r3284;
	// end inline asm
	// begin inline asm
	prmt.b32 %r2441, %r2435, %r2436, %r3288;
	// end inline asm
	// begin inline asm
	mov.b64 %rd453, {%r2437, %r2441};
	// end inline asm
	add.s64 	%rd1071, %rd453, %rd1069;
	add.s64 	%rd1072, %rd1071, %rd7;
	xor.b64  	%rd454, %rd1072, %rd451;
	// begin inline asm
	mov.b64 {%r2447, %r2448}, %rd454;
	// end inline asm
	// begin inline asm
	prmt.b32 %r2449, %r2447, %r2448, %r3296;
	// end inline asm
	// begin inline asm
	prmt.b32 %r2453, %r2447, %r2448, %r3300;
	// end inline asm
	// begin inline asm
	mov.b64 %rd455, {%r2449, %r2453};
	// end inline asm
	add.s64 	%rd1073, %rd455, %rd1070;
	xor.b64  	%rd1074, %rd1073, %rd453;
	mov.b64 	%fd135, %rd1074;
	{
	.reg .b32 %temp; 
	mov.b64 	{%temp, %r2465}, %fd135;
	}
	{
	.reg .b32 %temp; 
	mov.b64 	{%r2464, %temp}, %fd135;
	}
	// begin inline asm
	shf.r.wrap.b32 %r2459, %r2465, %r2464, %r3258;
	// end inline asm
	// begin inline asm
	shf.r.wrap.b32 %r2463, %r2464, %r2465, %r3258;
	// end inline asm
	mov.b64 	%fd136, {%r2459, %r2463};
	mov.b64 	%rd1075, %fd136;
	add.s64 	%rd1076, %rd1050, %rd1061;
	add.s64 	%rd1077, %rd1076, %rd10;
	xor.b64  	%rd456, %rd1077, %rd431;
	// begin inline asm
	mov.b64 {%r2467, %r2468}, %rd456;
	// end inline asm
	// begin inline asm
	mov.b64 %rd457, {%r2468, %r2467};
	// end inline asm
	add.s64 	%rd1078, %rd457, %rd1037;
	xor.b64  	%rd458, %rd1078, %rd1061;
	// begin inline asm
	mov.b64 {%r2471, %r2472}, %rd458;
	// end inline asm
	// begin inline asm
	prmt.b32 %r2473, %r2471, %r2472, %r3284;
	// end inline asm
	// begin inline asm
	prmt.b32 %r2477, %r2471, %r2472, %r3288;
	// end inline asm
	// begin inline asm
	mov.b64 %rd459, {%r2473, %r2477};
	// end inline asm
	add.s64 	%rd1079, %rd459, %rd1077;
	add.s64 	%rd1080, %rd1079, %rd23;
	xor.b64  	%rd460, %rd1080, %rd457;
	// begin inline asm
	mov.b64 {%r2483, %r2484}, %rd460;
	// end inline asm
	// begin inline asm
	prmt.b32 %r2485, %r2483, %r2484, %r3296;
	// end inline asm
	// begin inline asm
	prmt.b32 %r2489, %r2483, %r2484, %r3300;
	// end inline asm
	// begin inline asm
	mov.b64 %rd461, {%r2485, %r2489};
	// end inline asm
	add.s64 	%rd1081, %rd461, %rd1078;
	xor.b64  	%rd1082, %rd1081, %rd459;
	mov.b64 	%fd137, %rd1082;
	{
	.reg .b32 %temp; 
	mov.b64 	{%temp, %r2501}, %fd137;
	}
	{
	.reg .b32 %temp; 
	mov.b64 	{%r2500, %temp}, %fd137;
	}
	// begin inline asm
	shf.r.wrap.b32 %r2495, %r2501, %r2500, %r3258;
	// end inline asm
	// begin inline asm
	shf.r.wrap.b32 %r2499, %r2500, %r2501, %r3258;
	// end inline asm
	mov.b64 	%fd138, {%r2495, %r2499};
	mov.b64 	%rd1083, %fd138;
	add.s64 	%rd1084, %rd1058, %rd1039;
	xor.b64  	%rd462, %rd1084, %rd437;
	// begin inline asm
	mov.b64 {%r2503, %r2504}, %rd462;
	// end inline asm
	// begin inline asm
	mov.b64 %rd463, {%r2504, %r2503};
	// end inline asm
	add.s64 	%rd1085, %rd463, %rd1044;
	xor.b64  	%rd464, %rd1085, %rd1039;
	// begin inline asm
	mov.b64 {%r2507, %r2508}, %rd464;
	// end inline asm
	// begin inline asm
	prmt.b32 %r2509, %r2507, %r2508, %r3284;
	// end inline asm
	// begin inline asm
	prmt.b32 %r2513, %r2507, %r2508, %r3288;
	// end inline asm
	// begin inline asm
	mov.b64 %rd465, {%r2509, %r2513};
	// end inline asm
	add.s64 	%rd1086, %rd465, %rd1084;
	add.s64 	%rd1087, %rd1086, %rd5;
	xor.b64  	%rd466, %rd1087, %rd463;
	// begin inline asm
	mov.b64 {%r2519, %r2520}, %rd466;
	// end inline asm
	// begin inline asm
	prmt.b32 %r2521, %r2519, %r2520, %r3296;
	// end inline asm
	// begin inline asm
	prmt.b32 %r2525, %r2519, %r2520, %r3300;
	// end inline asm
	// begin inline asm
	mov.b64 %rd467, {%r2521, %r2525};
	// end inline asm
	add.s64 	%rd1088, %rd467, %rd1085;
	xor.b64  	%rd1089, %rd1088, %rd465;
	mov.b64 	%fd139, %rd1089;
	{
	.reg .b32 %temp; 
	mov.b64 	{%temp, %r2537}, %fd139;
	}
	{
	.reg .b32 %temp; 
	mov.b64 	{%r2536, %temp}, %fd139;
	}
	// begin inline asm
	shf.r.wrap.b32 %r2531, %r2537, %r2536, %r3258;
	// end inline asm
	// begin inline asm
	shf.r.wrap.b32 %r2535, %r2536, %r2537, %r3258;
	// end inline asm
	mov.b64 	%fd140, {%r2531, %r2535};
	mov.b64 	%rd1090, %fd140;
	add.s64 	%rd1091, %rd1065, %rd1090;
	xor.b64  	%rd468, %rd1091, %rd455;
	// begin inline asm
	mov.b64 {%r2539, %r2540}, %rd468;
	// end inline asm
	// begin inline asm
	mov.b64 %rd469, {%r2540, %r2539};
	// end inline asm
	add.s64 	%rd1092, %rd469, %rd1081;
	xor.b64  	%rd470, %rd1092, %rd1090;
	// begin inline asm
	mov.b64 {%r2543, %r2544}, %rd470;
	// end inline asm
	// begin inline asm
	prmt.b32 %r2545, %r2543, %r2544, %r3284;
	// end inline asm
	// begin inline asm
	prmt.b32 %r2549, %r2543, %r2544, %r3288;
	// end inline asm
	// begin inline asm
	mov.b64 %rd471, {%r2545, %r2549};
	// end inline asm
	add.s64 	%rd1093, %rd471, %rd1091;
	add.s64 	%rd1094, %rd1093, %rd3;
	xor.b64  	%rd472, %rd1094, %rd469;
	// begin inline asm
	mov.b64 {%r2555, %r2556}, %rd472;
	// end inline asm
	// begin inline asm
	prmt.b32 %r2557, %r2555, %r2556, %r3296;
	// end inline asm
	// begin inline asm
	prmt.b32 %r2561, %r2555, %r2556, %r3300;
	// end inline asm
	// begin inline asm
	mov.b64 %rd473, {%r2557, %r2561};
	// end inline asm
	add.s64 	%rd1095, %rd473, %rd1092;
	xor.b64  	%rd1096, %rd1095, %rd471;
	mov.b64 	%fd141, %rd1096;
	{
	.reg .b32 %temp; 
	mov.b64 	{%temp, %r2573}, %fd141;
	}
	{
	.reg .b32 %temp; 
	mov.b64 	{%r2572, %temp}, %fd141;
	}
	// begin inline asm
	shf.r.wrap.b32 %r2567, %r2573, %r2572, %r3258;
	// end inline asm
	// begin inline asm
	shf.r.wrap.b32 %r2571, %r2572, %r2573, %r3258;
	// end inline asm
	mov.b64 	%fd142, {%r2567, %r2571};
	mov.b64 	%rd1097, %fd142;
	add.s64 	%rd1098, %rd1072, %rd1068;
	add.s64 	%rd1099, %rd1098, %rd8;
	xor.b64  	%rd474, %rd1099, %rd461;
	// begin inline asm
	mov.b64 {%r2575, %r2576}, %rd474;
	// end inline asm
	// begin inline asm
	mov.b64 %rd475, {%r2576, %r2575};
	// end inline asm
	add.s64 	%rd1100, %rd475, %rd1088;
	xor.b64  	%rd476, %rd1100, %rd1068;
	// begin inline asm
	mov.b64 {%r2579, %r2580}, %rd476;
	// end inline asm
	// begin inline asm
	prmt.b32 %r2581, %r2579, %r2580, %r3284;
	// end inline asm
	// begin inline asm
	prmt.b32 %r2585, %r2579, %r2580, %r3288;
	// end inline asm
	// begin inline asm
	mov.b64 %rd477, {%r2581, %r2585};
	// end inline asm
	add.s64 	%rd1101, %rd477, %rd1099;
	add.s64 	%rd1102, %rd1101, %rd23;
	xor.b64  	%rd478, %rd1102, %rd475;
	// begin inline asm
	mov.b64 {%r2591, %r2592}, %rd478;
	// end inline asm
	// begin inline asm
	prmt.b32 %r2593, %r2591, %r2592, %r3296;
	// end inline asm
	// begin inline asm
	prmt.b32 %r2597, %r2591, %r2592, %r3300;
	// end inline asm
	// begin inline asm
	mov.b64 %rd479, {%r2593, %r2597};
	// end inline asm
	add.s64 	%rd1103, %rd479, %rd1100;
	xor.b64  	%rd1104, %rd1103, %rd477;
	mov.b64 	%fd143, %rd1104;
	{
	.reg .b32 %temp; 
	mov.b64 	{%temp, %r2609}, %fd143;
	}
	{
	.reg .b32 %temp; 
	mov.b64 	{%r2608, %temp}, %fd143;
	}
	// begin inline asm
	shf.r.wrap.b32 %r2603, %r2609, %r2608, %r3258;
	// end inline asm
	// begin inline asm
	shf.r.wrap.b32 %r2607, %r2608, %r2609, %r3258;
	// end inline asm
	mov.b64 	%fd144, {%r2603, %r2607};
	mov.b64 	%rd1105, %fd144;
	add.s64 	%rd1106, %rd1080, %rd1075;
	add.s64 	%rd1107, %rd1106, %rd7;
	xor.b64  	%rd480, %rd1107, %rd467;
	// begin inline asm
	mov.b64 {%r2611, %r2612}, %rd480;
	// end inline asm
	// begin inline asm
	mov.b64 %rd481, {%r2612, %r2611};
	// end inline asm
	add.s64 	%rd1108, %rd481, %rd1066;
	xor.b64  	%rd482, %rd1108, %rd1075;
	// begin inline asm
	mov.b64 {%r2615, %r2616}, %rd482;
	// end inline asm
	// begin inline asm
	prmt.b32 %r2617, %r2615, %r2616, %r3284;
	// end inline asm
	// begin inline asm
	prmt.b32 %r2621, %r2615, %r2616, %r3288;
	// end inline asm
	// begin inline asm
	mov.b64 %rd483, {%r2617, %r2621};
	// end inline asm
	add.s64 	%rd1109, %rd483, %rd1107;
	add.s64 	%rd1110, %rd1109, %rd6;
	xor.b64  	%rd484, %rd1110, %rd481;
	// begin inline asm
	mov.b64 {%r2627, %r2628}, %rd484;
	// end inline asm
	// begin inline asm
	prmt.b32 %r2629, %r2627, %r2628, %r3296;
	// end inline asm
	// begin inline asm
	prmt.b32 %r2633, %r2627, %r2628, %r3300;
	// end inline asm
	// begin inline asm
	mov.b64 %rd485, {%r2629, %r2633};
	// end inline asm
	add.s64 	%rd1111, %rd485, %rd1108;
	xor.b64  	%rd1112, %rd1111, %rd483;
	mov.b64 	%fd145, %rd1112;
	{
	.reg .b32 %temp; 
	mov.b64 	{%temp, %r2645}, %fd145;
	}
	{
	.reg .b32 %temp; 
	mov.b64 	{%r2644, %temp}, %fd145;
	}
	// begin inline asm
	shf.r.wrap.b32 %r2639, %r2645, %r2644, %r3258;
	// end inline asm
	// begin inline asm
	shf.r.wrap.b32 %r2643, %r2644, %r2645, %r3258;
	// end inline asm
	mov.b64 	%fd146, {%r2639, %r2643};
	mov.b64 	%rd1113, %fd146;
	add.s64 	%rd1114, %rd1087, %rd1083;
	add.s64 	%rd1115, %rd1114, %rd10;
	xor.b64  	%rd486, %rd1115, %rd449;
	// begin inline asm
	mov.b64 {%r2647, %r2648}, %rd486;
	// end inline asm
	// begin inline asm
	mov.b64 %rd487, {%r2648, %r2647};
	// end inline asm
	add.s64 	%rd1116, %rd487, %rd1073;
	xor.b64  	%rd488, %rd1116, %rd1083;
	// begin inline asm
	mov.b64 {%r2651, %r2652}, %rd488;
	// end inline asm
	// begin inline asm
	prmt.b32 %r2653, %r2651, %r2652, %r3284;
	// end inline asm
	// begin inline asm
	prmt.b32 %r2657, %r2651, %r2652, %r3288;
	// end inline asm
	// begin inline asm
	mov.b64 %rd489, {%r2653, %r2657};
	// end inline asm
	add.s64 	%rd1117, %rd489, %rd1115;
	add.s64 	%rd1118, %rd1117, %rd5;
	xor.b64  	%rd490, %rd1118, %rd487;
	// begin inline asm
	mov.b64 {%r2663, %r2664}, %rd490;
	// end inline asm
	// begin inline asm
	prmt.b32 %r2665, %r2663, %r2664, %r3296;
	// end inline asm
	// begin inline asm
	prmt.b32 %r2669, %r2663, %r2664, %r3300;
	// end inline asm
	// begin inline asm
	mov.b64 %rd491, {%r2665, %r2669};
	// end inline asm
	add.s64 	%rd1119, %rd491, %rd1116;
	xor.b64  	%rd1120, %rd1119, %rd489;
	mov.b64 	%fd147, %rd1120;
	{
	.reg .b32 %temp; 
	mov.b64 	{%temp, %r2681}, %fd147;
	}
	{
	.reg .b32 %temp; 
	mov.b64 	{%r2680, %temp}, %fd147;
	}
	// begin inline asm
	shf.r.wrap.b32 %r2675, %r2681, %r2680, %r3258;
	// end inline asm
	// begin inline asm
	shf.r.wrap.b32 %r2679, %r2680, %r2681, %r3258;
	// end inline asm
	mov.b64 	%fd148, {%r2675, %r2679};
	mov.b64 	%rd1121, %fd148;
	add.s64 	%rd1122, %rd1094, %rd1105;
	xor.b64  	%rd492, %rd491, %rd1122;
	// begin inline asm
	mov.b64 {%r2683, %r2684}, %rd492;
	// end inline asm
	// begin inline asm
	mov.b64 %rd493, {%r2684, %r2683};
	// end inline asm
	add.s64 	%rd1123, %rd493, %rd1111;
	xor.b64  	%rd494, %rd1123, %rd1105;
	// begin inline asm
	mov.b64 {%r2687, %r2688}, %rd494;
	// end inline asm
	// begin inline asm
	prmt.b32 %r2689, %r2687, %r2688, %r3284;
	// end inline asm
	// begin inline asm
	prmt.b32 %r2693, %r2687, %r2688, %r3288;
	// end inline asm
	// begin inline asm
	mov.b64 %rd495, {%r2689, %r2693};
	// end inline asm
	add.s64 	%rd1124, %rd495, %rd1122;
	xor.b64  	%rd496, %rd1124, %rd493;
	// begin inline asm
	mov.b64 {%r2699, %r2700}, %rd496;
	// end inline asm
	// begin inline asm
	prmt.b32 %r2701, %r2699, %r2700, %r3296;
	// end inline asm
	// begin inline asm
	prmt.b32 %r2705, %r2699, %r2700, %r3300;
	// end inline asm
	// begin inline asm
	mov.b64 %rd497, {%r2701, %r2705};
	// end inline asm
	add.s64 	%rd1125, %rd497, %rd1123;
	xor.b64  	%rd1126, %rd1125, %rd495;
	mov.b64 	%fd149, %rd1126;
	{
	.reg .b32 %temp; 
	mov.b64 	{%temp, %r2717}, %fd149;
	}
	{
	.reg .b32 %temp; 
	mov.b64 	{%r2716, %temp}, %fd149;
	}
	// begin inline asm
	shf.r.wrap.b32 %r2711, %r2717, %r2716, %r3258;
	// end inline asm
	// begin inline asm
	shf.r.wrap.b32 %r2715, %r2716, %r2717, %r3258;
	// end inline asm
	mov.b64 	%fd150, {%r2711, %r2715};
	mov.b64 	%rd1127, %fd150;
	add.s64 	%rd1128, %rd1102, %rd1113;
	add.s64 	%rd1129, %rd1128, %rd9;
	xor.b64  	%rd498, %rd1129, %rd473;
	// begin inline asm
	mov.b64 {%r2719, %r2720}, %rd498;
	// end inline asm
	// begin inline asm
	mov.b64 %rd499, {%r2720, %r2719};
	// end inline asm
	add.s64 	%rd1130, %rd499, %rd1119;
	xor.b64  	%rd500, %rd1130, %rd1113;
	// begin inline asm
	mov.b64 {%r2723, %r2724}, %rd500;
	// end inline asm
	// begin inline asm
	prmt.b32 %r2725, %r2723, %r2724, %r3284;
	// end inline asm
	// begin inline asm
	prmt.b32 %r2729, %r2723, %r2724, %r3288;
	// end inline asm
	// begin inline asm
	mov.b64 %rd501, {%r2725, %r2729};
	// end inline asm
	add.s64 	%rd1131, %rd501, %rd1129;
	xor.b64  	%rd502, %rd1131, %rd499;
	// begin inline asm
	mov.b64 {%r2735, %r2736}, %rd502;
	// end inline asm
	// begin inline asm
	prmt.b32 %r2737, %r2735, %r2736, %r3296;
	// end inline asm
	// begin inline asm
	prmt.b32 %r2741, %r2735, %r2736, %r3300;
	// end inline asm
	// begin inline asm
	mov.b64 %rd503, {%r2737, %r2741};
	// end inline asm
	add.s64 	%rd1132, %rd503, %rd1130;
	xor.b64  	%rd1133, %rd1132, %rd501;
	mov.b64 	%fd151, %rd1133;
	{
	.reg .b32 %temp; 
	mov.b64 	{%temp, %r2753}, %fd151;
	}
	{
	.reg .b32 %temp; 
	mov.b64 	{%r2752, %temp}, %fd151;
	}
	// begin inline asm
	shf.r.wrap.b32 %r2747, %r2753, %r2752, %r3258;
	// end inline asm
	// begin inline asm
	shf.r.wrap.b32 %r2751, %r2752, %r2753, %r3258;
	// end inline asm
	mov.b64 	%fd152, {%r2747, %r2751};
	mov.b64 	%rd1134, %fd152;
	add.s64 	%rd1135, %rd1110, %rd1121;
	add.s64 	%rd1136, %rd1135, %rd4;
	xor.b64  	%rd504, %rd1136, %rd479;
	// begin inline asm
	mov.b64 {%r2755, %r2756}, %rd504;
	// end inline asm
	// begin inline asm
	mov.b64 %rd505, {%r2756, %r2755};
	// end inline asm
	add.s64 	%rd1137, %rd505, %rd1095;
	xor.b64  	%rd506, %rd1137, %rd1121;
	// begin inline asm
	mov.b64 {%r2759, %r2760}, %rd506;
	// end inline asm
	// begin inline asm
	prmt.b32 %r2761, %r2759, %r2760, %r3284;
	// end inline asm
	// begin inline asm
	prmt.b32 %r2765, %r2759, %r2760, %r3288;
	// end inline asm
	// begin inline asm
	mov.b64 %rd507, {%r2761, %r2765};
	// end inline asm
	add.s64 	%rd1138, %rd507, %rd1136;
	xor.b64  	%rd508, %rd1138, %rd505;
	// begin inline asm
	mov.b64 {%r2771, %r2772}, %rd508;
	// end inline asm
	// begin inline asm
	prmt.b32 %r2773, %r2771, %r2772, %r3296;
	// end inline asm
	// begin inline asm
	prmt.b32 %r2777, %r2771, %r2772, %r3300;
	// end inline asm
	// begin inline asm
	mov.b64 %rd509, {%r2773, %r2777};
	// end inline asm
	add.s64 	%rd1139, %rd509, %rd1137;
	xor.b64  	%rd1140, %rd1139, %rd507;
	mov.b64 	%fd153, %rd1140;
	{
	.reg .b32 %temp; 
	mov.b64 	{%temp, %r2789}, %fd153;
	}
	{
	.reg .b32 %temp; 
	mov.b64 	{%r2788, %temp}, %fd153;
	}
	// begin inline asm
	shf.r.wrap.b32 %r2783, %r2789, %r2788, %r3258;
	// end inline asm
	// begin inline asm
	shf.r.wrap.b32 %r2787, %r2788, %r2789, %r3258;
	// end inline asm
	mov.b64 	%fd154, {%r2783, %r2787};
	mov.b64 	%rd1141, %fd154;
	add.s64 	%rd1142, %rd1118, %rd1097;
	xor.b64  	%rd510, %rd1142, %rd485;
	// begin inline asm
	mov.b64 {%r2791, %r2792}, %rd510;
	// end inline asm
	// begin inline asm
	mov.b64 %rd511, {%r2792, %r2791};
	// end inline asm
	add.s64 	%rd1143, %rd511, %rd1103;
	xor.b64  	%rd512, %rd1143, %rd1097;
	// begin inline asm
	mov.b64 {%r2795, %r2796}, %rd512;
	// end inline asm
	// begin inline asm
	prmt.b32 %r2797, %r2795, %r2796, %r3284;
	// end inline asm
	// begin inline asm
	prmt.b32 %r2801, %r2795, %r2796, %r3288;
	// end inline asm
	// begin inline asm
	mov.b64 %rd513, {%r2797, %r2801};
	// end inline asm
	add.s64 	%rd1144, %rd513, %rd1142;
	add.s64 	%rd1145, %rd1144, %rd2;
	xor.b64  	%rd514, %rd1145, %rd511;
	// begin inline asm
	mov.b64 {%r2807, %r2808}, %rd514;
	// end inline asm
	// begin inline asm
	prmt.b32 %r2809, %r2807, %r2808, %r3296;
	// end inline asm
	// begin inline asm
	prmt.b32 %r2813, %r2807, %r2808, %r3300;
	// end inline asm
	// begin inline asm
	mov.b64 %rd515, {%r2809, %r2813};
	// end inline asm
	add.s64 	%rd1146, %rd515, %rd1143;
	xor.b64  	%rd1147, %rd1146, %rd513;
	mov.b64 	%fd155, %rd1147;
	{
	.reg .b32 %temp; 
	mov.b64 	{%temp, %r2825}, %fd155;
	}
	{
	.reg .b32 %temp; 
	mov.b64 	{%r2824, %temp}, %fd155;
	}
	// begin inline asm
	shf.r.wrap.b32 %r2819, %r2825, %r2824, %r3258;
	// end inline asm
	// begin inline asm
	shf.r.wrap.b32 %r2823, %r2824, %r2825, %r3258;
	// end inline asm
	mov.b64 	%fd156, {%r2819, %r2823};
	mov.b64 	%rd1148, %fd156;
	add.s64 	%rd1149, %rd2, %rd1124;
	add.s64 	%rd1150, %rd1149, %rd1148;
	xor.b64  	%rd516, %rd1150, %rd503;
	// begin inline asm
	mov.b64 {%r2827, %r2828}, %rd516;
	// end inline asm
	// begin inline asm
	mov.b64 %rd517, {%r2828, %r2827};
	// end inline asm
	add.s64 	%rd1151, %rd517, %rd1139;
	xor.b64  	%rd518, %rd1151, %rd1148;
	// begin inline asm
	mov.b64 {%r2831, %r2832}, %rd518;
	// end inline asm
	// begin inline asm
	prmt.b32 %r2833, %r2831, %r2832, %r3284;
	// end inline asm
	// begin inline asm
	prmt.b32 %r2837, %r2831, %r2832, %r3288;
	// end inline asm
	// begin inline asm
	mov.b64 %rd519, {%r2833, %r2837};
	// end inline asm
	add.s64 	%rd1152, %rd519, %rd1150;
	add.s64 	%rd1153, %rd1152, %rd10;
	xor.b64  	%rd520, %rd1153, %rd517;
	// begin inline asm
	mov.b64 {%r2843, %r2844}, %rd520;
	// end inline asm
	// begin inline asm
	prmt.b32 %r2845, %r2843, %r2844, %r3296;
	// end inline asm
	// begin inline asm
	prmt.b32 %r2849, %r2843, %r2844, %r3300;
	// end inline asm
	// begin inline asm
	mov.b64 %rd521, {%r2845, %r2849};
	// end inline asm
	add.s64 	%rd1154, %rd521, %rd1151;
	xor.b64  	%rd1155, %rd1154, %rd519;
	mov.b64 	%fd157, %rd1155;
	{
	.reg .b32 %temp; 
	mov.b64 	{%temp, %r2861}, %fd157;
	}
	{
	.reg .b32 %temp; 
	mov.b64 	{%r2860, %temp}, %fd157;
	}
	// begin inline asm
	shf.r.wrap.b32 %r2855, %r2861, %r2860, %r3258;
	// end inline asm
	// begin inline asm
	shf.r.wrap.b32 %r2859, %r2860, %r2861, %r3258;
	// end inline asm
	mov.b64 	%fd158, {%r2855, %r2859};
	mov.b64 	%rd1156, %fd158;
	add.s64 	%rd1157, %rd1131, %rd1127;
	add.s64 	%rd1158, %rd1157, %rd3;
	xor.b64  	%rd522, %rd1158, %rd509;
	// begin inline asm
	mov.b64 {%r2863, %r2864}, %rd522;
	// end inline asm
	// begin inline asm
	mov.b64 %rd523, {%r2864, %r2863};
	// end inline asm
	add.s64 	%rd1159, %rd523, %rd1146;
	xor.b64  	%rd524, %rd1159, %rd1127;
	// begin inline asm
	mov.b64 {%r2867, %r2868}, %rd524;
	// end inline asm
	// begin inline asm
	prmt.b32 %r2869, %r2867, %r2868, %r3284;
	// end inline asm
	// begin inline asm
	prmt.b32 %r2873, %r2867, %r2868, %r3288;
	// end inline asm
	// begin inline asm
	mov.b64 %rd525, {%r2869, %r2873};
	// end inline asm
	add.s64 	%rd1160, %rd525, %rd1158;
	add.s64 	%rd1161, %rd1160, %rd4;
	xor.b64  	%rd526, %rd1161, %rd523;
	// begin inline asm
	mov.b64 {%r2879, %r2880}, %rd526;
	// end inline asm
	// begin inline asm
	prmt.b32 %r2881, %r2879, %r2880, %r3296;
	// end inline asm
	// begin inline asm
	prmt.b32 %r2885, %r2879, %r2880, %r3300;
	// end inline asm
	// begin inline asm
	mov.b64 %rd527, {%r2881, %r2885};
	// end inline asm
	add.s64 	%rd1162, %rd527, %rd1159;
	xor.b64  	%rd1163, %rd1162, %rd525;
	mov.b64 	%fd159, %rd1163;
	{
	.reg .b32 %temp; 
	mov.b64 	{%temp, %r2897}, %fd159;
	}
	{
	.reg .b32 %temp; 
	mov.b64 	{%r2896, %temp}, %fd159;
	}
	// begin inline asm
	shf.r.wrap.b32 %r2891, %r2897, %r2896, %r3258;
	// end inline asm
	// begin inline asm
	shf.r.wrap.b32 %r2895, %r2896, %r2897, %r3258;
	// end inline asm
	mov.b64 	%fd160, {%r2891, %r2895};
	mov.b64 	%rd1164, %fd160;
	add.s64 	%rd1165, %rd1138, %rd1134;
	add.s64 	%rd1166, %rd1165, %rd23;
	xor.b64  	%rd528, %rd1166, %rd515;
	// begin inline asm
	mov.b64 {%r2899, %r2900}, %rd528;
	// end inline asm
	// begin inline asm
	mov.b64 %rd529, {%r2900, %r2899};
	// end inline asm
	add.s64 	%rd1167, %rd529, %rd1125;
	xor.b64  	%rd530, %rd1167, %rd1134;
	// begin inline asm
	mov.b64 {%r2903, %r2904}, %rd530;
	// end inline asm
	// begin inline asm
	prmt.b32 %r2905, %r2903, %r2904, %r3284;
	// end inline asm
	// begin inline asm
	prmt.b32 %r2909, %r2903, %r2904, %r3288;
	// end inline asm
	// begin inline asm
	mov.b64 %rd531, {%r2905, %r2909};
	// end inline asm
	add.s64 	%rd1168, %rd531, %rd1166;
	add.s64 	%rd1169, %rd1168, %rd5;
	xor.b64  	%rd532, %rd1169, %rd529;
	// begin inline asm
	mov.b64 {%r2915, %r2916}, %rd532;
	// end inline asm
	// begin inline asm
	prmt.b32 %r2917, %r2915, %r2916, %r3296;
	// end inline asm
	// begin inline asm
	prmt.b32 %r2921, %r2915, %r2916, %r3300;
	// end inline asm
	// begin inline asm
	mov.b64 %rd533, {%r2917, %r2921};
	// end inline asm
	add.s64 	%rd1170, %rd533, %rd1167;
	xor.b64  	%rd1171, %rd1170, %rd531;
	mov.b64 	%fd161, %rd1171;
	{
	.reg .b32 %temp; 
	mov.b64 	{%temp, %r2933}, %fd161;
	}
	{
	.reg .b32 %temp; 
	mov.b64 	{%r2932, %temp}, %fd161;
	}
	// begin inline asm
	shf.r.wrap.b32 %r2927, %r2933, %r2932, %r3258;
	// end inline asm
	// begin inline asm
	shf.r.wrap.b32 %r2931, %r2932, %r2933, %r3258;
	// end inline asm
	mov.b64 	%fd162, {%r2927, %r2931};
	mov.b64 	%rd1172, %fd162;
	add.s64 	%rd1173, %rd1145, %rd1141;
	add.s64 	%rd1174, %rd1173, %rd6;
	xor.b64  	%rd534, %rd1174, %rd497;
	// begin inline asm
	mov.b64 {%r2935, %r2936}, %rd534;
	// end inline asm
	// begin inline asm
	mov.b64 %rd535, {%r2936, %r2935};
	// end inline asm
	add.s64 	%rd1175, %rd535, %rd1132;
	xor.b64  	%rd536, %rd1175, %rd1141;
	// begin inline asm
	mov.b64 {%r2939, %r2940}, %rd536;
	// end inline asm
	// begin inline asm
	prmt.b32 %r2941, %r2939, %r2940, %r3284;
	// end inline asm
	// begin inline asm
	prmt.b32 %r2945, %r2939, %r2940, %r3288;
	// end inline asm
	// begin inline asm
	mov.b64 %rd537, {%r2941, %r2945};
	// end inline asm
	add.s64 	%rd1176, %rd537, %rd1174;
	add.s64 	%rd1177, %rd1176, %rd7;
	xor.b64  	%rd538, %rd1177, %rd535;
	// begin inline asm
	mov.b64 {%r2951, %r2952}, %rd538;
	// end inline asm
	// begin inline asm
	prmt.b32 %r2953, %r2951, %r2952, %r3296;
	// end inline asm
	// begin inline asm
	prmt.b32 %r2957, %r2951, %r2952, %r3300;
	// end inline asm
	// begin inline asm
	mov.b64 %rd539, {%r2953, %r2957};
	// end inline asm
	add.s64 	%rd1178, %rd539, %rd1175;
	xor.b64  	%rd1179, %rd1178, %rd537;
	mov.b64 	%fd163, %rd1179;
	{
	.reg .b32 %temp; 
	mov.b64 	{%temp, %r2969}, %fd163;
	}
	{
	.reg .b32 %temp; 
	mov.b64 	{%r2968, %temp}, %fd163;
	}
	// begin inline asm
	shf.r.wrap.b32 %r2963, %r2969, %r2968, %r3258;
	// end inline asm
	// begin inline asm
	shf.r.wrap.b32 %r2967, %r2968, %r2969, %r3258;
	// end inline asm
	mov.b64 	%fd164, {%r2963, %r2967};
	mov.b64 	%rd1180, %fd164;
	add.s64 	%rd1181, %rd1153, %rd1164;
	add.s64 	%rd1182, %rd1181, %rd8;
	xor.b64  	%rd540, %rd1182, %rd539;
	// begin inline asm
	mov.b64 {%r2971, %r2972}, %rd540;
	// end inline asm
	// begin inline asm
	mov.b64 %rd541, {%r2972, %r2971};
	// end inline asm
	add.s64 	%rd1183, %rd541, %rd1170;
	xor.b64  	%rd542, %rd1183, %rd1164;
	// begin inline asm
	mov.b64 {%r2975, %r2976}, %rd542;
	// end inline asm
	// begin inline asm
	prmt.b32 %r2977, %r2975, %r2976, %r3284;
	// end inline asm
	// begin inline asm
	prmt.b32 %r2981, %r2975, %r2976, %r3288;
	// end inline asm
	// begin inline asm
	mov.b64 %rd543, {%r2977, %r2981};
	// end inline asm
	add.s64 	%rd1184, %rd543, %rd1182;
	add.s64 	%rd1185, %rd1184, %rd9;
	xor.b64  	%rd544, %rd1185, %rd541;
	// begin inline asm
	mov.b64 {%r2987, %r2988}, %rd544;
	// end inline asm
	// begin inline asm
	prmt.b32 %r2989, %r2987, %r2988, %r3296;
	// end inline asm
	// begin inline asm
	prmt.b32 %r2993, %r2987, %r2988, %r3300;
	// end inline asm
	// begin inline asm
	mov.b64 %rd545, {%r2989, %r2993};
	// end inline asm
	add.s64 	%rd1186, %rd545, %rd1183;
	xor.b64  	%rd1187, %rd1186, %rd543;
	mov.b64 	%fd165, %rd1187;
	{
	.reg .b32 %temp; 
	mov.b64 	{%temp, %r3005}, %fd165;
	}
	{
	.reg .b32 %temp; 
	mov.b64 	{%r3004, %temp}, %fd165;
	}
	// begin inline asm
	shf.r.wrap.b32 %r2999, %r3005, %r3004, %r3258;
	// end inline asm
	// begin inline asm
	shf.r.wrap.b32 %r3003, %r3004, %r3005, %r3258;
	// end inline asm
	mov.b64 	%fd166, {%r2999, %r3003};
	mov.b64 	%rd1188, %fd166;
	add.s64 	%rd1189, %rd1161, %rd1172;
	xor.b64  	%rd546, %rd1189, %rd521;
	// begin inline asm
	mov.b64 {%r3007, %r3008}, %rd546;
	// end inline asm
	// begin inline asm
	mov.b64 %rd547, {%r3008, %r3007};
	// end inline asm
	add.s64 	%rd1190, %rd547, %rd1178;
	xor.b64  	%rd548, %rd1190, %rd1172;
	// begin inline asm
	mov.b64 {%r3011, %r3012}, %rd548;
	// end inline asm
	// begin inline asm
	prmt.b32 %r3013, %r3011, %r3012, %r3284;
	// end inline asm
	// begin inline asm
	prmt.b32 %r3017, %r3011, %r3012, %r3288;
	// end inline asm
	// begin inline asm
	mov.b64 %rd549, {%r3013, %r3017};
	// end inline asm
	add.s64 	%rd1191, %rd549, %rd1189;
	xor.b64  	%rd550, %rd1191, %rd547;
	// begin inline asm
	mov.b64 {%r3023, %r3024}, %rd550;
	// end inline asm
	// begin inline asm
	prmt.b32 %r3025, %r3023, %r3024, %r3296;
	// end inline asm
	// begin inline asm
	prmt.b32 %r3029, %r3023, %r3024, %r3300;
	// end inline asm
	// begin inline asm
	mov.b64 %rd551, {%r3025, %r3029};
	// end inline asm
	add.s64 	%rd1192, %rd551, %rd1190;
	xor.b64  	%rd1193, %rd1192, %rd549;
	mov.b64 	%fd167, %rd1193;
	{
	.reg .b32 %temp; 
	mov.b64 	{%temp, %r3041}, %fd167;
	}
	{
	.reg .b32 %temp; 
	mov.b64 	{%r3040, %temp}, %fd167;
	}
	// begin inline asm
	shf.r.wrap.b32 %r3035, %r3041, %r3040, %r3258;
	// end inline asm
	// begin inline asm
	shf.r.wrap.b32 %r3039, %r3040, %r3041, %r3258;
	// end inline asm
	mov.b64 	%fd168, {%r3035, %r3039};
	mov.b64 	%rd1194, %fd168;
	add.s64 	%rd1195, %rd1169, %rd1180;
	xor.b64  	%rd552, %rd1195, %rd527;
	// begin inline asm
	mov.b64 {%r3043, %r3044}, %rd552;
	// end inline asm
	// begin inline asm
	mov.b64 %rd553, {%r3044, %r3043};
	// end inline asm
	add.s64 	%rd1196, %rd553, %rd1154;
	xor.b64  	%rd554, %rd1196, %rd1180;
	// begin inline asm
	mov.b64 {%r3047, %r3048}, %rd554;
	// end inline asm
	// begin inline asm
	prmt.b32 %r3049, %r3047, %r3048, %r3284;
	// end inline asm
	// begin inline asm
	prmt.b32 %r3053, %r3047, %r3048, %r3288;
	// end inline asm
	// begin inline asm
	mov.b64 %rd555, {%r3049, %r3053};
	// end inline asm
	add.s64 	%rd1197, %rd555, %rd1195;
	xor.b64  	%rd556, %rd1197, %rd553;
	// begin inline asm
	mov.b64 {%r3059, %r3060}, %rd556;
	// end inline asm
	// begin inline asm
	prmt.b32 %r3061, %r3059, %r3060, %r3296;
	// end inline asm
	// begin inline asm
	prmt.b32 %r3065, %r3059, %r3060, %r3300;
	// end inline asm
	// begin inline asm
	mov.b64 %rd557, {%r3061, %r3065};
	// end inline asm
	add.s64 	%rd1198, %rd557, %rd1196;
	xor.b64  	%rd1199, %rd1198, %rd555;
	mov.b64 	%fd169, %rd1199;
	{
	.reg .b32 %temp; 
	mov.b64 	{%temp, %r3077}, %fd169;
	}
	{
	.reg .b32 %temp; 
	mov.b64 	{%r3076, %temp}, %fd169;
	}
	// begin inline asm
	shf.r.wrap.b32 %r3071, %r3077, %r3076, %r3258;
	// end inline asm
	// begin inline asm
	shf.r.wrap.b32 %r3075, %r3076, %r3077, %r3258;
	// end inline asm
	mov.b64 	%fd170, {%r3071, %r3075};
	mov.b64 	%rd1200, %fd170;
	add.s64 	%rd1201, %rd1177, %rd1156;
	xor.b64  	%rd558, %rd1201, %rd533;
	// begin inline asm
	mov.b64 {%r3079, %r3080}, %rd558;
	// end inline asm
	// begin inline asm
	mov.b64 %rd559, {%r3080, %r3079};
	// end inline asm
	add.s64 	%rd1202, %rd559, %rd1162;
	xor.b64  	%rd560, %rd1202, %rd1156;
	// begin inline asm
	mov.b64 {%r3083, %r3084}, %rd560;
	// end inline asm
	// begin inline asm
	prmt.b32 %r3085, %r3083, %r3084, %r3284;
	// end inline asm
	// begin inline asm
	prmt.b32 %r3089, %r3083, %r3084, %r3288;
	// end inline asm
	// begin inline asm
	mov.b64 %rd561, {%r3085, %r3089};
	// end inline asm
	add.s64 	%rd1203, %rd561, %rd1201;
	xor.b64  	%rd562, %rd1203, %rd559;
	// begin inline asm
	mov.b64 {%r3095, %r3096}, %rd562;
	// end inline asm
	// begin inline asm
	prmt.b32 %r3097, %r3095, %r3096, %r3296;
	// end inline asm
	// begin inline asm
	prmt.b32 %r3101, %r3095, %r3096, %r3300;
	// end inline asm
	// begin inline asm
	mov.b64 %rd563, {%r3097, %r3101};
	// end inline asm
	add.s64 	%rd1204, %rd563, %rd1202;
	xor.b64  	%rd1205, %rd1204, %rd561;
	mov.b64 	%fd171, %rd1205;
	{
	.reg .b32 %temp; 
	mov.b64 	{%temp, %r3113}, %fd171;
	}
	{
	.reg .b32 %temp; 
	mov.b64 	{%r3112, %temp}, %fd171;
	}
	// begin inline asm
	shf.r.wrap.b32 %r3107, %r3113, %r3112, %r3258;
	// end inline asm
	// begin inline asm
	shf.r.wrap.b32 %r3111, %r3112, %r3113, %r3258;
	// end inline asm
	mov.b64 	%fd172, {%r3107, %r3111};
	mov.b64 	%rd1206, %fd172;
	add.s64 	%rd1207, %rd1185, %rd1206;
	xor.b64  	%rd564, %rd1207, %rd551;
	// begin inline asm
	mov.b64 {%r3115, %r3116}, %rd564;
	// end inline asm
	// begin inline asm
	mov.b64 %rd565, {%r3116, %r3115};
	// end inline asm
	add.s64 	%rd1208, %rd565, %rd1198;
	xor.b64  	%rd566, %rd1208, %rd1206;
	// begin inline asm
	mov.b64 {%r3119, %r3120}, %rd566;
	// end inline asm
	// begin inline asm
	prmt.b32 %r3121, %r3119, %r3120, %r3284;
	// end inline asm
	// begin inline asm
	prmt.b32 %r3125, %r3119, %r3120, %r3288;
	// end inline asm
	// begin inline asm
	mov.b64 %rd567, {%r3121, %r3125};
	// end inline asm
	add.s64 	%rd1209, %rd567, %rd1207;
	xor.b64  	%rd568, %rd1209, %rd565;
	// begin inline asm
	mov.b64 {%r3131, %r3132}, %rd568;
	// end inline asm
	// begin inline asm
	prmt.b32 %r3133, %r3131, %r3132, %r3296;
	// end inline asm
	// begin inline asm
	prmt.b32 %r3137, %r3131, %r3132, %r3300;
	// end inline asm
	// begin inline asm
	mov.b64 %rd569, {%r3133, %r3137};
	// end inline asm
	add.s64 	%rd1210, %rd569, %rd1208;
	xor.b64  	%rd1211, %rd1210, %rd567;
	mov.b64 	%fd173, %rd1211;
	{
	.reg .b32 %temp; 
	mov.b64 	{%temp, %r3149}, %fd173;
	}
	{
	.reg .b32 %temp; 
	mov.b64 	{%r3148, %temp}, %fd173;
	}
	// begin inline asm
	shf.r.wrap.b32 %r3143, %r3149, %r3148, %r3258;
	// end inline asm
	// begin inline asm
	shf.r.wrap.b32 %r3147, %r3148, %r3149, %r3258;
	// end inline asm
	add.s64 	%rd1212, %rd1191, %rd1188;
	add.s64 	%rd1213, %rd1212, %rd23;
	xor.b64  	%rd570, %rd1213, %rd557;
	// begin inline asm
	mov.b64 {%r3151, %r3152}, %rd570;
	// end inline asm
	// begin inline asm
	mov.b64 %rd571, {%r3152, %r3151};
	// end inline asm
	add.s64 	%rd1214, %rd571, %rd1204;
	xor.b64  	%rd572, %rd1214, %rd1188;
	// begin inline asm
	mov.b64 {%r3155, %r3156}, %rd572;
	// end inline asm
	// begin inline asm
	prmt.b32 %r3157, %r3155, %r3156, %r3284;
	// end inline asm
	// begin inline asm
	prmt.b32 %r3161, %r3155, %r3156, %r3288;
	// end inline asm
	// begin inline asm
	mov.b64 %rd573, {%r3157, %r3161};
	// end inline asm
	add.s64 	%rd1215, %rd573, %rd1213;
	add.s64 	%rd25, %rd1215, %rd8;
	xor.b64  	%rd574, %rd25, %rd571;
	// begin inline asm
	mov.b64 {%r3167, %r3168}, %rd574;
	// end inline asm
	// begin inline asm
	prmt.b32 %r3169, %r3167, %r3168, %r3296;
	// end inline asm
	// begin inline asm
	prmt.b32 %r3173, %r3167, %r3168, %r3300;
	// end inline asm
	// begin inline asm
	mov.b64 %rd575, {%r3169, %r3173};
	// end inline asm
	add.s64 	%rd26, %rd575, %rd1214;
	xor.b64  	%rd1216, %rd26, %rd573;
	mov.b64 	%fd174, %rd1216;
	{
	.reg .b32 %temp; 
	mov.b64 	{%temp, %r3185}, %fd174;
	}
	{
	.reg .b32 %temp; 
	mov.b64 	{%r3184, %temp}, %fd174;
	}
	// begin inline asm
	shf.r.wrap.b32 %r3179, %r3185, %r3184, %r3258;
	// end inline asm
	// begin inline asm
	shf.r.wrap.b32 %r3183, %r3184, %r3185, %r3258;
	// end inline asm
	mov.b64 	%fd175, {%r3179, %r3183};
	mov.b64 	%rd1217, %fd175;
	add.s64 	%rd1218, %rd1197, %rd1194;
	add.s64 	%rd1219, %rd1218, %rd9;
	xor.b64  	%rd576, %rd1219, %rd563;
	// begin inline asm
	mov.b64 {%r3187, %r3188}, %rd576;
	// end inline asm
	// begin inline asm
	mov.b64 %rd577, {%r3188, %r3187};
	// end inline asm
	add.s64 	%rd1220, %rd577, %rd1186;
	xor.b64  	%rd578, %rd1220, %rd1194;
	// begin inline asm
	mov.b64 {%r3191, %r3192}, %rd578;
	// end inline asm
	// begin inline asm
	prmt.b32 %r3193, %r3191, %r3192, %r3284;
	// end inline asm
	// begin inline asm
	prmt.b32 %r3197, %r3191, %r3192, %r3288;
	// end inline asm
	// begin inline asm
	mov.b64 %rd579, {%r3193, %r3197};
	// end inline asm
	add.s64 	%rd1221, %rd579, %rd1219;
	xor.b64  	%rd580, %rd1221, %rd577;
	// begin inline asm
	mov.b64 {%r3203, %r3204}, %rd580;
	// end inline asm
	// begin inline asm
	prmt.b32 %r3205, %r3203, %r3204, %r3296;
	// end inline asm
	// begin inline asm
	prmt.b32 %r3209, %r3203, %r3204, %r3300;
	// end inline asm
	// begin inline asm
	mov.b64 %rd581, {%r3205, %r3209};
	// end inline asm
	add.s64 	%rd1222, %rd581, %rd1220;
	xor.b64  	%rd1223, %rd1222, %rd579;
	mov.b64 	%fd176, %rd1223;
	{
	.reg .b32 %temp; 
	mov.b64 	{%temp, %r3221}, %fd176;
	}
	{
	.reg .b32 %temp; 
	mov.b64 	{%r3220, %temp}, %fd176;
	}
	// begin inline asm
	shf.r.wrap.b32 %r3215, %r3221, %r3220, %r3258;
	// end inline asm
	// begin inline asm
	shf.r.wrap.b32 %r3219, %r3220, %r3221, %r3258;
	// end inline asm
	add.s64 	%rd1224, %rd1203, %rd1200;
	xor.b64  	%rd582, %rd1224, %rd545;
	// begin inline asm
	mov.b64 {%r3223, %r3224}, %rd582;
	// end inline asm
	// begin inline asm
	mov.b64 %rd583, {%r3224, %r3223};
	// end inline asm
	add.s64 	%rd1225, %rd583, %rd1192;
	xor.b64  	%rd584, %rd1225, %rd1200;
	// begin inline asm
	mov.b64 {%r3227, %r3228}, %rd584;
	// end inline asm
	// begin inline asm
	prmt.b32 %r3229, %r3227, %r3228, %r3284;
	// end inline asm
	// begin inline asm
	prmt.b32 %r3233, %r3227, %r3228, %r3288;
	// end inline asm
	// begin inline asm
	mov.b64 %rd585, {%r3229, %r3233};
	// end inline asm
	add.s64 	%rd1226, %rd585, %rd1224;
	add.s64 	%rd28, %rd1226, %rd6;
	xor.b64  	%rd586, %rd28, %rd583;
	// begin inline asm
	mov.b64 {%r3239, %r3240}, %rd586;
	// end inline asm
	// begin inline asm
	prmt.b32 %r3241, %r3239, %r3240, %r3296;
	// end inline asm
	// begin inline asm
	prmt.b32 %r3245, %r3239, %r3240, %r3300;
	// end inline asm
	// begin inline asm
	mov.b64 %rd587, {%r3241, %r3245};
	// end inline asm
	add.s64 	%rd29, %rd587, %rd1225;
	xor.b64  	%rd1227, %rd29, %rd585;
	mov.b64 	%fd177, %rd1227;
	{
	.reg .b32 %temp; 
	mov.b64 	{%temp, %r3257}, %fd177;
	}
	{
	.reg .b32 %temp; 
	mov.b64 	{%r3256, %temp}, %fd177;
	}
	// begin inline asm
	shf.r.wrap.b32 %r3251, %r3257, %r3256, %r3258;
	// end inline asm
	// begin inline asm
	shf.r.wrap.b32 %r3255, %r3256, %r3257, %r3258;
	// end inline asm
	mov.b64 	%fd178, {%r3251, %r3255};
	mov.b64 	%rd1228, %fd178;
	add.s64 	%rd1229, %rd1209, %rd1217;
	add.s64 	%rd1230, %rd1229, %rd10;
	xor.b64  	%rd588, %rd1230, %rd587;
	// begin inline asm
	mov.b64 {%r3259, %r3260}, %rd588;
	// end inline asm
	// begin inline asm
	mov.b64 %rd589, {%r3260, %r3259};
	// end inline asm
	add.s64 	%rd31, %rd589, %rd1222;
	xor.b64  	%rd590, %rd31, %rd1217;
	// begin inline asm
	mov.b64 {%r3263, %r3264}, %rd590;
	// end inline asm
	// begin inline asm
	prmt.b32 %r3265, %r3263, %r3264, %r3284;
	// end inline asm
	// begin inline asm
	prmt.b32 %r3269, %r3263, %r3264, %r3288;
	// end inline asm
	// begin inline asm
	mov.b64 %rd591, {%r3265, %r3269};
	// end inline asm
	add.s64 	%rd32, %rd591, %rd1230;
	add.s64 	%rd1231, %rd1221, %rd1228;
	xor.b64  	%rd592, %rd1231, %rd575;
	// begin inline asm
	mov.b64 {%r3275, %r3276}, %rd592;
	// end inline asm
	// begin inline asm
	mov.b64 %rd593, {%r3276, %r3275};
	// end inline asm
	add.s64 	%rd1232, %rd593, %rd1210;
	xor.b64  	%rd594, %rd1232, %rd1228;
	// begin inline asm
	mov.b64 {%r3279, %r3280}, %rd594;
	// end inline asm
	// begin inline asm
	prmt.b32 %r3281, %r3279, %r3280, %r3284;
	// end inline asm
	// begin inline asm
	prmt.b32 %r3285, %r3279, %r3280, %r3288;
	// end inline asm
	// begin inline asm
	mov.b64 %rd595, {%r3281, %r3285};
	// end inline asm
	add.s64 	%rd1233, %rd595, %rd1231;
	add.s64 	%rd33, %rd1233, %rd7;
	xor.b64  	%rd596, %rd33, %rd593;
	// begin inline asm
	mov.b64 {%r3291, %r3292}, %rd596;
	// end inline asm
	// begin inline asm
	prmt.b32 %r3293, %r3291, %r3292, %r3296;
	// end inline asm
	// begin inline asm
	prmt.b32 %r3297, %r3291, %r3292, %r3300;
	// end inline asm
	// begin inline asm
	mov.b64 %rd597, {%r3293, %r3297};
	// end inline asm
	add.s64 	%rd1234, %rd597, %rd1232;
	xor.b64  	%rd1235, %rd32, %rd1234;
	xor.b64  	%rd34, %rd1235, 7640891576939301160;
	cvt.u32.u64 	%r3303, %rd34;
	setp.ne.s32 	%p2, %r3303, 0;
	@%p2 bra 	$L__BB0_2;
	cvta.to.global.u64 	%rd1250, %rd35;
	mov.b64 	%fd179, {%r3143, %r3147};
	mov.b64 	%fd180, {%r3215, %r3219};
	mov.b64 	%rd1251, %fd180;
	mov.b64 	%rd1252, %fd179;
	cvta.to.global.u64 	%rd1253, %rd36;
	st.global.u64 	[%rd1253], %rd23;
	st.global.u64 	[%rd1250], %rd34;
	add.s64 	%rd1254, %rd25, %rd1251;
	add.s64 	%rd1255, %rd1254, %rd2;
	xor.b64  	%rd1236, %rd1255, %rd569;
	// begin inline asm
	mov.b64 {%r3304, %r3305}, %rd1236;
	// end inline asm
	// begin inline asm
	mov.b64 %rd1237, {%r3305, %r3304};
	// end inline asm
	add.s64 	%rd1256, %rd1237, %rd29;
	xor.b64  	%rd1238, %rd1256, %rd1251;
	// begin inline asm
	mov.b64 {%r3308, %r3309}, %rd1238;
	// end inline asm
	mov.b32 	%r3329, 25923;
	// begin inline asm
	prmt.b32 %r3310, %r3308, %r3309, %r3329;
	// end inline asm
	mov.b32 	%r3333, 8455;
	// begin inline asm
	prmt.b32 %r3314, %r3308, %r3309, %r3333;
	// end inline asm
	// begin inline asm
	mov.b64 %rd1239, {%r3310, %r3314};
	// end inline asm
	add.s64 	%rd1257, %rd1239, %rd1255;
	add.s64 	%rd1258, %rd1257, %rd3;
	add.s64 	%rd1259, %rd28, %rd1252;
	add.s64 	%rd1260, %rd1259, %rd5;
	xor.b64  	%rd1240, %rd1260, %rd581;
	// begin inline asm
	mov.b64 {%r3320, %r3321}, %rd1240;
	// end inline asm
	// begin inline asm
	mov.b64 %rd1241, {%r3321, %r3320};
	// end inline asm
	add.s64 	%rd1261, %rd1241, %rd26;
	xor.b64  	%rd1242, %rd1261, %rd1252;
	// begin inline asm
	mov.b64 {%r3324, %r3325}, %rd1242;
	// end inline asm
	// begin inline asm
	prmt.b32 %r3326, %r3324, %r3325, %r3329;
	// end inline asm
	// begin inline asm
	prmt.b32 %r3330, %r3324, %r3325, %r3333;
	// end inline asm
	// begin inline asm
	mov.b64 %rd1243, {%r3326, %r3330};
	// end inline asm
	add.s64 	%rd1262, %rd1243, %rd1260;
	add.s64 	%rd1263, %rd1262, %rd4;
	xor.b64  	%rd1244, %rd1263, %rd1241;
	// begin inline asm
	mov.b64 {%r3336, %r3337}, %rd1244;
	// end inline asm
	mov.b32 	%r3365, 21554;
	// begin inline asm
	prmt.b32 %r3338, %r3336, %r3337, %r3365;
	// end inline asm
	mov.b32 	%r3369, 4214;
	// begin inline asm
	prmt.b32 %r3342, %r3336, %r3337, %r3369;
	// end inline asm
	// begin inline asm
	mov.b64 %rd1245, {%r3338, %r3342};
	// end inline asm
	add.s64 	%rd1264, %rd1245, %rd1261;
	xor.b64  	%rd1265, %rd1258, %rd1264;
	xor.b64  	%rd1266, %rd1265, -4942790177534073029;
	st.global.u64 	[%rd1250+8], %rd1266;
	xor.b64  	%rd1246, %rd32, %rd589;
	// begin inline asm
	mov.b64 {%r3348, %r3349}, %rd1246;
	// end inline asm
	// begin inline asm
	prmt.b32 %r3350, %r3348, %r3349, %r3365;
	// end inline asm
	// begin inline asm
	prmt.b32 %r3354, %r3348, %r3349, %r3369;
	// end inline asm
	// begin inline asm
	mov.b64 %rd1247, {%r3350, %r3354};
	// end inline asm
	add.s64 	%rd1267, %rd1247, %rd31;
	xor.b64  	%rd1268, %rd33, %rd1267;
	xor.b64  	%rd1269, %rd1268, 4354685564936845355;
	st.global.u64 	[%rd1250+16], %rd1269;
	xor.b64  	%rd1248, %rd1258, %rd1237;
	// begin inline asm
	mov.b64 {%r3360, %r3361}, %rd1248;
	// end inline asm
	// begin inline asm
	prmt.b32 %r3362, %r3360, %r3361, %r3365;
	// end inline asm
	// begin inline asm
	prmt.b32 %r3366, %r3360, %r3361, %r3369;
	// end inline asm
	// begin inline asm
	mov.b64 %rd1249, {%r3362, %r3366};
	// end inline asm
	add.s64 	%rd1270, %rd1249, %rd1256;
	xor.b64  	%rd1271, %rd1263, %rd1270;
	xor.b64  	%rd1272, %rd1271, -6534734903238641935;
	st.global.u64 	[%rd1250+24], %rd1272;
$L__BB0_5:
	ret;

}


// ===== COMPILED SASS (sm_100) =====

	.target	sm_100

	.elftype	@"ET_EXEC"


//--------------------- .note.nv.tkinfo           --------------------------
	.section	.note.nv.tkinfo,"",@"SHT_NOTE"
	.sectionflags	@"SHF_NOTE_NV_TKINFO"
	.tkinfo
        /*0018*/ 	.word	0x00000002
        /*0030*/ 	.string	""
        /*0030*/ 	.string	"ptxas"
        /*0030*/ 	.string	"Cuda compilation tools, release 13.0, V13.0.88"
        /*0030*/ 	.string	"Build cuda_13.0.r13.0/compiler.36424714_0"
        /*0030*/ 	.string	"-arch sm_100 -m 64 "



//--------------------- .note.nv.cuinfo           --------------------------
	.section	.note.nv.cuinfo,"",@"SHT_NOTE"
	.sectionflags	@"SHF_NOTE_NV_CUINFO"
        /*0018*/ 	.short	0x0002
        /*001a*/ 	.short	0x0064
        /*001c*/ 	.short	0x0082
	.zero		2


//--------------------- .nv.info                  --------------------------
	.section	.nv.info,"",@"SHT_CUDA_INFO"
	.align	4


	//----- nvinfo : EIATTR_REGCOUNT
	.align		4
        /*0000*/ 	.byte	0x04, 0x2f
        /*0002*/ 	.short	(.L_1 - .L_0)
	.align		4
.L_0:
        /*0004*/ 	.word	index@(_Z10nonceGrindPKmPmS1_S0_)
        /*0008*/ 	.word	0x00000060


	//----- nvinfo : EIATTR_FRAME_SIZE
	.align		4
.L_1:
        /*000c*/ 	.byte	0x04, 0x11
        /*000e*/ 	.short	(.L_3 - .L_2)
	.align		4
.L_2:
        /*0010*/ 	.word	index@(_Z10nonceGrindPKmPmS1_S0_)
        /*0014*/ 	.word	0x00000000


	//----- nvinfo : EIATTR_MIN_STACK_SIZE
	.align		4
.L_3:
        /*0018*/ 	.byte	0x04, 0x12
        /*001a*/ 	.short	(.L_5 - .L_4)
	.align		4
.L_4:
        /*001c*/ 	.word	index@(_Z10nonceGrindPKmPmS1_S0_)
        /*0020*/ 	.word	0x00000000
.L_5:


//--------------------- .nv.compat                --------------------------
	.section	.nv.compat,"",@"SHT_CUDA_COMPAT_INFO"
	.align	4
        /*0000*/ 	.byte	0x02, 0x09, 0x00, 0x00, 0x02, 0x02, 0x01, 0x00, 0x02, 0x05, 0x05, 0x00, 0x03, 0x07, 0x01, 0x01
        /*0010*/ 	.byte	0x02, 0x03, 0x00, 0x00, 0x02, 0x06, 0x01, 0x00, 0x04, 0x0b, 0x08, 0x00, 0x09, 0x00, 0x00, 0x00
        /*0020*/ 	.byte	0x00, 0x00, 0x00, 0x00


//--------------------- .nv.info._Z10nonceGrindPKmPmS1_S0_ --------------------------
	.section	.nv.info._Z10nonceGrindPKmPmS1_S0_,"",@"SHT_CUDA_INFO"
	.sectionflags	@""
	.align	4


	//----- nvinfo : EIATTR_CUDA_API_VERSION
	.align		4
        /*0000*/ 	.byte	0x04, 0x37
        /*0002*/ 	.short	(.L_7 - .L_6)
.L_6:
        /*0004*/ 	.word	0x00000082


	//----- nvinfo : EIATTR_KPARAM_INFO
	.align		4
.L_7:
        /*0008*/ 	.byte	0x04, 0x17
        /*000a*/ 	.short	(.L_9 - .L_8)
.L_8:
        /*000c*/ 	.word	0x00000000
        /*0010*/ 	.short	0x0003
        /*0012*/ 	.short	0x0018
        /*0014*/ 	.byte	0x00, 0xf5, 0x21, 0x00


	//----- nvinfo : EIATTR_KPARAM_INFO
	.align		4
.L_9:
        /*0018*/ 	.byte	0x04, 0x17
        /*001a*/ 	.short	(.L_11 - .L_10)
.L_10:
        /*001c*/ 	.word	0x00000000
        /*0020*/ 	.short	0x0002
        /*0022*/ 	.short	0x0010
        /*0024*/ 	.byte	0x00, 0xf5, 0x21, 0x00


	//----- nvinfo : EIATTR_KPARAM_INFO
	.align		4
.L_11:
        /*0028*/ 	.byte	0x04, 0x17
        /*002a*/ 	.short	(.L_13 - .L_12)
.L_12:
        /*002c*/ 	.word	0x00000000
        /*0030*/ 	.short	0x0001
        /*0032*/ 	.short	0x0008
        /*0034*/ 	.byte	0x00, 0xf5, 0x21, 0x00


	//----- nvinfo : EIATTR_KPARAM_INFO
	.align		4
.L_13:
        /*0038*/ 	.byte	0x04, 0x17
        /*003a*/ 	.short	(.L_15 - .L_14)
.L_14:
        /*003c*/ 	.word	0x00000000
        /*0040*/ 	.short	0x0000
        /*0042*/ 	.short	0x0000
        /*0044*/ 	.byte	0x00, 0xf5, 0x21, 0x00


	//----- nvinfo : EIATTR_SPARSE_MMA_MASK
	.align		4
.L_15:
        /*0048*/ 	.byte	0x03, 0x50
        /*004a*/ 	.short	0x0000


	//----- nvinfo : EIATTR_MAXREG_COUNT
	.align		4
        /*004c*/ 	.byte	0x03, 0x1b
        /*004e*/ 	.short	0x0080


	//----- nvinfo : EIATTR_MERCURY_ISA_VERSION
	.align		4
        /*0050*/ 	.byte	0x03, 0x5f
        /*0052*/ 	.short	0x0101


	//----- nvinfo : EIATTR_VRC_CTA_INIT_COUNT
	.align		4
        /*0054*/ 	.byte	0x02, 0x4a
	.zero		1
	.zero		1


	//----- nvinfo : EIATTR_EXIT_INSTR_OFFSETS
	.align		4
        /*0058*/ 	.byte	0x04, 0x1c
        /*005a*/ 	.short	(.L_17 - .L_16)


	//   ....[0]....
.L_16:
        /*005c*/ 	.word	0x00000070


	//   ....[1]....
        /*0060*/ 	.word	0x00008020


	//   ....[2]....
        /*0064*/ 	.word	0x000100f0


	//----- nvinfo : EIATTR_MAX_THREADS
	.align		4
.L_17:
        /*0068*/ 	.byte	0x04, 0x05
        /*006a*/ 	.short	(.L_19 - .L_18)
.L_18:
        /*006c*/ 	.word	0x00000080
        /*0070*/ 	.word	0x00000001
        /*0074*/ 	.word	0x00000001


	//----- nvinfo : EIATTR_CRS_STACK_SIZE
	.align		4
.L_19:
        /*0078*/ 	.byte	0x04, 0x1e
        /*007a*/ 	.short	(.L_21 - .L_20)
.L_20:
        /*007c*/ 	.word	0x00000000


	//----- nvinfo : EIATTR_CBANK_PARAM_SIZE
	.align		4
.L_21:
        /*0080*/ 	.byte	0x03, 0x19
        /*0082*/ 	.short	0x0020


	//----- nvinfo : EIATTR_PARAM_CBANK
	.align		4
        /*0084*/ 	.byte	0x04, 0x0a
        /*0086*/ 	.short	(.L_23 - .L_22)
	.align		4
.L_22:
        /*0088*/ 	.word	index@(.nv.constant0._Z10nonceGrindPKmPmS1_S0_)
        /*008c*/ 	.short	0x0380
        /*008e*/ 	.short	0x0020


	//----- nvinfo : EIATTR_SW_WAR
	.align		4
.L_23:
        /*0090*/ 	.byte	0x04, 0x36
        /*0092*/ 	.short	(.L_25 - .L_24)
.L_24:
        /*0094*/ 	.word	0x00000008
.L_25:


//--------------------- .nv.callgraph             --------------------------
	.section	.nv.callgraph,"",@"SHT_CUDA_CALLGRAPH"
	.align	4
	.sectionentsize	8
	.align		4
        /*0000*/ 	.word	0x00000000
	.align		4
        /*0004*/ 	.word	0xffffffff
	.align		4
        /*0008*/ 	.word	0x00000000
	.align		4
        /*000c*/ 	.word	0xfffffffe
	.align		4
        /*0010*/ 	.word	0x00000000
	.align		4
        /*0014*/ 	.word	0xfffffffd
	.align		4
        /*0018*/ 	.word	0x00000000
	.align		4
        /*001c*/ 	.word	0xfffffffc


//--------------------- .text._Z10nonceGrindPKmPmS1_S0_ --------------------------
	.section	.text._Z10nonceGrindPKmPmS1_S0_,"ax",@progbits
	.align	128
        .global         _Z10nonceGrindPKmPmS1_S0_
        .type           _Z10nonceGrindPKmPmS1_S0_,@function
        .size           _Z10nonceGrindPKmPmS1_S0_,(.L_x_5 - _Z10nonceGrindPKmPmS1_S0_)
        .other          _Z10nonceGrindPKmPmS1_S0_,@"STO_CUDA_ENTRY STV_DEFAULT"
_Z10nonceGrindPKmPmS1_S0_:
.text._Z10nonceGrindPKmPmS1_S0_:
[----:B------:R-:W-:Y:S01]  /*0000*/  LDC R1, c[0x0][0x37c] ;  /* 0x0000df00ff017b82 */ /* 0x000fe20000000800 */
[----:B------:R-:W0:Y:S01]  /*0010*/  S2R R0, SR_CTAID.X ;  /* 0x0000000000007919 */ /* 0x000e220000002500 */
[----:B------:R-:W0:Y:S01]  /*0020*/  LDCU UR4, c[0x0][0x360] ;  /* 0x00006c00ff0477ac */ /* 0x000e220008000800 */
[----:B------:R-:W0:Y:S02]  /*0030*/  S2R R3, SR_TID.X ;  /* 0x0000000000037919 */ /* 0x000e240000002100 */
[----:B0-----:R-:W-:-:S04]  /*0040*/  IMAD R0, R0, UR4, R3 ;  /* 0x0000000400007c24 */ /* 0x001fc8000f8e0203 */
[----:B------:R-:W-:-:S05]  /*0050*/  IMAD.SHL.U32 R34, R0, 0x100, RZ ;  /* 0x0000010000227824 */ /* 0x000fca00078e00ff */
[----:B------:R-:W-:-:S13]  /*0060*/  ISETP.NE.AND P0, PT, R34, -0x100, PT ;  /* 0xffffff002200780c */ /* 0x000fda0003f05270 */
[----:B------:R-:W-:Y:S05]  /*0070*/  @!P0 EXIT ;  /* 0x000000000000894d */ /* 0x000fea0003800000 */
[----:B------:R-:W0:Y:S01]  /*0080*/  LDC.64 R38, c[0x0][0x380] ;  /* 0x0000e000ff267b82 */ /* 0x000e220000000a00 */
[----:B------:R-:W0:Y:S07]  /*0090*/  LDCU.64 UR4, c[0x0][0x358] ;  /* 0x00006b00ff0477ac */ /* 0x000e2e0008000a00 */
[----:B------:R-:W1:Y:S01]  /*00a0*/  LDC.64 R40, c[0x0][0x398] ;  /* 0x0000e600ff287b82 */ /* 0x000e620000000a00 */
[----:B0-----:R-:W2:Y:S04]  /*00b0*/  LDG.E.64.CONSTANT R2, desc[UR4][R38.64+0x30] ;  /* 0x0000300426027981 */ /* 0x001ea8000c1e9b00 */
[----:B------:R-:W3:Y:S04]  /*00c0*/  LDG.E.CONSTANT R0, desc[UR4][R38.64+0x24] ;  /* 0x0000240426007981 */ /* 0x000ee8000c1e9900 */
[----:B------:R-:W4:Y:S04]  /*00d0*/  LDG.E.64.CONSTANT R6, desc[UR4][R38.64+0x28] ;  /* 0x0000280426067981 */ /* 0x000f28000c1e9b00 */
[----:B------:R-:W5:Y:S04]  /*00e0*/  LDG.E.64.CONSTANT R8, desc[UR4][R38.64+0x38] ;  /* 0x0000380426087981 */ /* 0x000f68000c1e9b00 */
[----:B------:R-:W5:Y:S04]  /*00f0*/  LDG.E.64.CONSTANT R4, desc[UR4][R38.64+0x40] ;  /* 0x0000400426047981 */ /* 0x000f68000c1e9b00 */
[----:B-1----:R-:W5:Y:S04]  /*0100*/  LDG.E.64.CONSTANT R36, desc[UR4][R40.64] ;  /* 0x0000000428247981 */ /* 0x002f68000c1e9b00 */
[----:B------:R-:W5:Y:S04]  /*0110*/  LDG.E.64.CONSTANT R10, desc[UR4][R40.64+0x28] ;  /* 0x00002804280a7981 */ /* 0x000f68000c1e9b00 */
[----:B------:R-:W5:Y:S04]  /*0120*/  LDG.E.64.CONSTANT R12, desc[UR4][R38.64+0x48] ;  /* 0x00004804260c7981 */ /* 0x000f68000c1e9b00 */
[----:B------:R-:W5:Y:S04]  /*0130*/  LDG.E.64.CONSTANT R14, desc[UR4][R40.64+0x20] ;  /* 0x00002004280e7981 */ /* 0x000f68000c1e9b00 */
[----:B------:R-:W5:Y:S04]  /*0140*/  LDG.E.64.CONSTANT R16, desc[UR4][R40.64+0x48] ;  /* 0x0000480428107981 */ /* 0x000f68000c1e9b00 */
[----:B------:R-:W5:Y:S04]  /*0150*/  LDG.E.64.CONSTANT R18, desc[UR4][R40.64+0x8] ;  /* 0x0000080428127981 */ /* 0x000f68000c1e9b00 */
[----:B------:R-:W5:Y:S04]  /*0160*/  LDG.E.64.CONSTANT R20, desc[UR4][R40.64+0x60] ;  /* 0x0000600428147981 */ /* 0x000f68000c1e9b00 */
[----:B------:R-:W5:Y:S04]  /*0170*/  LDG.E.64.CONSTANT R22, desc[UR4][R40.64+0x68] ;  /* 0x0000680428167981 */ /* 0x000f68000c1e9b00 */
[----:B------:R0:W5:Y:S04]  /*0180*/  LDG.E.64.CONSTANT R24, desc[UR4][R40.64+0x40] ;  /* 0x0000400428187981 */ /* 0x000168000c1e9b00 */
[----:B------:R-:W5:Y:S04]  /*0190*/  LDG.E.64.CONSTANT R26, desc[UR4][R38.64+0x8] ;  /* 0x00000804261a7981 */ /* 0x000f68000c1e9b00 */
[----:B------:R-:W5:Y:S04]  /*01a0*/  LDG.E.64.CONSTANT R28, desc[UR4][R38.64] ;  /* 0x00000004261c7981 */ /* 0x000f68000c1e9b00 */
[----:B------:R-:W5:Y:S04]  /*01b0*/  LDG.E.64.CONSTANT R30, desc[UR4][R38.64+0x18] ;  /* 0x00001804261e7981 */ /* 0x000f68000c1e9b00 */
[----:B------:R1:W5:Y:S01]  /*01c0*/  LDG.E.64.CONSTANT R32, desc[UR4][R38.64+0x10] ;  /* 0x0000100426207981 */ /* 0x000362000c1e9b00 */
[----:B------:R-:W-:-:S04]  /*01d0*/  IADD3 R43, P1, PT, R34, -0x6294a6a, RZ ;  /* 0xf9d6b596222b7810 */ /* 0x000fc80007f3e0ff */
[----:B------:R-:W-:Y:S02]  /*01e0*/  LOP3.LUT R52, R43, 0x4be4294, RZ, 0x3c, !PT ;  /* 0x04be42942b347812 */ /* 0x000fe400078e3cff */
[----:B--2---:R-:W-:Y:S02]  /*01f0*/  IADD3 R44, P0, PT, R2, 0x729b586a, RZ ;  /* 0x729b586a022c7810 */ /* 0x004fe40007f1e0ff */
[----:B---3--:R-:W-:Y:S02]  /*0200*/  IADD3.X R42, PT, PT, R0, 0x5bf2cd1e, RZ, P1, !PT ;  /* 0x5bf2cd1e002a7810 */ /* 0x008fe40000ffe4ff */
[----:B------:R-:W-:Y:S02]  /*0210*/  IADD3.X R55, PT, PT, R3, 0x130c253, RZ, P0, !PT ;  /* 0x0130c25303377810 */ /* 0x000fe400007fe4ff */
[----:B------:R-:W-:Y:S02]  /*0220*/  LOP3.LUT R35, R42, 0xe07c2654, RZ, 0x3c, !PT ;  /* 0xe07c26542a237812 */ /* 0x000fe400078e3cff */
[----:B------:R-:W-:-:S02]  /*0230*/  LOP3.LUT R47, R55, 0x5be0cd19, RZ, 0x3c, !PT ;  /* 0x5be0cd19372f7812 */ /* 0x000fc400078e3cff */
[----:B0-----:R-:W-:Y:S02]  /*0240*/  IADD3 R41, P1, PT, R35, -0x16b07d5, RZ ;  /* 0xfe94f82b23297810 */ /* 0x001fe40007f3e0ff */
[----:B------:R-:W-:Y:S02]  /*0250*/  LOP3.LUT R53, R44, 0x137e2179, RZ, 0x3c, !PT ;  /* 0x137e21792c357812 */ /* 0x000fe400078e3cff */
[----:B------:R-:W-:Y:S02]  /*0260*/  IADD3 R47, P0, PT, R47, 0x5f1d36f1, RZ ;  /* 0x5f1d36f12f2f7810 */ /* 0x000fe40007f1e0ff */
[----:B------:R-:W-:Y:S02]  /*0270*/  IADD3.X R52, PT, PT, R52, 0x3c6ef372, RZ, P1, !PT ;  /* 0x3c6ef37234347810 */ /* 0x000fe40000ffe4ff */
[----:B------:R-:W-:Y:S02]  /*0280*/  IADD3.X R53, PT, PT, R53, -0x5ab00ac6, RZ, P0, !PT ;  /* 0xa54ff53a35357810 */ /* 0x000fe400007fe4ff */
[----:B------:R-:W-:-:S02]  /*0290*/  LOP3.LUT R51, R41, 0xfb41bd6b, RZ, 0x3c, !PT ;  /* 0xfb41bd6b29337812 */ /* 0x000fc400078e3cff */
[----:B-1----:R-:W-:Y:S02]  /*02a0*/  LOP3.LUT R38, R52, 0x1f83d9ab, RZ, 0x3c, !PT ;  /* 0x1f83d9ab34267812 */ /* 0x002fe400078e3cff */
[----:B------:R-:W-:Y:S02]  /*02b0*/  LOP3.LUT R46, R47, 0x137e2179, RZ, 0x3c, !PT ;  /* 0x137e21792f2e7812 */ /* 0x000fe400078e3cff */
[----:B------:R-:W-:Y:S02]  /*02c0*/  LOP3.LUT R35, R53, 0x5be0cd19, RZ, 0x3c, !PT ;  /* 0x5be0cd1935237812 */ /* 0x000fe400078e3cff */
[C-C-:B------:R-:W-:Y:S02]  /*02d0*/  PRMT R49, R51.reuse, 0x6543, R38.reuse ;  /* 0x0000654333317816 */ /* 0x140fe40000000026 */
[----:B------:R-:W-:Y:S02]  /*02e0*/  PRMT R45, R46, 0x6543, R35 ;  /* 0x000065432e2d7816 */ /* 0x000fe40000000023 */
[----:B------:R-:W-:-:S02]  /*02f0*/  PRMT R51, R51, 0x2107, R38 ;  /* 0x0000210733337816 */ /* 0x000fc40000000026 */
[----:B----4-:R-:W-:Y:S02]  /*0300*/  IADD3 R57, P4, P5, R6, R49, R43 ;  /* 0x0000003106397210 */ /* 0x010fe40007d9e02b */
[----:B------:R-:W-:Y:S02]  /*0310*/  PRMT R46, R46, 0x2107, R35 ;  /* 0x000021072e2e7816 */ /* 0x000fe40000000023 */
[----:B-----5:R-:W-:Y:S02]  /*0320*/  IADD3 R63, P0, P1, R8, R45, R44 ;  /* 0x0000002d083f7210 */ /* 0x020fe4000791e02c */
[--C-:B------:R-:W-:Y:S02]  /*0330*/  IADD3.X R62, PT, PT, R7, R51, R42.reuse, P4, P5 ;  /* 0x00000033073e7210 */ /* 0x100fe400027ea42a */
[----:B------:R-:W-:Y:S02]  /*0340*/  IADD3.X R69, PT, PT, R9, R46, R55, P0, P1 ;  /* 0x0000002e09457210 */ /* 0x000fe400007e2437 */
[----:B------:R-:W-:-:S02]  /*0350*/  LOP3.LUT R59, R57, 0xe07c2654, R42, 0x96, !PT ;  /* 0xe07c2654393b7812 */ /* 0x000fc400078e962a */
[----:B------:R-:W-:Y:S02]  /*0360*/  LOP3.LUT R40, R62, 0x4be4294, R43, 0x96, !PT ;  /* 0x04be42943e287812 */ /* 0x000fe400078e962b */
[----:B------:R-:W-:Y:S02]  /*0370*/  IADD3 R35, P2, P3, R4, R10, R36 ;  /* 0x0000000a04237210 */ /* 0x000fe40007b5e024 */
[----:B------:R-:W-:Y:S02]  /*0380*/  LOP3.LUT R38, R63, 0x5be0cd19, R55, 0x96, !PT ;  /* 0x5be0cd193f267812 */ /* 0x000fe400078e9637 */
[----:B------:R-:W-:Y:S02]  /*0390*/  LOP3.LUT R39, R69, 0x137e2179, R44, 0x96, !PT ;  /* 0x137e217945277812 */ /* 0x000fe400078e962c */
[----:B------:R-:W-:Y:S02]  /*03a0*/  PRMT R56, R59, 0x5432, R40 ;  /* 0x000054323b387816 */ /* 0x000fe40000000028 */
[----:B------:R-:W-:-:S02]  /*03b0*/  IADD3.X R37, PT, PT, R5, R11, R37, P2, P3 ;  /* 0x0000000b05257210 */ /* 0x000fc400017e6425 */
[--C-:B------:R-:W-:Y:S02]  /*03c0*/  PRMT R36, R38, 0x1076, R39.reuse ;  /* 0x0000107626247816 */ /* 0x100fe40000000027 */
[----:B------:R-:W-:Y:S02]  /*03d0*/  PRMT R59, R59, 0x1076, R40 ;  /* 0x000010763b3b7816 */ /* 0x000fe40000000028 */
[----:B------:R-:W-:Y:S02]  /*03e0*/  IADD3 R50, P0, PT, R56, R41, RZ ;  /* 0x0000002938327210 */ /* 0x000fe40007f1e0ff */
[----:B------:R-:W-:Y:S02]  /*03f0*/  PRMT R38, R38, 0x5432, R39 ;  /* 0x0000543226267816 */ /* 0x000fe40000000027 */
[----:B------:R-:W-:Y:S01]  /*0400*/  LOP3.LUT R39, R37, R36, RZ, 0x3c, !PT ;  /* 0x0000002425277212 */ /* 0x000fe200078e3cff */
[----:B------:R-:W-:Y:S01]  /*0410*/  IMAD.X R52, R59, 0x1, R52, P0 ;  /* 0x000000013b347824 */ /* 0x000fe200000e0634 */
[----:B------:R-:W-:-:S02]  /*0420*/  LOP3.LUT R40, R35, R38, RZ, 0x3c, !PT ;  /* 0x0000002623287212 */ /* 0x000fc400078e3cff */
[----:B------:R-:W-:-:S05]  /*0430*/  IADD3 R65, P0, PT, R50, R39, RZ ;  /* 0x0000002732417210 */ /* 0x000fca0007f1e0ff */
[----:B------:R-:W-:Y:S01]  /*0440*/  IMAD.X R67, R52, 0x1, R40, P0 ;  /* 0x0000000134437824 */ /* 0x000fe200000e0628 */
[----:B------:R-:W-:Y:S02]  /*0450*/  LOP3.LUT R61, R10, R65, RZ, 0x3c, !PT ;  /* 0x000000410a3d7212 */ /* 0x000fe400078e3cff */
[----:B------:R-:W-:Y:S02]  /*0460*/  IADD3 R41, P0, PT, R38, R47, RZ ;  /* 0x0000002f26297210 */ /* 0x000fe40007f1e0ff */
[----:B------:R-:W-:Y:S02]  /*0470*/  LOP3.LUT R44, R11, R67, RZ, 0x3c, !PT ;  /* 0x000000430b2c7212 */ /* 0x000fe400078e3cff */
[----:B------:R-:W-:Y:S02]  /*0480*/  IADD3 R42, P1, PT, R12, R35, RZ ;  /* 0x000000230c2a7210 */ /* 0x000fe40007f3e0ff */
[C-C-:B------:R-:W-:Y:S01]  /*0490*/  PRMT R55, R61.reuse, 0x6543, R44.reuse ;  /* 0x000065433d377816 */ /* 0x140fe2000000002c */
[----:B------:R-:W-:Y:S01]  /*04a0*/  IMAD.X R43, R36, 0x1, R53, P0 ;  /* 0x00000001242b7824 */ /* 0x000fe200000e0635 */
[----:B------:R-:W-:Y:S01]  /*04b0*/  PRMT R61, R61, 0x2107, R44 ;  /* 0x000021073d3d7816 */ /* 0x000fe2000000002c */
[----:B------:R-:W-:Y:S01]  /*04c0*/  IMAD.X R44, R13, 0x1, R37, P1 ;  /* 0x000000010d2c7824 */ /* 0x000fe200008e0625 */
[----:B------:R-:W-:-:S02]  /*04d0*/  IADD3 R53, P1, PT, R55, R42, RZ ;  /* 0x0000002a37357210 */ /* 0x000fc40007f3e0ff */
[----:B------:R-:W-:-:S03]  /*04e0*/  LOP3.LUT R47, R41, R45, RZ, 0x3c, !PT ;  /* 0x0000002d292f7212 */ /* 0x000fc600078e3cff */
[----:B------:R-:W-:Y:S01]  /*04f0*/  IMAD.X R72, R61, 0x1, R44, P1 ;  /* 0x000000013d487824 */ /* 0x000fe200008e062c */
[----:B------:R-:W-:Y:S02]  /*0500*/  LOP3.LUT R48, R43, R46, RZ, 0x3c, !PT ;  /* 0x0000002e2b307212 */ /* 0x000fe400078e3cff */
[----:B------:R-:W-:Y:S02]  /*0510*/  IADD3 R45, P0, PT, R14, R63, RZ ;  /* 0x0000003f0e2d7210 */ /* 0x000fe40007f1e0ff */
[----:B------:R-:W-:Y:S02]  /*0520*/  LOP3.LUT R54, R53, R37, R36, 0x96, !PT ;  /* 0x0000002535367212 */ /* 0x000fe400078e9624 */
[----:B------:R-:W-:Y:S02]  /*0530*/  LOP3.LUT R63, R72, R35, R38, 0x96, !PT ;  /* 0x00000023483f7212 */ /* 0x000fe400078e9626 */
[----:B------:R-:W-:Y:S02]  /*0540*/  SHF.R.W.U32 R46, R48, 0x1f, R47 ;  /* 0x0000001f302e7819 */ /* 0x000fe40000001e2f */
[----:B------:R-:W-:Y:S01]  /*0550*/  SHF.R.W.U32 R47, R47, 0x1f, R48 ;  /* 0x0000001f2f2f7819 */ /* 0x000fe20000001e30 */
[----:B------:R-:W-:Y:S01]  /*0560*/  IMAD.X R48, R15, 0x1, R69, P0 ;  /* 0x000000010f307824 */ /* 0x000fe200000e0645 */
[----:B------:R-:W-:-:S02]  /*0570*/  LOP3.LUT R49, R50, R49, RZ, 0x3c, !PT ;  /* 0x0000003132317212 */ /* 0x000fc400078e3cff */
[--C-:B------:R-:W-:Y:S02]  /*0580*/  PRMT R50, R54, 0x5432, R63.reuse ;  /* 0x0000543236327816 */ /* 0x100fe4000000003f */
[----:B------:R-:W-:Y:S02]  /*0590*/  LOP3.LUT R52, R52, R51, RZ, 0x3c, !PT ;  /* 0x0000003334347212 */ /* 0x000fe400078e3cff */
[----:B------:R-:W-:Y:S02]  /*05a0*/  LOP3.LUT R81, R48, R59, RZ, 0x3c, !PT ;  /* 0x0000003b30517212 */ /* 0x000fe400078e3cff */
[----:B------:R-:W-:Y:S02]  /*05b0*/  PRMT R54, R54, 0x1076, R63 ;  /* 0x0000107636367816 */ /* 0x000fe4000000003f */
[----:B------:R-:W-:Y:S02]  /*05c0*/  IADD3 R66, P0, PT, R50, R65, RZ ;  /* 0x0000004132427210 */ /* 0x000fe40007f1e0ff */
[----:B------:R-:W-:-:S02]  /*05d0*/  SHF.R.W.U32 R64, R52, 0x1f, R49 ;  /* 0x0000001f34407819 */ /* 0x000fc40000001e31 */
[----:B------:R-:W-:Y:S01]  /*05e0*/  LOP3.LUT R71, R45, R56, RZ, 0x3c, !PT ;  /* 0x000000382d477212 */ /* 0x000fe200078e3cff */
[----:B------:R-:W-:Y:S01]  /*05f0*/  IMAD.X R68, R54, 0x1, R67, P0 ;  /* 0x0000000136447824 */ /* 0x000fe200000e0643 */
[----:B------:R-:W-:Y:S02]  /*0600*/  IADD3 R81, P1, PT, R16, R81, RZ ;  /* 0x0000005110517210 */ /* 0x000fe40007f3e0ff */
[----:B------:R-:W-:Y:S02]  /*0610*/  SHF.R.W.U32 R65, R49, 0x1f, R52 ;  /* 0x0000001f31417819 */ /* 0x000fe40000001e34 */
[----:B------:R-:W-:Y:S01]  /*0620*/  IADD3 R52, P0, PT, R18, R64, RZ ;  /* 0x0000004012347210 */ /* 0x000fe20007f1e0ff */
[----:B------:R-:W-:Y:S01]  /*0630*/  IMAD.X R71, R17, 0x1, R71, P1 ;  /* 0x0000000111477824 */ /* 0x000fe200008e0647 */
[----:B------:R-:W-:Y:S02]  /*0640*/  LOP3.LUT R69, R66, R55, RZ, 0x3c, !PT ;  /* 0x0000003742457212 */ /* 0x000fe400078e3cff */
[----:B------:R-:W-:Y:S01]  /*0650*/  LOP3.LUT R58, R68, R61, RZ, 0x3c, !PT ;  /* 0x0000003d443a7212 */ /* 0x000fe200078e3cff */
[----:B------:R-:W-:Y:S01]  /*0660*/  IMAD.X R55, R19, 0x1, R65, P0 ;  /* 0x0000000113377824 */ /* 0x000fe200000e0641 */
[----:B------:R-:W-:-:S02]  /*0670*/  LOP3.LUT R60, R14, R81, RZ, 0x3c, !PT ;  /* 0x000000510e3c7212 */ /* 0x000fc400078e3cff */
[----:B------:R-:W-:Y:S02]  /*0680*/  LOP3.LUT R51, R15, R71, RZ, 0x3c, !PT ;  /* 0x000000470f337212 */ /* 0x000fe400078e3cff */
[----:B------:R-:W-:Y:S02]  /*0690*/  IADD3 R57, P0, PT, R46, R57, RZ ;  /* 0x000000392e397210 */ /* 0x000fe40007f1e0ff */
[----:B------:R-:W-:Y:S02]  /*06a0*/  SHF.R.W.U32 R49, R58, 0x1f, R69 ;  /* 0x0000001f3a317819 */ /* 0x000fe40000001e45 */
[----:B------:R-:W-:Y:S02]  /*06b0*/  LOP3.LUT R74, R21, R55, RZ, 0x3c, !PT ;  /* 0x00000037154a7212 */ /* 0x000fe400078e3cff */
[----:B------:R-:W-:Y:S01]  /*06c0*/  SHF.R.W.U32 R69, R69, 0x1f, R58 ;  /* 0x0000001f45457819 */ /* 0x000fe20000001e3a */
[----:B------:R-:W-:Y:S01]  /*06d0*/  IMAD.X R63, R47, 0x1, R62, P0 ;  /* 0x000000012f3f7824 */ /* 0x000fe200000e063e */
[----:B------:R-:W-:-:S02]  /*06e0*/  PRMT R58, R60, 0x6543, R51 ;  /* 0x000065433c3a7816 */ /* 0x000fc40000000033 */
[----:B------:R-:W-:Y:S02]  /*06f0*/  LOP3.LUT R70, R20, R52, RZ, 0x3c, !PT ;  /* 0x0000003414467212 */ /* 0x000fe400078e3cff */
[----:B------:R-:W-:Y:S02]  /*0700*/  IADD3 R67, P0, PT, R74, R41, RZ ;  /* 0x000000294a437210 */ /* 0x000fe40007f1e0ff */
[----:B------:R-:W-:Y:S02]  /*0710*/  PRMT R60, R60, 0x2107, R51 ;  /* 0x000021073c3c7816 */ /* 0x000fe40000000033 */
[----:B------:R-:W-:Y:S01]  /*0720*/  IADD3 R51, P1, PT, R58, R45, RZ ;  /* 0x0000002d3a337210 */ /* 0x000fe20007f3e0ff */
[----:B------:R-:W-:Y:S01]  /*0730*/  IMAD.X R61, R70, 0x1, R43, P0 ;  /* 0x00000001463d7824 */ /* 0x000fe200000e062b */
[----:B------:R-:W-:-:S03]  /*0740*/  LOP3.LUT R77, R23, R63, RZ, 0x3c, !PT ;  /* 0x0000003f174d7212 */ /* 0x000fc600078e3cff */
[----:B------:R-:W-:Y:S01]  /*0750*/  IMAD.X R75, R60, 0x1, R48, P1 ;  /* 0x000000013c4b7824 */ /* 0x000fe200008e0630 */
[----:B------:R-:W-:Y:S02]  /*0760*/  LOP3.LUT R73, R22, R57, RZ, 0x3c, !PT ;  /* 0x0000003916497212 */ /* 0x000fe400078e3cff */
[----:B------:R-:W-:Y:S02]  /*0770*/  LOP3.LUT R62, R67, R64, RZ, 0x3c, !PT ;  /* 0x00000040433e7212 */ /* 0x000fe400078e3cff */
[----:B------:R-:W-:Y:S02]  /*0780*/  IADD3 R77, P0, PT, R24, R77, RZ ;  /* 0x0000004d184d7210 */ /* 0x000fe40007f1e0ff */
[----:B------:R-:W-:Y:S02]  /*0790*/  LOP3.LUT R83, R61, R65, RZ, 0x3c, !PT ;  /* 0x000000413d537212 */ /* 0x000fe400078e3cff */
[----:B------:R-:W-:Y:S02]  /*07a0*/  LOP3.LUT R80, R51, R48, R59, 0x96, !PT ;  /* 0x0000003033507212 */ /* 0x000fe400078e963b */
[----:B------:R-:W-:Y:S01]  /*07b0*/  LOP3.LUT R79, R75, R45, R56, 0x96, !PT ;  /* 0x0000002d4b4f7212 */ /* 0x000fe200078e9638 */
[----:B------:R-:W-:Y:S01]  /*07c0*/  IMAD.X R65, R25, 0x1, R73, P0 ;  /* 0x0000000119417824 */ /* 0x000fe200000e0649 */
[----:B------:R-:W-:-:S02]  /*07d0*/  PRMT R59, R62, 0x6543, R83 ;  /* 0x000065433e3b7816 */ /* 0x000fc40000000053 */
[----:B------:R-:W-:Y:S02]  /*07e0*/  PRMT R73, R80, 0x5432, R79 ;  /* 0x0000543250497816 */ /* 0x000fe4000000004f */
[----:B------:R-:W-:Y:S02]  /*07f0*/  PRMT R62, R62, 0x2107, R83 ;  /* 0x000021073e3e7816 */ /* 0x000fe40000000053 */
[----:B------:R-:W-:Y:S02]  /*0800*/  IADD3 R87, P0, PT, R59, R52, RZ ;  /* 0x000000343b577210 */ /* 0x000fe40007f1e0ff */
[----:B------:R-:W-:Y:S02]  /*0810*/  PRMT R80, R80, 0x1076, R79 ;  /* 0x0000107650507816 */ /* 0x000fe4000000004f */
[----:B------:R-:W-:Y:S01]  /*0820*/  IADD3 R81, P1, PT, R73, R81, RZ ;  /* 0x0000005149517210 */ /* 0x000fe20007f3e0ff */
[----:B------:R-:W-:Y:S01]  /*0830*/  IMAD.X R83, R62, 0x1, R55, P0 ;  /* 0x000000013e537824 */ /* 0x000fe200000e0637 */
[----:B------:R-:W-:-:S02]  /*0840*/  LOP3.LUT R56, R77, R46, RZ, 0x3c, !PT ;  /* 0x0000002e4d387212 */ /* 0x000fc400078e3cff */
[----:B------:R-:W-:Y:S01]  /*0850*/  LOP3.LUT R85, R65, R47, RZ, 0x3c, !PT ;  /* 0x0000002f41557212 */ /* 0x000fe200078e3cff */
[----:B------:R-:W-:Y:S01]  /*0860*/  IMAD.X R71, R80, 0x1, R71, P1 ;  /* 0x0000000150477824 */ /* 0x000fe200008e0647 */
[----:B------:R-:W-:Y:S02]  /*0870*/  LOP3.LUT R64, R87, R21, R55, 0x96, !PT ;  /* 0x0000001557407212 */ /* 0x000fe400078e9637 */
[C-C-:B------:R-:W-:Y:S02]  /*0880*/  PRMT R70, R56.reuse, 0x6543, R85.reuse ;  /* 0x0000654338467816 */ /* 0x140fe40000000055 */
[----:B------:R-:W-:Y:S02]  /*0890*/  LOP3.LUT R79, R83, R20, R52, 0x96, !PT ;  /* 0x00000014534f7212 */ /* 0x000fe400078e9634 */
[----:B------:R-:W-:Y:S02]  /*08a0*/  PRMT R56, R56, 0x2107, R85 ;  /* 0x0000210738387816 */ /* 0x000fe40000000055 */
[----:B------:R-:W-:-:S02]  /*08b0*/  LOP3.LUT R55, R81, R58, RZ, 0x3c, !PT ;  /* 0x0000003a51377212 */ /* 0x000fc400078e3cff */
[----:B------:R-:W-:Y:S02]  /*08c0*/  LOP3.LUT R52, R71, R60, RZ, 0x3c, !PT ;  /* 0x0000003c47347212 */ /* 0x000fe400078e3cff */
[----:B------:R-:W-:Y:S02]  /*08d0*/  IADD3 R85, P0, PT, R70, R57, RZ ;  /* 0x0000003946557210 */ /* 0x000fe40007f1e0ff */
[C-C-:B------:R-:W-:Y:S02]  /*08e0*/  PRMT R58, R64.reuse, 0x5432, R79.reuse ;  /* 0x00005432403a7816 */ /* 0x140fe4000000004f */
[----:B------:R-:W-:Y:S01]  /*08f0*/  PRMT R64, R64, 0x1076, R79 ;  /* 0x0000107640407816 */ /* 0x000fe2000000004f */
[----:B------:R-:W-:Y:S01]  /*0900*/  IMAD.X R79, R56, 0x1, R63, P0 ;  /* 0x00000001384f7824 */ /* 0x000fe200000e063f */
[----:B------:R-:W-:Y:S02]  /*0910*/  SHF.R.W.U32 R60, R52, 0x1f, R55 ;  /* 0x0000001f343c7819 */ /* 0x000fe40000001e37 */
[----:B------:R-:W-:-:S02]  /*0920*/  SHF.R.W.U32 R55, R55, 0x1f, R52 ;  /* 0x0000001f37377819 */ /* 0x000fc40000001e34 */
[----:B------:R-:W-:Y:S02]  /*0930*/  IADD3 R52, P0, PT, R58, R67, RZ ;  /* 0x000000433a347210 */ /* 0x000fe40007f1e0ff */
[----:B------:R-:W-:Y:S02]  /*0940*/  LOP3.LUT R63, R85, R23, R63, 0x96, !PT ;  /* 0x00000017553f7212 */ /* 0x000fe400078e963f */
[----:B------:R-:W-:Y:S01]  /*0950*/  IADD3 R67, P2, P3, R34, R87, R49 ;  /* 0x0000005722437210 */ /* 0x000fe20007b5e031 */
[----:B------:R-:W-:Y:S01]  /*0960*/  IMAD.X R61, R64, 0x1, R61, P0 ;  /* 0x00000001403d7824 */ /* 0x000fe200000e063d */
[----:B------:R-:W-:Y:S02]  /*0970*/  LOP3.LUT R74, R79, R22, R57, 0x96, !PT ;  /* 0x000000164f4a7212 */ /* 0x000fe400078e9639 */
[----:B------:R-:W-:Y:S02]  /*0980*/  IADD3 R53, P1, PT, R60, R53, RZ ;  /* 0x000000353c357210 */ /* 0x000fe40007f3e0ff */
[----:B------:R-:W-:-:S02]  /*0990*/  IADD3.X R83, PT, PT, R0, R83, R69, P2, P3 ;  /* 0x0000005300537210 */ /* 0x000fc400017e6445 */
[--C-:B------:R-:W-:Y:S02]  /*09a0*/  PRMT R78, R63, 0x1076, R74.reuse ;  /* 0x000010763f4e7816 */ /* 0x100fe4000000004a */
[----:B------:R-:W-:Y:S02]  /*09b0*/  LOP3.LUT R76, R61, R62, RZ, 0x3c, !PT ;  /* 0x0000003e3d4c7212 */ /* 0x000fe400078e3cff */
[----:B------:R-:W-:Y:S01]  /*09c0*/  PRMT R62, R63, 0x5432, R74 ;  /* 0x000054323f3e7816 */ /* 0x000fe2000000004a */
[----:B------:R-:W-:Y:S01]  /*09d0*/  IMAD.X R63, R55, 0x1, R72, P1 ;  /* 0x00000001373f7824 */ /* 0x000fe200008e0648 */
[----:B------:R-:W-:Y:S02]  /*09e0*/  LOP3.LUT R72, R83, R78, RZ, 0x3c, !PT ;  /* 0x0000004e53487212 */ /* 0x000fe400078e3cff */
[----:B------:R-:W-:Y:S02]  /*09f0*/  LOP3.LUT R59, R52, R59, RZ, 0x3c, !PT ;  /* 0x0000003b343b7212 */ /* 0x000fe400078e3cff */
[----:B------:R-:W-:-:S02]  /*0a00*/  IADD3 R87, P0, PT, R62, R77, RZ ;  /* 0x0000004d3e577210 */ /* 0x000fc40007f1e0ff */
[----:B------:R-:W-:Y:S02]  /*0a10*/  IADD3 R81, P1, PT, R72, R81, RZ ;  /* 0x0000005148517210 */ /* 0x000fe40007f3e0ff */
[----:B------:R-:W-:Y:S01]  /*0a20*/  LOP3.LUT R72, R67, R62, RZ, 0x3c, !PT ;  /* 0x0000003e43487212 */ /* 0x000fe200078e3cff */
[----:B------:R-:W-:Y:S01]  /*0a30*/  IMAD.X R89, R78, 0x1, R65, P0 ;  /* 0x000000014e597824 */ /* 0x000fe200000e0641 */
[----:B------:R-:W-:Y:S02]  /*0a40*/  SHF.R.W.U32 R57, R76, 0x1f, R59 ;  /* 0x0000001f4c397819 */ /* 0x000fe40000001e3b */
[----:B------:R-:W-:Y:S02]  /*0a50*/  LOP3.LUT R74, R63, R64, RZ, 0x3c, !PT ;  /* 0x000000403f4a7212 */ /* 0x000fe400078e3cff */
[----:B------:R-:W-:Y:S01]  /*0a60*/  LOP3.LUT R77, R87, R70, RZ, 0x3c, !PT ;  /* 0x00000046574d7212 */ /* 0x000fe200078e3cff */
[----:B------:R-:W-:Y:S01]  /*0a70*/  IMAD.X R70, R72, 0x1, R71, P1 ;  /* 0x0000000148467824 */ /* 0x000fe200008e0647 */
[----:B------:R-:W-:-:S02]  /*0a80*/  SHF.R.W.U32 R59, R59, 0x1f, R76 ;  /* 0x0000001f3b3b7819 */ /* 0x000fc40000001e4c */
[----:B------:R-:W-:Y:S02]  /*0a90*/  IADD3 R65, P0, PT, R74, R87, RZ ;  /* 0x000000574a417210 */ /* 0x000fe40007f1e0ff */
[----:B------:R-:W-:Y:S02]  /*0aa0*/  LOP3.LUT R76, R53, R58, RZ, 0x3c, !PT ;  /* 0x0000003a354c7212 */ /* 0x000fe400078e3cff */
[----:B------:R-:W-:Y:S02]  /*0ab0*/  IADD3 R72, P1, P2, R12, R85, R57 ;  /* 0x000000550c487210 */ /* 0x000fe40007a3e039 */
[----:B------:R-:W-:Y:S01]  /*0ac0*/  LOP3.LUT R74, R89, R56, RZ, 0x3c, !PT ;  /* 0x00000038594a7212 */ /* 0x000fe200078e3cff */
[----:B------:R-:W-:Y:S01]  /*0ad0*/  IMAD.X R76, R76, 0x1, R89, P0 ;  /* 0x000000014c4c7824 */ /* 0x000fe200000e0659 */
[----:B------:R-:W-:Y:S02]  /*0ae0*/  LOP3.LUT R56, R81, R49, RZ, 0x3c, !PT ;  /* 0x0000003151387212 */ /* 0x000fe400078e3cff */
[----:B------:R-:W-:-:S02]  /*0af0*/  LOP3.LUT R71, R70, R69, RZ, 0x3c, !PT ;  /* 0x0000004546477212 */ /* 0x000fc400078e3cff */
[----:B------:R-:W-:Y:S02]  /*0b00*/  IADD3.X R79, PT, PT, R13, R79, R59, P1, P2 ;  /* 0x0000004f0d4f7210 */ /* 0x000fe40000fe443b */
[----:B------:R-:W-:Y:S02]  /*0b10*/  SHF.R.W.U32 R49, R74, 0x1f, R77 ;  /* 0x0000001f4a317819 */ /* 0x000fe40000001e4d */
[----:B------:R-:W-:Y:S02]  /*0b20*/  SHF.R.W.U32 R74, R77, 0x1f, R74 ;  /* 0x0000001f4d4a7819 */ /* 0x000fe40000001e4a */
[C-C-:B------:R-:W-:Y:S02]  /*0b30*/  PRMT R77, R56.reuse, 0x6543, R71.reuse ;  /* 0x00006543384d7816 */ /* 0x140fe40000000047 */
[----:B------:R-:W-:Y:S02]  /*0b40*/  LOP3.LUT R69, R79, R80, RZ, 0x3c, !PT ;  /* 0x000000504f457212 */ /* 0x000fe400078e3cff */
[----:B------:R-:W-:-:S02]  /*0b50*/  PRMT R56, R56, 0x2107, R71 ;  /* 0x0000210738387816 */ /* 0x000fc40000000047 */
[----:B------:R-:W-:Y:S02]  /*0b60*/  LOP3.LUT R71, R65, R60, RZ, 0x3c, !PT ;  /* 0x0000003c41477212 */ /* 0x000fe400078e3cff */
[----:B------:R-:W-:Y:S02]  /*0b70*/  LOP3.LUT R82, R76, R55, RZ, 0x3c, !PT ;  /* 0x000000374c527212 */ /* 0x000fe400078e3cff */
[----:B------:R-:W-:Y:S02]  /*0b80*/  IADD3 R66, P0, PT, R69, R66, RZ ;  /* 0x0000004245427210 */ /* 0x000fe40007f1e0ff */
[----:B------:R-:W-:Y:S02]  /*0b90*/  IADD3 R51, P3, PT, R49, R51, RZ ;  /* 0x0000003331337210 */ /* 0x000fe40007f7e0ff */
[----:B------:R-:W-:Y:S02]  /*0ba0*/  LOP3.LUT R55, R72, R73, RZ, 0x3c, !PT ;  /* 0x0000004948377212 */ /* 0x000fe400078e3cff */
[C-C-:B------:R-:W-:Y:S01]  /*0bb0*/  PRMT R60, R71.reuse, 0x6543, R82.reuse ;  /* 0x00006543473c7816 */ /* 0x140fe20000000052 */
[----:B------:R-:W-:Y:S01]  /*0bc0*/  IMAD.X R75, R74, 0x1, R75, P3 ;  /* 0x000000014a4b7824 */ /* 0x000fe200018e064b */
[----:B------:R-:W-:Y:S01]  /*0bd0*/  PRMT R69, R71, 0x2107, R82 ;  /* 0x0000210747457816 */ /* 0x000fe20000000052 */
[----:B------:R-:W-:Y:S01]  /*0be0*/  IMAD.X R68, R55, 0x1, R68, P0 ;  /* 0x0000000137447824 */ /* 0x000fe200000e0644 */
[----:B------:R-:W-:-:S02]  /*0bf0*/  IADD3 R71, P1, P2, R4, R77, R67 ;  /* 0x0000004d04477210 */ /* 0x000fc40007a3e043 */
[----:B------:R-:W-:Y:S02]  /*0c00*/  IADD3 R55, P0, PT, R60, R53, RZ ;  /* 0x000000353c377210 */ /* 0x000fe40007f1e0ff */
[----:B------:R-:W-:Y:S02]  /*0c10*/  LOP3.LUT R78, R71, R83, R78, 0x96, !PT ;  /* 0x00000053474e7212 */ /* 0x000fe400078e964e */
[----:B------:R-:W-:Y:S02]  /*0c20*/  IADD3.X R82, PT, PT, R5, R56, R83, P1, P2 ;  /* 0x0000003805527210 */ /* 0x000fe40000fe4453 */
[----:B------:R-:W-:Y:S02]  /*0c30*/  LOP3.LUT R85, R75, R54, RZ, 0x3c, !PT ;  /* 0x000000364b557212 */ /* 0x000fe400078e3cff */
[----:B------:R-:W-:Y:S01]  /*0c40*/  LOP3.LUT R83, R55, R63, R64, 0x96, !PT ;  /* 0x0000003f37537212 */ /* 0x000fe200078e9640 */
[----:B------:R-:W-:Y:S01]  /*0c50*/  IMAD.X R63, R69, 0x1, R63, P0 ;  /* 0x00000001453f7824 */ /* 0x000fe200000e063f */
[----:B------:R-:W-:-:S02]  /*0c60*/  LOP3.LUT R67, R82, R67, R62, 0x96, !PT ;  /* 0x0000004352437212 */ /* 0x000fc400078e963e */
[----:B------:R-:W-:Y:S02]  /*0c70*/  IADD3 R52, P0, PT, R85, R52, RZ ;  /* 0x0000003455347210 */ /* 0x000fe40007f1e0ff */
[----:B------:R-:W-:Y:S02]  /*0c80*/  LOP3.LUT R62, R51, R50, RZ, 0x3c, !PT ;  /* 0x00000032333e7212 */ /* 0x000fe400078e3cff */
[----:B------:R-:W-:Y:S02]  /*0c90*/  LOP3.LUT R84, R63, R53, R58, 0x96, !PT ;  /* 0x000000353f547212 */ /* 0x000fe400078e963a */
[----:B------:R-:W-:Y:S02]  /*0ca0*/  LOP3.LUT R58, R66, R57, RZ, 0x3c, !PT ;  /* 0x00000039423a7212 */ /* 0x000fe400078e3cff */
[----:B------:R-:W-:Y:S01]  /*0cb0*/  LOP3.LUT R59, R68, R59, RZ, 0x3c, !PT ;  /* 0x0000003b443b7212 */ /* 0x000fe200078e3cff */
[----:B------:R-:W-:-:S03]  /*0cc0*/  IMAD.X R61, R62, 0x1, R61, P0 ;  /* 0x000000013e3d7824 */ /* 0x000fc600000e063d */
[--C-:B------:R-:W-:Y:S02]  /*0cd0*/  PRMT R64, R58, 0x6543, R59.reuse ;  /* 0x000065433a407816 */ /* 0x100fe4000000003b */
[----:B------:R-:W-:Y:S02]  /*0ce0*/  LOP3.LUT R53, R52, R49, RZ, 0x3c, !PT ;  /* 0x0000003134357212 */ /* 0x000fe400078e3cff */
[----:B------:R-:W-:Y:S02]  /*0cf0*/  LOP3.LUT R74, R61, R74, RZ, 0x3c, !PT ;  /* 0x0000004a3d4a7212 */ /* 0x000fe400078e3cff */
[----:B------:R-:W-:Y:S02]  /*0d00*/  PRMT R58, R58, 0x2107, R59 ;  /* 0x000021073a3a7816 */ /* 0x000fe4000000003b */
[----:B------:R-:W-:Y:S02]  /*0d10*/  IADD3 R49, P0, PT, R64, R72, RZ ;  /* 0x0000004840317210 */ /* 0x000fe40007f1e0ff */
[----:B------:R-:W-:-:S02]  /*0d20*/  PRMT R62, R78, 0x5432, R67 ;  /* 0x000054324e3e7816 */ /* 0x000fc40000000043 */
[----:B------:R-:W-:Y:S02]  /*0d30*/  PRMT R57, R78, 0x1076, R67 ;  /* 0x000010764e397816 */ /* 0x000fe40000000043 */
[----:B------:R-:W-:Y:S02]  /*0d40*/  PRMT R78, R83, 0x5432, R84 ;  /* 0x00005432534e7816 */ /* 0x000fe40000000054 */
[C-C-:B------:R-:W-:Y:S02]  /*0d50*/  PRMT R59, R53.reuse, 0x6543, R74.reuse ;  /* 0x00006543353b7816 */ /* 0x140fe4000000004a */
[----:B------:R-:W-:Y:S01]  /*0d60*/  PRMT R53, R53, 0x2107, R74 ;  /* 0x0000210735357816 */ /* 0x000fe2000000004a */
[----:B------:R-:W-:Y:S01]  /*0d70*/  IMAD.X R74, R58, 0x1, R79, P0 ;  /* 0x000000013a4a7824 */ /* 0x000fe200000e064f */
[----:B------:R-:W-:Y:S02]  /*0d80*/  PRMT R67, R83, 0x1076, R84 ;  /* 0x0000107653437816 */ /* 0x000fe40000000054 */
[----:B------:R-:W-:-:S02]  /*0d90*/  IADD3 R84, P1, PT, R62, R81, RZ ;  /* 0x000000513e547210 */ /* 0x000fc40007f3e0ff */
[----:B------:R-:W-:Y:S02]  /*0da0*/  IADD3 R65, P0, PT, R78, R65, RZ ;  /* 0x000000414e417210 */ /* 0x000fe40007f1e0ff */
[----:B------:R-:W-:Y:S01]  /*0db0*/  LOP3.LUT R72, R74, R72, R73, 0x96, !PT ;  /* 0x000000484a487212 */ /* 0x000fe200078e9649 */
[----:B------:R-:W-:Y:S01]  /*0dc0*/  IMAD.X R73, R57, 0x1, R70, P1 ;  /* 0x0000000139497824 */ /* 0x000fe200008e0646 */
[----:B------:R-:W-:Y:S01]  /*0dd0*/  LOP3.LUT R81, R84, R77, RZ, 0x3c, !PT ;  /* 0x0000004d54517212 */ /* 0x000fe200078e3cff */
[----:B------:R-:W-:Y:S01]  /*0de0*/  IMAD.X R76, R67, 0x1, R76, P0 ;  /* 0x00000001434c7824 */ /* 0x000fe200000e064c */
[----:B------:R-:W-:Y:S02]  /*0df0*/  IADD3 R77, P0, P1, R2, R59, R51 ;  /* 0x0000003b024d7210 */ /* 0x000fe4000791e033 */
[----:B------:R-:W-:Y:S02]  /*0e00*/  LOP3.LUT R56, R73, R56, RZ, 0x3c, !PT ;  /* 0x0000003849387212 */ /* 0x000fe400078e3cff */
[----:B------:R-:W-:-:S02]  /*0e10*/  LOP3.LUT R85, R76, R69, RZ, 0x3c, !PT ;  /* 0x000000454c557212 */ /* 0x000fc400078e3cff */
[----:B------:R-:W-:Y:S02]  /*0e20*/  LOP3.LUT R69, R77, R75, R54, 0x96, !PT ;  /* 0x0000004b4d457212 */ /* 0x000fe400078e9636 */
[----:B------:R-:W-:Y:S02]  /*0e30*/  IADD3.X R75, PT, PT, R3, R53, R75, P0, P1 ;  /* 0x00000035034b7210 */ /* 0x000fe400007e244b */
[----:B------:R-:W-:Y:S02]  /*0e40*/  SHF.R.W.U32 R54, R56, 0x1f, R81 ;  /* 0x0000001f38367819 */ /* 0x000fe40000001e51 */
[----:B------:R-:W-:Y:S02]  /*0e50*/  LOP3.LUT R60, R65, R60, RZ, 0x3c, !PT ;  /* 0x0000003c413c7212 */ /* 0x000fe400078e3cff */
[----:B------:R-:W-:Y:S02]  /*0e60*/  LOP3.LUT R79, R49, R79, R80, 0x96, !PT ;  /* 0x0000004f314f7212 */ /* 0x000fe400078e9650 */
[----:B------:R-:W-:-:S02]  /*0e70*/  LOP3.LUT R80, R75, R51, R50, 0x96, !PT ;  /* 0x000000334b507212 */ /* 0x000fc400078e9632 */
[----:B------:R-:W-:Y:S02]  /*0e80*/  SHF.R.W.U32 R81, R81, 0x1f, R56 ;  /* 0x0000001f51517819 */ /* 0x000fe40000001e38 */
[----:B------:R-:W-:Y:S02]  /*0e90*/  IADD3 R50, P0, P1, R26, R55, R54 ;  /* 0x000000371a327210 */ /* 0x000fe4000791e036 */
[----:B------:R-:W-:Y:S02]  /*0ea0*/  SHF.R.W.U32 R83, R85, 0x1f, R60 ;  /* 0x0000001f55537819 */ /* 0x000fe40000001e3c */
[----:B------:R-:W-:Y:S02]  /*0eb0*/  PRMT R51, R79, 0x5432, R72 ;  /* 0x000054324f337816 */ /* 0x000fe40000000048 */
[----:B------:R-:W-:Y:S02]  /*0ec0*/  SHF.R.W.U32 R70, R60, 0x1f, R85 ;  /* 0x0000001f3c467819 */ /* 0x000fe40000001e55 */
[----:B------:R-:W-:-:S02]  /*0ed0*/  IADD3.X R63, PT, PT, R27, R63, R81, P0, P1 ;  /* 0x0000003f1b3f7210 */ /* 0x000fc400007e2451 */
[----:B------:R-:W-:Y:S02]  /*0ee0*/  PRMT R60, R69, 0x1076, R80 ;  /* 0x00001076453c7816 */ /* 0x000fe40000000050 */
[----:B------:R-:W-:Y:S02]  /*0ef0*/  IADD3 R56, P2, P3, R6, R77, R83 ;  /* 0x0000004d06387210 */ /* 0x000fe40007b5e053 */
[----:B------:R-:W-:Y:S02]  /*0f00*/  PRMT R79, R79, 0x1076, R72 ;  /* 0x000010764f4f7816 */ /* 0x000fe40000000048 */
[----:B------:R-:W-:Y:S02]  /*0f10*/  IADD3 R77, P0, PT, R51, R66, RZ ;  /* 0x00000042334d7210 */ /* 0x000fe40007f1e0ff */
[----:B------:R-:W-:Y:S02]  /*0f20*/  PRMT R55, R69, 0x5432, R80 ;  /* 0x0000543245377816 */ /* 0x000fe40000000050 */
[----:B------:R-:W-:Y:S01]  /*0f30*/  LOP3.LUT R69, R63, R60, RZ, 0x3c, !PT ;  /* 0x0000003c3f457212 */ /* 0x000fe200078e3cff */
[----:B------:R-:W-:Y:S01]  /*0f40*/  IMAD.X R85, R79, 0x1, R68, P0 ;  /* 0x000000014f557824 */ /* 0x000fe200000e0644 */
[----:B------:R-:W-:-:S02]  /*0f50*/  IADD3.X R66, PT, PT, R7, R75, R70, P2, P3 ;  /* 0x0000004b07427210 */ /* 0x000fc400017e6446 */
[----:B------:R-:W-:Y:S02]  /*0f60*/  LOP3.LUT R80, R50, R55, RZ, 0x3c, !PT ;  /* 0x0000003732507212 */ /* 0x000fe400078e3cff */
[----:B------:R-:W-:Y:S02]  /*0f70*/  IADD3 R69, P0, PT, R69, R77, RZ ;  /* 0x0000004d45457210 */ /* 0x000fe40007f1e0ff */
[----:B------:R-:W-:Y:S02]  /*0f80*/  LOP3.LUT R75, R66, R79, RZ, 0x3c, !PT ;  /* 0x0000004f424b7212 */ /* 0x000fe400078e3cff */
[----:B------:R-:W-:Y:S01]  /*0f90*/  LOP3.LUT R77, R77, R64, RZ, 0x3c, !PT ;  /* 0x000000404d4d7212 */ /* 0x000fe200078e3cff */
[----:B------:R-:W-:Y:S01]  /*0fa0*/  IMAD.X R80, R80, 0x1, R85, P0 ;  /* 0x0000000150507824 */ /* 0x000fe200000e0655 */
[----:B------:R-:W-:Y:S02]  /*0fb0*/  LOP3.LUT R58, R85, R58, RZ, 0x3c, !PT ;  /* 0x0000003a553a7212 */ /* 0x000fe400078e3cff */
[----:B------:R-:W-:-:S02]  /*0fc0*/  IADD3 R64, P0, PT, R55, R52, RZ ;  /* 0x0000003437407210 */ /* 0x000fc40007f1e0ff */
[----:B------:R-:W-:Y:S02]  /*0fd0*/  IADD3 R84, P1, PT, R75, R84, RZ ;  /* 0x000000544b547210 */ /* 0x000fe40007f3e0ff */
[----:B------:R-:W-:Y:S02]  /*0fe0*/  LOP3.LUT R52, R56, R51, RZ, 0x3c, !PT ;  /* 0x0000003338347212 */ /* 0x000fe400078e3cff */
[----:B------:R-:W-:Y:S02]  /*0ff0*/  SHF.R.W.U32 R75, R58, 0x1f, R77 ;  /* 0x0000001f3a4b7819 */ /* 0x000fe40000001e4d */
[----:B------:R-:W-:Y:S01]  /*1000*/  SHF.R.W.U32 R77, R77, 0x1f, R58 ;  /* 0x0000001f4d4d7819 */ /* 0x000fe20000001e3a */
[----:B------:R-:W-:Y:S02]  /*1010*/  IMAD.X R58, R60, 0x1, R61, P0 ;  /* 0x000000013c3a7824 */ /* 0x000fe400000e063d */
[----:B------:R-:W-:Y:S01]  /*1020*/  IMAD.X R73, R52, 0x1, R73, P1 ;  /* 0x0000000134497824 */ /* 0x000fe200008e0649 */
[----:B------:R-:W-:-:S02]  /*1030*/  IADD3 R71, P0, P1, R28, R71, R75 ;  /* 0x000000471c477210 */ /* 0x000fc4000791e04b */
[----:B------:R-:W-:Y:S02]  /*1040*/  LOP3.LUT R59, R64, R59, RZ, 0x3c, !PT ;  /* 0x0000003b403b7212 */ /* 0x000fe400078e3cff */
[----:B------:R-:W-:Y:S02]  /*1050*/  LOP3.LUT R68, R58, R53, RZ, 0x3c, !PT ;  /* 0x000000353a447212 */ /* 0x000fe400078e3cff */
[----:B------:R-:W-:Y:S02]  /*1060*/  IADD3.X R82, PT, PT, R29, R82, R77, P0, P1 ;  /* 0x000000521d527210 */ /* 0x000fe400007e244d */
[----:B------:R-:W-:Y:S02]  /*1070*/  SHF.R.W.U32 R52, R68, 0x1f, R59 ;  /* 0x0000001f44347819 */ /* 0x000fe40000001e3b */
[----:B------:R-:W-:Y:S02]  /*1080*/  LOP3.LUT R61, R84, R83, RZ, 0x3c, !PT ;  /* 0x00000053543d7212 */ /* 0x000fe400078e3cff */
[----:B------:R-:W-:-:S02]  /*1090*/  LOP3.LUT R70, R73, R70, RZ, 0x3c, !PT ;  /* 0x0000004649467212 */ /* 0x000fc400078e3cff */
[----:B------:R-:W-:Y:S02]  /*10a0*/  LOP3.LUT R83, R82, R67, RZ, 0x3c, !PT ;  /* 0x0000004352537212 */ /* 0x000fe400078e3cff */
[----:B------:R-:W-:Y:S02]  /*10b0*/  SHF.R.W.U32 R53, R59, 0x1f, R68 ;  /* 0x0000001f3b357819 */ /* 0x000fe40000001e44 */
[----:B------:R-:W-:Y:S02]  /*10c0*/  LOP3.LUT R54, R69, R54, RZ, 0x3c, !PT ;  /* 0x0000003645367212 */ /* 0x000fe400078e3cff */
[----:B------:R-:W-:Y:S02]  /*10d0*/  LOP3.LUT R85, R80, R81, RZ, 0x3c, !PT ;  /* 0x0000005150557212 */ /* 0x000fe400078e3cff */
[----:B------:R-:W-:Y:S02]  /*10e0*/  IADD3 R49, P1, PT, R52, R49, RZ ;  /* 0x0000003134317210 */ /* 0x000fe40007f3e0ff */
[----:B------:R-:W-:-:S02]  /*10f0*/  PRMT R59, R61, 0x6543, R70 ;  /* 0x000065433d3b7816 */ /* 0x000fc40000000046 */
[----:B------:R-:W-:Y:S02]  /*1100*/  IADD3 R64, P0, PT, R83, R64, RZ ;  /* 0x0000004053407210 */ /* 0x000fe40007f1e0ff */
[----:B------:R-:W-:Y:S01]  /*1110*/  LOP3.LUT R81, R71, R78, RZ, 0x3c, !PT ;  /* 0x0000004e47517212 */ /* 0x000fe200078e3cff */
[----:B------:R-:W-:Y:S01]  /*1120*/  IMAD.X R74, R53, 0x1, R74, P1 ;  /* 0x00000001354a7824 */ /* 0x000fe200008e064a */
[C-C-:B------:R-:W-:Y:S02]  /*1130*/  PRMT R72, R54.reuse, 0x6543, R85.reuse ;  /* 0x0000654336487816 */ /* 0x140fe40000000055 */
[----:B------:R-:W-:Y:S02]  /*1140*/  PRMT R61, R61, 0x2107, R70 ;  /* 0x000021073d3d7816 */ /* 0x000fe40000000046 */
[----:B------:R-:W-:Y:S01]  /*1150*/  PRMT R70, R54, 0x2107, R85 ;  /* 0x0000210736467816 */ /* 0x000fe20000000055 */
[----:B------:R-:W-:Y:S01]  /*1160*/  IMAD.X R54, R81, 0x1, R58, P0 ;  /* 0x0000000151367824 */ /* 0x000fe200000e063a */
[----:B------:R-:W-:-:S02]  /*1170*/  IADD3 R68, P2, P3, R30, R59, R56 ;  /* 0x0000003b1e447210 */ /* 0x000fc40007b5e038 */
[----:B------:R-:W-:Y:S02]  /*1180*/  IADD3 R58, P0, PT, R72, R50, RZ ;  /* 0x00000032483a7210 */ /* 0x000fe40007f1e0ff */
[----:B------:R-:W-:Y:S02]  /*1190*/  LOP3.LUT R79, R68, R66, R79, 0x96, !PT ;  /* 0x00000042444f7212 */ /* 0x000fe400078e964f */
[----:B------:R-:W-:Y:S02]  /*11a0*/  LOP3.LUT R86, R74, R57, RZ, 0x3c, !PT ;  /* 0x000000394a567212 */ /* 0x000fe400078e3cff */
[----:B------:R-:W-:Y:S02]  /*11b0*/  IADD3.X R66, PT, PT, R31, R61, R66, P2, P3 ;  /* 0x0000003d1f427210 */ /* 0x000fe400017e6442 */
[----:B------:R-:W-:Y:S01]  /*11c0*/  LOP3.LUT R81, R58, R63, R60, 0x96, !PT ;  /* 0x0000003f3a517212 */ /* 0x000fe200078e963c */
[----:B------:R-:W-:Y:S01]  /*11d0*/  IMAD.X R63, R70, 0x1, R63, P0 ;  /* 0x00000001463f7824 */ /* 0x000fe200000e063f */
[----:B------:R-:W-:-:S02]  /*11e0*/  IADD3 R65, P0, PT, R86, R65, RZ ;  /* 0x0000004156417210 */ /* 0x000fc40007f1e0ff */
[----:B------:R-:W-:Y:S02]  /*11f0*/  LOP3.LUT R86, R66, R56, R51, 0x96, !PT ;  /* 0x0000003842567212 */ /* 0x000fe400078e9633 */
[----:B------:R-:W-:Y:S02]  /*1200*/  LOP3.LUT R51, R49, R62, RZ, 0x3c, !PT ;  /* 0x0000003e31337212 */ /* 0x000fe400078e3cff */
[----:B------:R-:W-:Y:S02]  /*1210*/  LOP3.LUT R56, R63, R50, R55, 0x96, !PT ;  /* 0x000000323f387212 */ /* 0x000fe400078e9637 */
[----:B------:R-:W-:Y:S02]  /*1220*/  LOP3.LUT R75, R64, R75, RZ, 0x3c, !PT ;  /* 0x0000004b404b7212 */ /* 0x000fe400078e3cff */
[----:B------:R-:W-:Y:S01]  /*1230*/  LOP3.LUT R60, R54, R77, RZ, 0x3c, !PT ;  /* 0x0000004d363c7212 */ /* 0x000fe200078e3cff */
[----:B------:R-:W-:Y:S01]  /*1240*/  IMAD.X R76, R51, 0x1, R76, P0 ;  /* 0x00000001334c7824 */ /* 0x000fe200000e064c */
[----:B------:R-:W-:-:S02]  /*1250*/  PRMT R50, R81, 0x5432, R56 ;  /* 0x0000543251327816 */ /* 0x000fc40000000038 */
[----:B------:R-:W-:Y:S02]  /*1260*/  PRMT R51, R81, 0x1076, R56 ;  /* 0x0000107651337816 */ /* 0x000fe40000000038 */
[C-C-:B------:R-:W-:Y:S02]  /*1270*/  PRMT R56, R75.reuse, 0x6543, R60.reuse ;  /* 0x000065434b387816 */ /* 0x140fe4000000003c */
[----:B------:R-:W-:Y:S02]  /*1280*/  PRMT R75, R75, 0x2107, R60 ;  /* 0x000021074b4b7816 */ /* 0x000fe4000000003c */
[----:B------:R-:W-:Y:S02]  /*1290*/  LOP3.LUT R88, R76, R53, RZ, 0x3c, !PT ;  /* 0x000000354c587212 */ /* 0x000fe400078e3cff */
[----:B------:R-:W-:Y:S02]  /*12a0*/  IADD3 R60, P0, P1, R32, R56, R71 ;  /* 0x00000038203c7210 */ /* 0x000fe4000791e047 */
[----:B------:R-:W-:-:S02]  /*12b0*/  PRMT R53, R79, 0x5432, R86 ;  /* 0x000054324f357816 */ /* 0x000fc40000000056 */
[----:B------:R-:W-:Y:S02]  /*12c0*/  LOP3.LUT R55, R65, R52, RZ, 0x3c, !PT ;  /* 0x0000003441377212 */ /* 0x000fe400078e3cff */
[----:B------:R-:W-:Y:S02]  /*12d0*/  IADD3.X R85, PT, PT, R33, R75, R82, P0, P1 ;  /* 0x0000004b21557210 */ /* 0x000fe400007e2452 */
[----:B------:R-:W-:Y:S02]  /*12e0*/  PRMT R52, R79, 0x1076, R86 ;  /* 0x000010764f347816 */ /* 0x000fe40000000056 */
[----:B------:R-:W-:Y:S02]  /*12f0*/  IADD3 R77, P1, PT, R53, R84, RZ ;  /* 0x00000054354d7210 */ /* 0x000fe40007f3e0ff */
[----:B------:R-:W-:Y:S02]  /*1300*/  IADD3 R69, P0, PT, R50, R69, RZ ;  /* 0x0000004532457210 */ /* 0x000fe40007f1e0ff */
[----:B------:R-:W-:Y:S01]  /*1310*/  PRMT R83, R55, 0x6543, R88 ;  /* 0x0000654337537816 */ /* 0x000fe20000000058 */
[----:B------:R-:W-:Y:S01]  /*1320*/  IMAD.X R73, R52, 0x1, R73, P1 ;  /* 0x0000000134497824 */ /* 0x000fe200008e0649 */
[----:B------:R-:W-:Y:S01]  /*1330*/  LOP3.LUT R82, R60, R82, R67, 0x96, !PT ;  /* 0x000000523c527212 */ /* 0x000fe200078e9643 */
[----:B------:R-:W-:Y:S01]  /*1340*/  IMAD.X R67, R51, 0x1, R80, P0 ;  /* 0x0000000133437824 */ /* 0x000fe200000e0650 */
[----:B------:R-:W-:-:S02]  /*1350*/  LOP3.LUT R80, R69, R72, RZ, 0x3c, !PT ;  /* 0x0000004845507212 */ /* 0x000fc400078e3cff */
[----:B------:R-:W-:Y:S02]  /*1360*/  PRMT R55, R55, 0x2107, R88 ;  /* 0x0000210737377816 */ /* 0x000fe40000000058 */
[----:B------:R-:W-:Y:S02]  /*1370*/  LOP3.LUT R87, R85, R71, R78, 0x96, !PT ;  /* 0x0000004755577212 */ /* 0x000fe400078e964e */
[----:B------:R-:W-:Y:S02]  /*1380*/  IADD3 R72, P0, P1, R8, R83, R49 ;  /* 0x0000005308487210 */ /* 0x000fe4000791e031 */
[----:B------:R-:W-:Y:S02]  /*1390*/  LOP3.LUT R59, R77, R59, RZ, 0x3c, !PT ;  /* 0x0000003b4d3b7212 */ /* 0x000fe400078e3cff */
[----:B------:R-:W-:Y:S02]  /*13a0*/  LOP3.LUT R78, R73, R61, RZ, 0x3c, !PT ;  /* 0x0000003d494e7212 */ /* 0x000fe400078e3cff */
[----:B------:R-:W-:-:S02]  /*13b0*/  LOP3.LUT R89, R67, R70, RZ, 0x3c, !PT ;  /* 0x0000004643597212 */ /* 0x000fc400078e3cff */
[----:B------:R-:W-:Y:S02]  /*13c0*/  IADD3.X R79, PT, PT, R9, R55, R74, P0, P1 ;  /* 0x00000037094f7210 */ /* 0x000fe400007e244a */
[----:B------:R-:W-:Y:S02]  /*13d0*/  SHF.R.W.U32 R81, R78, 0x1f, R59 ;  /* 0x0000001f4e517819 */ /* 0x000fe40000001e3b */
[----:B------:R-:W-:Y:S02]  /*13e0*/  SHF.R.W.U32 R71, R89, 0x1f, R80 ;  /* 0x0000001f59477819 */ /* 0x000fe40000001e50 */
[----:B------:R-:W-:Y:S02]  /*13f0*/  LOP3.LUT R61, R72, R74, R57, 0x96, !PT ;  /* 0x0000004a483d7212 */ /* 0x000fe400078e9639 */
[----:B------:R-:W-:Y:S02]  /*1400*/  LOP3.LUT R62, R79, R49, R62, 0x96, !PT ;  /* 0x000000314f3e7212 */ /* 0x000fe400078e963e */
[----:B------:R-:W-:-:S02]  /*1410*/  SHF.R.W.U32 R74, R59, 0x1f, R78 ;  /* 0x0000001f3b4a7819 */ /* 0x000fc40000001e4e */
[----:B------:R-:W-:Y:S02]  /*1420*/  IADD3 R58, P0, PT, R81, R58, RZ ;  /* 0x0000003a513a7210 */ /* 0x000fe40007f1e0ff */
[----:B------:R-:W-:Y:S02]  /*1430*/  PRMT R49, R82, 0x5432, R87 ;  /* 0x0000543252317816 */ /* 0x000fe40000000057 */
[----:B------:R-:W-:Y:S02]  /*1440*/  IADD3 R59, P1, PT, R71, R60, RZ ;  /* 0x0000003c473b7210 */ /* 0x000fe40007f3e0ff */
[----:B------:R-:W-:Y:S02]  /*1450*/  SHF.R.W.U32 R70, R80, 0x1f, R89 ;  /* 0x0000001f50467819 */ /* 0x000fe40000001e59 */
[C-C-:B------:R-:W-:Y:S02]  /*1460*/  PRMT R60, R61.reuse, 0x5432, R62.reuse ;  /* 0x000054323d3c7816 */ /* 0x140fe4000000003e */
[----:B------:R-:W-:Y:S01]  /*1470*/  PRMT R61, R61, 0x1076, R62 ;  /* 0x000010763d3d7816 */ /* 0x000fe2000000003e */
[----:B------:R-:W-:Y:S01]  /*1480*/  IMAD.X R62, R74, 0x1, R63, P0 ;  /* 0x000000014a3e7824 */ /* 0x000fe200000e063f */
[----:B------:R-:W-:-:S02]  /*1490*/  PRMT R57, R82, 0x1076, R87 ;  /* 0x0000107652397816 */ /* 0x000fc40000000057 */
[----:B------:R-:W-:Y:S01]  /*14a0*/  IADD3 R63, P0, PT, R49, R64, RZ ;  /* 0x00000040313f7210 */ /* 0x000fe20007f1e0ff */
[----:B------:R-:W-:Y:S01]  /*14b0*/  IMAD.X R64, R70, 0x1, R85, P1 ;  /* 0x0000000146407824 */ /* 0x000fe200008e0655 */
[----:B------:R-:W-:Y:S02]  /*14c0*/  IADD3 R82, P1, PT, R60, R65, RZ ;  /* 0x000000413c527210 */ /* 0x000fe40007f3e0ff */
[----:B------:R-:W-:Y:S01]  /*14d0*/  LOP3.LUT R80, R62, R57, RZ, 0x3c, !PT ;  /* 0x000000393e507212 */ /* 0x000fe200078e3cff */
[----:B------:R-:W-:Y:S01]  /*14e0*/  IMAD.X R65, R57, 0x1, R54, P0 ;  /* 0x0000000139417824 */ /* 0x000fe200000e0636 */
[C---:B------:R-:W-:Y:S02]  /*14f0*/  LOP3.LUT R78, R61.reuse, R64, RZ, 0x3c, !PT ;  /* 0x000000403d4e7212 */ /* 0x040fe400078e3cff */
[----:B------:R-:W-:Y:S02]  /*1500*/  IADD3 R54, P0, PT, R80, R82, RZ ;  /* 0x0000005250367210 */ /* 0x000fe40007f1e0ff */
[----:B------:R-:W-:Y:S01]  /*1510*/  LOP3.LUT R83, R82, R83, RZ, 0x3c, !PT ;  /* 0x0000005352537212 */ /* 0x000fe200078e3cff */
[----:B------:R-:W-:Y:S01]  /*1520*/  IMAD.X R82, R61, 0x1, R76, P1 ;  /* 0x000000013d527824 */ /* 0x000fe200008e064c */
[----:B------:R-:W-:-:S02]  /*1530*/  LOP3.LUT R80, R63, R56, RZ, 0x3c, !PT ;  /* 0x000000383f507212 */ /* 0x000fc400078e3cff */
[----:B------:R-:W-:Y:S02]  /*1540*/  LOP3.LUT R85, R65, R75, RZ, 0x3c, !PT ;  /* 0x0000004b41557212 */ /* 0x000fe400078e3cff */
[----:B------:R-:W-:Y:S02]  /*1550*/  IADD3 R56, P2, PT, R78, R77, RZ ;  /* 0x0000004d4e387210 */ /* 0x000fe40007f5e0ff */
[----:B------:R-:W-:Y:S02]  /*1560*/  LOP3.LUT R78, R58, R49, RZ, 0x3c, !PT ;  /* 0x000000313a4e7212 */ /* 0x000fe400078e3cff */
[----:B------:R-:W-:Y:S02]  /*1570*/  SHF.R.W.U32 R75, R85, 0x1f, R80 ;  /* 0x0000001f554b7819 */ /* 0x000fe40000001e50 */
[----:B------:R-:W-:Y:S02]  /*1580*/  SHF.R.W.U32 R77, R80, 0x1f, R85 ;  /* 0x0000001f504d7819 */ /* 0x000fe40000001e55 */
[----:B------:R-:W-:-:S02]  /*1590*/  LOP3.LUT R76, R60, R59, RZ, 0x3c, !PT ;  /* 0x0000003b3c4c7212 */ /* 0x000fc400078e3cff */
[----:B------:R-:W-:Y:S01]  /*15a0*/  LOP3.LUT R80, R82, R55, RZ, 0x3c, !PT ;  /* 0x0000003752507212 */ /* 0x000fe200078e3cff */
[----:B------:R-:W-:Y:S01]  /*15b0*/  IMAD.X R55, R78, 0x1, R82, P0 ;  /* 0x000000014e377824 */ /* 0x000fe200000e0652 */
[----:B------:R-:W-:Y:S01]  /*15c0*/  IADD3 R72, P0, P1, R6, R72, R75 ;  /* 0x0000004806487210 */ /* 0x000fe2000791e04b */
[----:B------:R-:W-:Y:S01]  /*15d0*/  IMAD.X R73, R76, 0x1, R73, P2 ;  /* 0x000000014c497824 */ /* 0x000fe200010e0649 */
[----:B------:R-:W-:Y:S02]  /*15e0*/  LOP3.LUT R76, R54, R81, RZ, 0x3c, !PT ;  /* 0x00000051364c7212 */ /* 0x000fe400078e3cff */
[----:B------:R-:W-:Y:S02]  /*15f0*/  LOP3.LUT R85, R55, R74, RZ, 0x3c, !PT ;  /* 0x0000004a37557212 */ /* 0x000fe400078e3cff */
[----:B------:R-:W-:Y:S02]  /*1600*/  IADD3.X R79, PT, PT, R7, R79, R77, P0, P1 ;  /* 0x0000004f074f7210 */ /* 0x000fe400007e244d */
[----:B------:R-:W-:-:S02]  /*1610*/  SHF.R.W.U32 R87, R80, 0x1f, R83 ;  /* 0x0000001f50577819 */ /* 0x000fc40000001e53 */
[----:B------:R-:W-:Y:S02]  /*1620*/  SHF.R.W.U32 R89, R83, 0x1f, R80 ;  /* 0x0000001f53597819 */ /* 0x000fe40000001e50 */
[C-C-:B------:R-:W-:Y:S02]  /*1630*/  PRMT R81, R76.reuse, 0x6543, R85.reuse ;  /* 0x000065434c517816 */ /* 0x140fe40000000055 */
[----:B------:R-:W-:Y:S02]  /*1640*/  LOP3.LUT R74, R79, R52, RZ, 0x3c, !PT ;  /* 0x000000344f4a7212 */ /* 0x000fe400078e3cff */
[----:B------:R-:W-:Y:S02]  /*1650*/  PRMT R83, R76, 0x2107, R85 ;  /* 0x000021074c537816 */ /* 0x000fe40000000055 */
[----:B------:R-:W-:Y:S02]  /*1660*/  LOP3.LUT R71, R56, R71, RZ, 0x3c, !PT ;  /* 0x0000004738477212 */ /* 0x000fe400078e3cff */
[----:B------:R-:W-:-:S02]  /*1670*/  LOP3.LUT R76, R73, R70, RZ, 0x3c, !PT ;  /* 0x00000046494c7212 */ /* 0x000fc400078e3cff */
[----:B------:R-:W-:Y:S02]  /*1680*/  IADD3 R85, P3, PT, R87, R68, RZ ;  /* 0x0000004457557210 */ /* 0x000fe40007f7e0ff */
[----:B------:R-:W-:Y:S02]  /*1690*/  IADD3 R70, P2, PT, R74, R69, RZ ;  /* 0x000000454a467210 */ /* 0x000fe40007f5e0ff */
[----:B------:R-:W-:Y:S02]  /*16a0*/  LOP3.LUT R74, R72, R53, RZ, 0x3c, !PT ;  /* 0x00000035484a7212 */ /* 0x000fe400078e3cff */
[C-C-:B------:R-:W-:Y:S02]  /*16b0*/  PRMT R68, R71.reuse, 0x6543, R76.reuse ;  /* 0x0000654347447816 */ /* 0x140fe4000000004c */
[----:B------:R-:W-:Y:S01]  /*16c0*/  PRMT R69, R71, 0x2107, R76 ;  /* 0x0000210747457816 */ /* 0x000fe2000000004c */
[----:B------:R-:W-:Y:S01]  /*16d0*/  IMAD.X R66, R89, 0x1, R66, P3 ;  /* 0x0000000159427824 */ /* 0x000fe200018e0642 */
[----:B------:R-:W-:Y:S01]  /*16e0*/  IADD3 R71, P0, P1, R4, R81, R58 ;  /* 0x0000005104477210 */ /* 0x000fe2000791e03a */
[----:B------:R-:W-:Y:S01]  /*16f0*/  IMAD.X R74, R74, 0x1, R67, P2 ;  /* 0x000000014a4a7824 */ /* 0x000fe200010e0643 */
[----:B------:R-:W-:-:S02]  /*1700*/  IADD3 R67, P2, P3, R28, R68, R59 ;  /* 0x000000441c437210 */ /* 0x000fc40007b5e03b */
[----:B------:R-:W-:Y:S02]  /*1710*/  LOP3.LUT R78, R71, R62, R57, 0x96, !PT ;  /* 0x0000003e474e7212 */ /* 0x000fe400078e9639 */
[----:B------:R-:W-:Y:S02]  /*1720*/  IADD3.X R62, PT, PT, R5, R83, R62, P0, P1 ;  /* 0x00000053053e7210 */ /* 0x000fe400007e243e */
[----:B------:R-:W-:Y:S02]  /*1730*/  LOP3.LUT R76, R66, R51, RZ, 0x3c, !PT ;  /* 0x00000033424c7212 */ /* 0x000fe400078e3cff */
[--C-:B------:R-:W-:Y:S02]  /*1740*/  LOP3.LUT R57, R67, R61, R64.reuse, 0x96, !PT ;  /* 0x0000003d43397212 */ /* 0x100fe400078e9640 */
[----:B------:R-:W-:Y:S02]  /*1750*/  LOP3.LUT R49, R62, R58, R49, 0x96, !PT ;  /* 0x0000003a3e317212 */ /* 0x000fe400078e9631 */
[----:B------:R-:W-:-:S02]  /*1760*/  IADD3.X R61, PT, PT, R29, R69, R64, P2, P3 ;  /* 0x000000451d3d7210 */ /* 0x000fc400017e6440 */
[----:B------:R-:W-:Y:S02]  /*1770*/  IADD3 R76, P0, PT, R76, R63, RZ ;  /* 0x0000003f4c4c7210 */ /* 0x000fe40007f1e0ff */
[----:B------:R-:W-:Y:S02]  /*1780*/  LOP3.LUT R58, R85, R50, RZ, 0x3c, !PT ;  /* 0x00000032553a7212 */ /* 0x000fe400078e3cff */
[----:B------:R-:W-:Y:S02]  /*1790*/  LOP3.LUT R75, R70, R75, RZ, 0x3c, !PT ;  /* 0x0000004b464b7212 */ /* 0x000fe400078e3cff */
[----:B------:R-:W-:Y:S02]  /*17a0*/  LOP3.LUT R64, R74, R77, RZ, 0x3c, !PT ;  /* 0x0000004d4a407212 */ /* 0x000fe400078e3cff */
[----:B------:R-:W-:Y:S01]  /*17b0*/  LOP3.LUT R80, R61, R60, R59, 0x96, !PT ;  /* 0x0000003c3d507212 */ /* 0x000fe200078e963b */
[----:B------:R-:W-:Y:S01]  /*17c0*/  IMAD.X R60, R58, 0x1, R65, P0 ;  /* 0x000000013a3c7824 */ /* 0x000fe200000e0641 */
[----:B------:R-:W-:-:S02]  /*17d0*/  PRMT R91, R75, 0x6543, R64 ;  /* 0x000065434b5b7816 */ /* 0x000fc40000000040 */
[----:B------:R-:W-:Y:S02]  /*17e0*/  PRMT R65, R75, 0x2107, R64 ;  /* 0x000021074b417816 */ /* 0x000fe40000000040 */
[C-C-:B------:R-:W-:Y:S02]  /*17f0*/  PRMT R59, R78.reuse, 0x5432, R49.reuse ;  /* 0x000054324e3b7816 */ /* 0x140fe40000000031 */
[----:B------:R-:W-:Y:S02]  /*1800*/  PRMT R58, R78, 0x1076, R49 ;  /* 0x000010764e3a7816 */ /* 0x000fe40000000031 */
[----:B------:R-:W-:Y:S02]  /*1810*/  IADD3 R75, P0, P1, R32, R91, R72 ;  /* 0x0000005b204b7210 */ /* 0x000fe4000791e048 */
[----:B------:R-:W-:Y:S02]  /*1820*/  LOP3.LUT R77, R76, R87, RZ, 0x3c, !PT ;  /* 0x000000574c4d7212 */ /* 0x000fe400078e3cff */
[----:B------:R-:W-:-:S02]  /*1830*/  LOP3.LUT R64, R60, R89, RZ, 0x3c, !PT ;  /* 0x000000593c407212 */ /* 0x000fc400078e3cff */
[--C-:B------:R-:W-:Y:S02]  /*1840*/  PRMT R49, R57, 0x5432, R80.reuse ;  /* 0x0000543239317816 */ /* 0x100fe40000000050 */
[----:B------:R-:W-:Y:S02]  /*1850*/  IADD3.X R63, PT, PT, R33, R65, R79, P0, P1 ;  /* 0x00000041213f7210 */ /* 0x000fe400007e244f */
[----:B------:R-:W-:Y:S02]  /*1860*/  PRMT R57, R57, 0x1076, R80 ;  /* 0x0000107639397816 */ /* 0x000fe40000000050 */
[--C-:B------:R-:W-:Y:S02]  /*1870*/  PRMT R78, R77, 0x6543, R64.reuse ;  /* 0x000065434d4e7816 */ /* 0x100fe40000000040 */
[----:B------:R-:W-:Y:S02]  /*1880*/  IADD3 R87, P1, PT, R49, R56, RZ ;  /* 0x0000003831577210 */ /* 0x000fe40007f3e0ff */
[----:B------:R-:W-:-:S02]  /*1890*/  PRMT R77, R77, 0x2107, R64 ;  /* 0x000021074d4d7816 */ /* 0x000fc40000000040 */
[----:B------:R-:W-:Y:S01]  /*18a0*/  IADD3 R64, P0, PT, R59, R54, RZ ;  /* 0x000000363b407210 */ /* 0x000fe20007f1e0ff */
[----:B------:R-:W-:Y:S01]  /*18b0*/  IMAD.X R80, R57, 0x1, R73, P1 ;  /* 0x0000000139507824 */ /* 0x000fe200008e0649 */
[----:B------:R-:W-:-:S03]  /*18c0*/  LOP3.LUT R89, R63, R72, R53, 0x96, !PT ;  /* 0x000000483f597212 */ /* 0x000fc600078e9635 */
[----:B------:R-:W-:Y:S01]  /*18d0*/  IMAD.X R56, R58, 0x1, R55, P0 ;  /* 0x000000013a387824 */ /* 0x000fe200000e0637 */
[----:B------:R-:W-:Y:S02]  /*18e0*/  IADD3 R53, P0, PT, R78, R85, RZ ;  /* 0x000000554e357210 */ /* 0x000fe40007f1e0ff */
[----:B------:R-:W-:Y:S02]  /*18f0*/  LOP3.LUT R54, R87, R68, RZ, 0x3c, !PT ;  /* 0x0000004457367212 */ /* 0x000fe400078e3cff */
[----:B------:R-:W-:Y:S02]  /*1900*/  LOP3.LUT R69, R80, R69, RZ, 0x3c, !PT ;  /* 0x0000004550457212 */ /* 0x000fe400078e3cff */
[----:B------:R-:W-:Y:S02]  /*1910*/  LOP3.LUT R55, R64, R81, RZ, 0x3c, !PT ;  /* 0x0000005140377212 */ /* 0x000fe400078e3cff */
[----:B------:R-:W-:Y:S02]  /*1920*/  LOP3.LUT R72, R56, R83, RZ, 0x3c, !PT ;  /* 0x0000005338487212 */ /* 0x000fe400078e3cff */
[----:B------:R-:W-:-:S02]  /*1930*/  LOP3.LUT R68, R53, R66, R51, 0x96, !PT ;  /* 0x0000004235447212 */ /* 0x000fc400078e9633 */
[----:B------:R-:W-:Y:S01]  /*1940*/  SHF.R.W.U32 R51, R69, 0x1f, R54 ;  /* 0x0000001f45337819 */ /* 0x000fe20000001e36 */
[----:B------:R-:W-:Y:S01]  /*1950*/  IMAD.X R81, R77, 0x1, R66, P0 ;  /* 0x000000014d517824 */ /* 0x000fe200000e0642 */
[----:B------:R-:W-:Y:S02]  /*1960*/  LOP3.LUT R52, R75, R79, R52, 0x96, !PT ;  /* 0x0000004f4b347212 */ /* 0x000fe400078e9634 */
[----:B------:R-:W-:Y:S02]  /*1970*/  SHF.R.W.U32 R73, R72, 0x1f, R55 ;  /* 0x0000001f48497819 */ /* 0x000fe40000001e37 */
[----:B------:R-:W-:Y:S02]  /*1980*/  SHF.R.W.U32 R66, R54, 0x1f, R69 ;  /* 0x0000001f36427819 */ /* 0x000fe40000001e45 */
[----:B------:R-:W-:Y:S02]  /*1990*/  IADD3 R79, P0, PT, R51, R71, RZ ;  /* 0x00000047334f7210 */ /* 0x000fe40007f1e0ff */
[----:B------:R-:W-:-:S02]  /*19a0*/  SHF.R.W.U32 R83, R55, 0x1f, R72 ;  /* 0x0000001f37537819 */ /* 0x000fc40000001e48 */
[----:B------:R-:W-:Y:S02]  /*19b0*/  IADD3 R53, P1, P2, R12, R53, R73 ;  /* 0x000000350c357210 */ /* 0x000fe40007a3e049 */
[--C-:B------:R-:W-:Y:S02]  /*19c0*/  PRMT R55, R52, 0x5432, R89.reuse ;  /* 0x0000543234377816 */ /* 0x100fe40000000059 */
[----:B------:R-:W-:Y:S01]  /*19d0*/  LOP3.LUT R85, R81, R85, R50, 0x96, !PT ;  /* 0x0000005551557212 */ /* 0x000fe200078e9632 */
[----:B------:R-:W-:Y:S01]  /*19e0*/  IMAD.X R72, R66, 0x1, R62, P0 ;  /* 0x0000000142487824 */ /* 0x000fe200000e063e */
[----:B------:R-:W-:Y:S02]  /*19f0*/  PRMT R52, R52, 0x1076, R89 ;  /* 0x0000107634347816 */ /* 0x000fe40000000059 */
[----:B------:R-:W-:Y:S02]  /*1a00*/  IADD3.X R81, PT, PT, R13, R81, R83, P1, P2 ;  /* 0x000000510d517210 */ /* 0x000fe40000fe4453 */
[----:B------:R-:W-:-:S02]  /*1a10*/  IADD3 R62, P0, PT, R55, R70, RZ ;  /* 0x00000046373e7210 */ /* 0x000fc40007f1e0ff */
[--C-:B------:R-:W-:Y:S02]  /*1a20*/  PRMT R54, R68, 0x1076, R85.reuse ;  /* 0x0000107644367816 */ /* 0x100fe40000000055 */
[----:B------:R-:W-:Y:S01]  /*1a30*/  LOP3.LUT R50, R81, R52, RZ, 0x3c, !PT ;  /* 0x0000003451327212 */ /* 0x000fe200078e3cff */
[----:B------:R-:W-:Y:S01]  /*1a40*/  IMAD.X R74, R52, 0x1, R74, P0 ;  /* 0x00000001344a7824 */ /* 0x000fe200000e064a */
[----:B------:R-:W-:Y:S02]  /*1a50*/  PRMT R70, R68, 0x5432, R85 ;  /* 0x0000543244467816 */ /* 0x000fe40000000055 */
[----:B------:R-:W-:Y:S02]  /*1a60*/  LOP3.LUT R68, R54, R72, RZ, 0x3c, !PT ;  /* 0x0000004836447212 */ /* 0x000fe400078e3cff */
[----:B------:R-:W-:Y:S02]  /*1a70*/  IADD3 R50, P2, PT, R50, R87, RZ ;  /* 0x0000005732327210 */ /* 0x000fe40007f5e0ff */
[----:B------:R-:W-:-:S02]  /*1a80*/  LOP3.LUT R87, R62, R91, RZ, 0x3c, !PT ;  /* 0x0000005b3e577212 */ /* 0x000fc400078e3cff */
[----:B------:R-:W-:Y:S02]  /*1a90*/  IADD3 R68, P1, PT, R68, R62, RZ ;  /* 0x0000003e44447210 */ /* 0x000fe40007f3e0ff */
[----:B------:R-:W-:Y:S02]  /*1aa0*/  LOP3.LUT R62, R74, R65, RZ, 0x3c, !PT ;  /* 0x000000414a3e7212 */ /* 0x000fe400078e3cff */
[----:B------:R-:W-:Y:S02]  /*1ab0*/  LOP3.LUT R65, R53, R55, RZ, 0x3c, !PT ;  /* 0x0000003735417212 */ /* 0x000fe400078e3cff */
[C---:B------:R-:W-:Y:S02]  /*1ac0*/  IADD3 R91, P0, PT, R70.reuse, R76, RZ ;  /* 0x0000004c465b7210 */ /* 0x040fe40007f1e0ff */
[----:B------:R-:W-:Y:S02]  /*1ad0*/  LOP3.LUT R69, R70, R79, RZ, 0x3c, !PT ;  /* 0x0000004f46457212 */ /* 0x000fe400078e3cff */
[----:B------:R-:W-:Y:S01]  /*1ae0*/  SHF.R.W.U32 R85, R62, 0x1f, R87 ;  /* 0x0000001f3e557819 */ /* 0x000fe20000001e57 */
[----:B------:R-:W-:Y:S01]  /*1af0*/  IMAD.X R65, R65, 0x1, R80, P2 ;  /* 0x0000000141417824 */ /* 0x000fe200010e0650 */
[----:B------:R-:W-:Y:S01]  /*1b00*/  SHF.R.W.U32 R87, R87, 0x1f, R62 ;  /* 0x0000001f57577819 */ /* 0x000fe20000001e3e */
[----:B------:R-:W-:-:S02]  /*1b10*/  IMAD.X R60, R54, 0x1, R60, P0 ;  /* 0x00000001363c7824 */ /* 0x000fc400000e063c */
[----:B------:R-:W-:Y:S01]  /*1b20*/  IMAD.X R69, R69, 0x1, R74, P1 ;  /* 0x0000000145457824 */ /* 0x000fe200008e064a */
[----:B------:R-:W-:Y:S02]  /*1b30*/  IADD3 R82, P0, P1, R30, R67, R85 ;  /* 0x000000431e527210 */ /* 0x000fe4000791e055 */
[----:B------:R-:W-:Y:S02]  /*1b40*/  LOP3.LUT R62, R65, R83, RZ, 0x3c, !PT ;  /* 0x00000053413e7212 */ /* 0x000fe400078e3cff */
[----:B------:R-:W-:Y:S02]  /*1b50*/  IADD3.X R83, PT, PT, R31, R61, R87, P0, P1 ;  /* 0x0000003d1f537210 */ /* 0x000fe400007e2457 */
[----:B------:R-:W-:Y:S02]  /*1b60*/  LOP3.LUT R76, R91, R78, RZ, 0x3c, !PT ;  /* 0x0000004e5b4c7212 */ /* 0x000fe400078e3cff */
[----:B------:R-:W-:Y:S02]  /*1b70*/  LOP3.LUT R77, R60, R77, RZ, 0x3c, !PT ;  /* 0x0000004d3c4d7212 */ /* 0x000fe400078e3cff */
[----:B------:R-:W-:-:S02]  /*1b80*/  LOP3.LUT R71, R50, R73, RZ, 0x3c, !PT ;  /* 0x0000004932477212 */ /* 0x000fc400078e3cff */
[----:B------:R-:W-:Y:S02]  /*1b90*/  LOP3.LUT R74, R83, R58, RZ, 0x3c, !PT ;  /* 0x0000003a534a7212 */ /* 0x000fe400078e3cff */
[----:B------:R-:W-:Y:S02]  /*1ba0*/  SHF.R.W.U32 R89, R77, 0x1f, R76 ;  /* 0x0000001f4d597819 */ /* 0x000fe40000001e4c */
[--C-:B------:R-:W-:Y:S02]  /*1bb0*/  PRMT R61, R71, 0x6543, R62.reuse ;  /* 0x00006543473d7816 */ /* 0x100fe4000000003e */
[----:B------:R-:W-:Y:S02]  /*1bc0*/  LOP3.LUT R73, R68, R51, RZ, 0x3c, !PT ;  /* 0x0000003344497212 */ /* 0x000fe400078e3cff */
[----:B------:R-:W-:Y:S02]  /*1bd0*/  LOP3.LUT R78, R69, R66, RZ, 0x3c, !PT ;  /* 0x00000042454e7212 */ /* 0x000fe400078e3cff */
[----:B------:R-:W-:-:S02]  /*1be0*/  PRMT R71, R71, 0x2107, R62 ;  /* 0x0000210747477816 */ /* 0x000fc4000000003e */
[----:B------:R-:W-:Y:S02]  /*1bf0*/  IADD3 R62, P0, PT, R74, R91, RZ ;  /* 0x0000005b4a3e7210 */ /* 0x000fe40007f1e0ff */
[----:B------:R-:W-:Y:S02]  /*1c00*/  LOP3.LUT R51, R82, R59, RZ, 0x3c, !PT ;  /* 0x0000003b52337212 */ /* 0x000fe400078e3cff */
[----:B------:R-:W-:Y:S02]  /*1c10*/  IADD3 R66, P1, P2, R8, R75, R89 ;  /* 0x0000004b08427210 */ /* 0x000fe40007a3e059 */
[----:B------:R-:W-:Y:S02]  /*1c20*/  SHF.R.W.U32 R76, R76, 0x1f, R77 ;  /* 0x0000001f4c4c7819 */ /* 0x000fe40000001e4d */
[----:B------:R-:W-:Y:S01]  /*1c30*/  PRMT R75, R73, 0x6543, R78 ;  /* 0x00006543494b7816 */ /* 0x000fe2000000004e */
[----:B------:R-:W-:Y:S01]  /*1c40*/  IMAD.X R60, R51, 0x1, R60, P0 ;  /* 0x00000001333c7824 */ /* 0x000fe200000e063c */
[----:B------:R-:W-:-:S02]  /*1c50*/  PRMT R73, R73, 0x2107, R78 ;  /* 0x0000210749497816 */ /* 0x000fc4000000004e */
[----:B------:R-:W-:Y:S02]  /*1c60*/  IADD3.X R84, PT, PT, R9, R63, R76, P1, P2 ;  /* 0x0000003f09547210 */ /* 0x000fe40000fe444c */
[----:B------:R-:W-:Y:S02]  /*1c70*/  IADD3 R51, P0, PT, R75, R79, RZ ;  /* 0x0000004f4b337210 */ /* 0x000fe40007f1e0ff */
[----:B------:R-:W-:Y:S02]  /*1c80*/  IADD3 R74, P3, P4, R34, R61, R53 ;  /* 0x0000003d224a7210 */ /* 0x000fe40007c7e035 */
[----:B------:R-:W-:Y:S02]  /*1c90*/  LOP3.LUT R63, R84, R57, RZ, 0x3c, !PT ;  /* 0x00000039543f7212 */ /* 0x000fe400078e3cff */
[--C-:B------:R-:W-:Y:S01]  /*1ca0*/  LOP3.LUT R77, R51, R54, R72.reuse, 0x96, !PT ;  /* 0x00000036334d7212 */ /* 0x100fe200078e9648 */
[----:B------:R-:W-:Y:S01]  /*1cb0*/  IMAD.X R54, R73, 0x1, R72, P0 ;  /* 0x0000000149367824 */ /* 0x000fe200000e0648 */
[----:B------:R-:W-:-:S02]  /*1cc0*/  LOP3.LUT R80, R74, R81, R52, 0x96, !PT ;  /* 0x000000514a507212 */ /* 0x000fc400078e9634 */
[----:B------:R-:W-:Y:S02]  /*1cd0*/  IADD3.X R52, PT, PT, R0, R71, R81, P3, P4 ;  /* 0x0000004700347210 */ /* 0x000fe40001fe8451 */
[----:B------:R-:W-:Y:S02]  /*1ce0*/  IADD3 R72, P0, PT, R63, R64, RZ ;  /* 0x000000403f487210 */ /* 0x000fe40007f1e0ff */
[----:B------:R-:W-:Y:S02]  /*1cf0*/  LOP3.LUT R81, R66, R49, RZ, 0x3c, !PT ;  /* 0x0000003142517212 */ /* 0x000fe400078e3cff */
[----:B------:R-:W-:Y:S02]  /*1d00*/  LOP3.LUT R70, R54, R70, R79, 0x96, !PT ;  /* 0x0000004636467212 */ /* 0x000fe400078e964f */
[----:B------:R-:W-:Y:S02]  /*1d10*/  LOP3.LUT R79, R62, R85, RZ, 0x3c, !PT ;  /* 0x000000553e4f7212 */ /* 0x000fe400078e3cff */
[----:B------:R-:W-:Y:S01]  /*1d20*/  LOP3.LUT R64, R60, R87, RZ, 0x3c, !PT ;  /* 0x000000573c407212 */ /* 0x000fe200078e3cff */
[----:B------:R-:W-:Y:S01]  /*1d30*/  IMAD.X R81, R81, 0x1, R56, P0 ;  /* 0x0000000151517824 */ /* 0x000fe200000e0638 */
[----:B------:R-:W-:-:S02]  /*1d40*/  PRMT R67, R77, 0x5432, R70 ;  /* 0x000054324d437816 */ /* 0x000fc40000000046 */
[----:B------:R-:W-:Y:S02]  /*1d50*/  PRMT R56, R77, 0x1076, R70 ;  /* 0x000010764d387816 */ /* 0x000fe40000000046 */
[--C-:B------:R-:W-:Y:S02]  /*1d60*/  PRMT R77, R79, 0x6543, R64.reuse ;  /* 0x000065434f4d7816 */ /* 0x100fe40000000040 */
[----:B------:R-:W-:Y:S02]  /*1d70*/  LOP3.LUT R55, R52, R53, R55, 0x96, !PT ;  /* 0x0000003534377212 */ /* 0x000fe400078e9637 */
[----:B------:R-:W-:Y:S02]  /*1d80*/  LOP3.LUT R89, R72, R89, RZ, 0x3c, !PT ;  /* 0x0000005948597212 */ /* 0x000fe400078e3cff */
[----:B------:R-:W-:Y:S02]  /*1d90*/  LOP3.LUT R76, R81, R76, RZ, 0x3c, !PT ;  /* 0x0000004c514c7212 */ /* 0x000fe400078e3cff */
[----:B------:R-:W-:-:S02]  /*1da0*/  PRMT R79, R79, 0x2107, R64 ;  /* 0x000021074f4f7816 */ /* 0x000fc40000000040 */
[----:B------:R-:W-:Y:S02]  /*1db0*/  IADD3 R86, P0, P1, R2, R77, R82 ;  /* 0x0000004d02567210 */ /* 0x000fe4000791e052 */
[C-C-:B------:R-:W-:Y:S02]  /*1dc0*/  PRMT R53, R80.reuse, 0x5432, R55.reuse ;  /* 0x0000543250357816 */ /* 0x140fe40000000037 */
[----:B------:R-:W-:Y:S02]  /*1dd0*/  PRMT R80, R80, 0x1076, R55 ;  /* 0x0000107650507816 */ /* 0x000fe40000000037 */
[C-C-:B------:R-:W-:Y:S02]  /*1de0*/  PRMT R85, R89.reuse, 0x6543, R76.reuse ;  /* 0x0000654359557816 */ /* 0x140fe4000000004c */
[----:B------:R-:W-:Y:S02]  /*1df0*/  PRMT R55, R89, 0x2107, R76 ;  /* 0x0000210759377816 */ /* 0x000fe4000000004c */
[----:B------:R-:W-:-:S02]  /*1e00*/  IADD3.X R76, PT, PT, R3, R79, R83, P0, P1 ;  /* 0x0000004f034c7210 */ /* 0x000fc400007e2453 */
[----:B------:R-:W-:Y:S02]  /*1e10*/  IADD3 R64, P0, PT, R67, R68, RZ ;  /* 0x0000004443407210 */ /* 0x000fe40007f1e0ff */
[----:B------:R-:W-:Y:S02]  /*1e20*/  LOP3.LUT R63, R86, R83, R58, 0x96, !PT ;  /* 0x00000053563f7212 */ /* 0x000fe400078e963a */
[----:B------:R-:W-:Y:S01]  /*1e30*/  IADD3 R83, P1, PT, R53, R50, RZ ;  /* 0x0000003235537210 */ /* 0x000fe20007f3e0ff */
[----:B------:R-:W-:Y:S01]  /*1e40*/  IMAD.X R70, R56, 0x1, R69, P0 ;  /* 0x0000000138467824 */ /* 0x000fe200000e0645 */
[----:B------:R-:W-:-:S03]  /*1e50*/  LOP3.LUT R82, R76, R82, R59, 0x96, !PT ;  /* 0x000000524c527212 */ /* 0x000fc600078e963b */
[----:B------:R-:W-:Y:S01]  /*1e60*/  IMAD.X R59, R80, 0x1, R65, P1 ;  /* 0x00000001503b7824 */ /* 0x000fe200008e0641 */
[----:B------:R-:W-:Y:S02]  /*1e70*/  LOP3.LUT R50, R64, R75, RZ, 0x3c, !PT ;  /* 0x0000004b40327212 */ /* 0x000fe400078e3cff */
[----:B------:R-:W-:Y:S02]  /*1e80*/  LOP3.LUT R73, R70, R73, RZ, 0x3c, !PT ;  /* 0x0000004946497212 */ /* 0x000fe400078e3cff */
[----:B------:R-:W-:Y:S02]  /*1e90*/  LOP3.LUT R75, R83, R61, RZ, 0x3c, !PT ;  /* 0x0000003d534b7212 */ /* 0x000fe400078e3cff */
[----:B------:R-:W-:Y:S02]  /*1ea0*/  LOP3.LUT R58, R59, R71, RZ, 0x3c, !PT ;  /* 0x000000473b3a7212 */ /* 0x000fe400078e3cff */
[----:B------:R-:W-:Y:S02]  /*1eb0*/  IADD3 R78, P0, P1, R26, R85, R66 ;  /* 0x000000551a4e7210 */ /* 0x000fe4000791e042 */
[----:B------:R-:W-:-:S02]  /*1ec0*/  SHF.R.W.U32 R71, R73, 0x1f, R50 ;  /* 0x0000001f49477819 */ /* 0x000fc40000001e32 */
[----:B------:R-:W-:Y:S02]  /*1ed0*/  SHF.R.W.U32 R61, R50, 0x1f, R73 ;  /* 0x0000001f323d7819 */ /* 0x000fe40000001e49 */
[----:B------:R-:W-:Y:S02]  /*1ee0*/  SHF.R.W.U32 R73, R58, 0x1f, R75 ;  /* 0x0000001f3a497819 */ /* 0x000fe40000001e4b */
[----:B------:R-:W-:Y:S02]  /*1ef0*/  IADD3.X R68, PT, PT, R27, R55, R84, P0, P1 ;  /* 0x000000371b447210 */ /* 0x000fe400007e2454 */
[----:B------:R-:W-:Y:S02]  /*1f00*/  SHF.R.W.U32 R75, R75, 0x1f, R58 ;  /* 0x0000001f4b4b7819 */ /* 0x000fe40000001e3a */
[----:B------:R-:W-:Y:S02]  /*1f10*/  IADD3 R58, P0, P1, R73, R8, R51 ;  /* 0x00000008493a7210 */ /* 0x000fe4000791e033 */
[----:B------:R-:W-:-:S02]  /*1f20*/  PRMT R65, R63, 0x1076, R82 ;  /* 0x000010763f417816 */ /* 0x000fc40000000052 */
[----:B------:R-:W-:Y:S02]  /*1f30*/  PRMT R63, R63, 0x5432, R82 ;  /* 0x000054323f3f7816 */ /* 0x000fe40000000052 */
[----:B------:R-:W-:Y:S02]  /*1f40*/  LOP3.LUT R57, R78, R84, R57, 0x96, !PT ;  /* 0x000000544e397212 */ /* 0x000fe400078e9639 */
[----:B------:R-:W-:Y:S02]  /*1f50*/  LOP3.LUT R84, R68, R66, R49, 0x96, !PT ;  /* 0x0000004244547212 */ /* 0x000fe400078e9631 */
[----:B------:R-:W-:Y:S02]  /*1f60*/  IADD3.X R54, PT, PT, R75, R9, R54, P0, P1 ;  /* 0x000000094b367210 */ /* 0x000fe400007e2436 */
[----:B------:R-:W-:Y:S02]  /*1f70*/  IADD3 R50, P2, P3, R30, R86, R71 ;  /* 0x000000561e327210 */ /* 0x000fe40007b5e047 */
[----:B------:R-:W-:-:S02]  /*1f80*/  IADD3 R62, P0, PT, R63, R62, RZ ;  /* 0x0000003e3f3e7210 */ /* 0x000fc40007f1e0ff */
[----:B------:R-:W-:Y:S02]  /*1f90*/  PRMT R51, R57, 0x5432, R84 ;  /* 0x0000543239337816 */ /* 0x000fe40000000054 */
[----:B------:R-:W-:Y:S01]  /*1fa0*/  IADD3.X R69, PT, PT, R31, R76, R61, P2, P3 ;  /* 0x0000004c1f457210 */ /* 0x000fe200017e643d */
[----:B------:R-:W-:Y:S01]  /*1fb0*/  IMAD.X R60, R65, 0x1, R60, P0 ;  /* 0x00000001413c7824 */ /* 0x000fe200000e063c */
[----:B------:R-:W-:Y:S02]  /*1fc0*/  PRMT R66, R57, 0x1076, R84 ;  /* 0x0000107639427816 */ /* 0x000fe40000000054 */
[----:B------:R-:W-:Y:S02]  /*1fd0*/  IADD3 R72, P1, PT, R51, R72, RZ ;  /* 0x0000004833487210 */ /* 0x000fe40007f3e0ff */
[----:B------:R-:W-:Y:S02]  /*1fe0*/  LOP3.LUT R82, R54, R65, RZ, 0x3c, !PT ;  /* 0x0000004136527212 */ /* 0x000fe400078e3cff */
[----:B------:R-:W-:Y:S01]  /*1ff0*/  LOP3.LUT R76, R69, R66, RZ, 0x3c, !PT ;  /* 0x00000042454c7212 */ /* 0x000fe200078e3cff */
[----:B------:R-:W-:Y:S01]  /*2000*/  IMAD.X R84, R66, 0x1, R81, P1 ;  /* 0x0000000142547824 */ /* 0x000fe200008e0651 */
[----:B------:R-:W-:-:S02]  /*2010*/  IADD3 R82, P2, PT, R82, R72, RZ ;  /* 0x0000004852527210 */ /* 0x000fc40007f5e0ff */
[----:B------:R-:W-:Y:S02]  /*2020*/  LOP3.LUT R49, R58, R63, RZ, 0x3c, !PT ;  /* 0x0000003f3a317212 */ /* 0x000fe400078e3cff */
[----:B------:R-:W-:Y:S02]  /*2030*/  LOP3.LUT R77, R62, R77, RZ, 0x3c, !PT ;  /* 0x0000004d3e4d7212 */ /* 0x000fe400078e3cff */
[----:B------:R-:W-:Y:S02]  /*2040*/  LOP3.LUT R86, R60, R79, RZ, 0x3c, !PT ;  /* 0x0000004f3c567212 */ /* 0x000fe400078e3cff */
[----:B------:R-:W-:Y:S02]  /*2050*/  LOP3.LUT R85, R72, R85, RZ, 0x3c, !PT ;  /* 0x0000005548557212 */ /* 0x000fe400078e3cff */
[----:B------:R-:W-:Y:S02]  /*2060*/  IADD3 R83, P3, PT, R76, R83, RZ ;  /* 0x000000534c537210 */ /* 0x000fe40007f7e0ff */
[----:B------:R-:W-:Y:S01]  /*2070*/  LOP3.LUT R72, R50, R51, RZ, 0x3c, !PT ;  /* 0x0000003332487212 */ /* 0x000fe200078e3cff */
[----:B------:R-:W-:Y:S01]  /*2080*/  IMAD.X R79, R49, 0x1, R84, P2 ;  /* 0x00000001314f7824 */ /* 0x000fe200010e0654 */
[----:B------:R-:W-:-:S02]  /*2090*/  SHF.R.W.U32 R57, R86, 0x1f, R77 ;  /* 0x0000001f56397819 */ /* 0x000fc40000001e4d */
[----:B------:R-:W-:Y:S01]  /*20a0*/  LOP3.LUT R76, R84, R55, RZ, 0x3c, !PT ;  /* 0x00000037544c7212 */ /* 0x000fe200078e3cff */
[----:B------:R-:W-:Y:S01]  /*20b0*/  IMAD.X R72, R72, 0x1, R59, P3 ;  /* 0x0000000148487824 */ /* 0x000fe200018e063b */
[----:B------:R-:W-:Y:S02]  /*20c0*/  SHF.R.W.U32 R59, R77, 0x1f, R86 ;  /* 0x0000001f4d3b7819 */ /* 0x000fe40000001e56 */
[----:B------:R-:W-:Y:S02]  /*20d0*/  IADD3 R78, P0, PT, R57, R78, RZ ;  /* 0x0000004e394e7210 */ /* 0x000fe40007f1e0ff */
[----:B------:R-:W-:Y:S02]  /*20e0*/  LOP3.LUT R73, R82, R73, RZ, 0x3c, !PT ;  /* 0x0000004952497212 */ /* 0x000fe400078e3cff */
[----:B------:R-:W-:Y:S02]  /*20f0*/  LOP3.LUT R84, R79, R75, RZ, 0x3c, !PT ;  /* 0x0000004b4f547212 */ /* 0x000fe400078e3cff */
[----:B------:R-:W-:-:S02]  /*2100*/  SHF.R.W.U32 R49, R76, 0x1f, R85 ;  /* 0x0000001f4c317819 */ /* 0x000fc40000001e55 */
[----:B------:R-:W-:Y:S02]  /*2110*/  SHF.R.W.U32 R55, R85, 0x1f, R76 ;  /* 0x0000001f55377819 */ /* 0x000fe40000001e4c */
[----:B------:R-:W-:Y:S01]  /*2120*/  LOP3.LUT R76, R83, R71, RZ, 0x3c, !PT ;  /* 0x00000047534c7212 */ /* 0x000fe200078e3cff */
[----:B------:R-:W-:Y:S01]  /*2130*/  IMAD.X R71, R59, 0x1, R68, P0 ;  /* 0x000000013b477824 */ /* 0x000fe200000e0644 */
[----:B------:R-:W-:Y:S02]  /*2140*/  LOP3.LUT R77, R72, R61, RZ, 0x3c, !PT ;  /* 0x0000003d484d7212 */ /* 0x000fe400078e3cff */
[C-C-:B------:R-:W-:Y:S02]  /*2150*/  PRMT R61, R73.reuse, 0x6543, R84.reuse ;  /* 0x00006543493d7816 */ /* 0x140fe40000000054 */
[----:B------:R-:W-:Y:S02]  /*2160*/  PRMT R81, R76, 0x6543, R77 ;  /* 0x000065434c517816 */ /* 0x000fe4000000004d */
[----:B------:R-:W-:-:S02]  /*2170*/  PRMT R75, R73, 0x2107, R84 ;  /* 0x00002107494b7816 */ /* 0x000fc40000000054 */
[----:B------:R-:W-:Y:S02]  /*2180*/  PRMT R76, R76, 0x2107, R77 ;  /* 0x000021074c4c7816 */ /* 0x000fe4000000004d */
[----:B------:R-:W-:Y:S02]  /*2190*/  IADD3 R73, P0, P1, R12, R61, R58 ;  /* 0x0000003d0c497210 */ /* 0x000fe4000791e03a */
[----:B------:R-:W-:Y:S02]  /*21a0*/  LOP3.LUT R77, R80, R71, RZ, 0x3c, !PT ;  /* 0x00000047504d7212 */ /* 0x000fe400078e3cff */
[----:B------:R-:W-:Y:S02]  /*21b0*/  IADD3 R74, P3, PT, R49, R74, RZ ;  /* 0x0000004a314a7210 */ /* 0x000fe40007f7e0ff */
[----:B------:R-:W-:Y:S02]  /*21c0*/  LOP3.LUT R68, R73, R54, R65, 0x96, !PT ;  /* 0x0000003649447212 */ /* 0x000fe400078e9641 */
[----:B------:R-:W-:Y:S01]  /*21d0*/  IADD3 R64, P2, PT, R77, R64, RZ ;  /* 0x000000404d407210 */ /* 0x000fe20007f5e0ff */
[----:B------:R-:W-:Y:S01]  /*21e0*/  IMAD.X R77, R55, 0x1, R52, P3 ;  /* 0x00000001374d7824 */ /* 0x000fe200018e0634 */
[----:B------:R-:W-:-:S02]  /*21f0*/  IADD3.X R65, PT, PT, R13, R75, R54, P0, P1 ;  /* 0x0000004b0d417210 */ /* 0x000fc400007e2436 */
[----:B------:R-:W-:Y:S02]  /*2200*/  IADD3 R54, P0, P1, R26, R81, R50 ;  /* 0x000000511a367210 */ /* 0x000fe4000791e032 */
[----:B------:R-:W-:Y:S02]  /*2210*/  LOP3.LUT R87, R53, R78, RZ, 0x3c, !PT ;  /* 0x0000004e35577212 */ /* 0x000fe400078e3cff */
[----:B------:R-:W-:Y:S02]  /*2220*/  LOP3.LUT R85, R65, R58, R63, 0x96, !PT ;  /* 0x0000003a41557212 */ /* 0x000fe400078e963f */
[----:B------:R-:W-:Y:S01]  /*2230*/  LOP3.LUT R63, R77, R56, RZ, 0x3c, !PT ;  /* 0x000000384d3f7212 */ /* 0x000fe200078e3cff */
[----:B------:R-:W-:Y:S01]  /*2240*/  IMAD.X R70, R87, 0x1, R70, P2 ;  /* 0x0000000157467824 */ /* 0x000fe200010e0646 */
[----:B------:R-:W-:Y:S02]  /*2250*/  LOP3.LUT R66, R54, R69, R66, 0x96, !PT ;  /* 0x0000004536427212 */ /* 0x000fe400078e9642 */
[----:B------:R-:W-:-:S02]  /*2260*/  IADD3.X R69, PT, PT, R27, R76, R69, P0, P1 ;  /* 0x0000004c1b457210 */ /* 0x000fc400007e2445 */
[----:B------:R-:W-:Y:S02]  /*2270*/  IADD3 R62, P0, PT, R63, R62, RZ ;  /* 0x0000003e3f3e7210 */ /* 0x000fe40007f1e0ff */
[----:B------:R-:W-:Y:S02]  /*2280*/  LOP3.LUT R63, R74, R67, RZ, 0x3c, !PT ;  /* 0x000000434a3f7212 */ /* 0x000fe400078e3cff */
[----:B------:R-:W-:Y:S02]  /*2290*/  LOP3.LUT R52, R64, R57, RZ, 0x3c, !PT ;  /* 0x0000003940347212 */ /* 0x000fe400078e3cff */
[----:B------:R-:W-:Y:S01]  /*22a0*/  LOP3.LUT R59, R70, R59, RZ, 0x3c, !PT ;  /* 0x0000003b463b7212 */ /* 0x000fe200078e3cff */
[----:B------:R-:W-:Y:S01]  /*22b0*/  IMAD.X R60, R63, 0x1, R60, P0 ;  /* 0x000000013f3c7824 */ /* 0x000fe200000e063c */
[----:B------:R-:W-:Y:S02]  /*22c0*/  LOP3.LUT R51, R69, R50, R51, 0x96, !PT ;  /* 0x0000003245337212 */ /* 0x000fe400078e9633 */
[----:B------:R-:W-:-:S02]  /*22d0*/  PRMT R63, R52, 0x6543, R59 ;  /* 0x00006543343f7816 */ /* 0x000fc4000000003b */
[----:B------:R-:W-:Y:S02]  /*22e0*/  PRMT R52, R52, 0x2107, R59 ;  /* 0x0000210734347816 */ /* 0x000fe4000000003b */
[----:B------:R-:W-:Y:S02]  /*22f0*/  LOP3.LUT R58, R62, R49, RZ, 0x3c, !PT ;  /* 0x000000313e3a7212 */ /* 0x000fe400078e3cff */
[----:B------:R-:W-:Y:S02]  /*2300*/  LOP3.LUT R55, R60, R55, RZ, 0x3c, !PT ;  /* 0x000000373c377212 */ /* 0x000fe400078e3cff */
[----:B------:R-:W-:Y:S02]  /*2310*/  IADD3 R59, P0, PT, R63, R78, RZ ;  /* 0x0000004e3f3b7210 */ /* 0x000fe40007f1e0ff */
[----:B------:R-:W-:Y:S02]  /*2320*/  PRMT R50, R66, 0x5432, R51 ;  /* 0x0000543242327816 */ /* 0x000fe40000000033 */
[----:B------:R-:W-:-:S02]  /*2330*/  PRMT R49, R68, 0x5432, R85 ;  /* 0x0000543244317816 */ /* 0x000fc40000000055 */
[C-C-:B------:R-:W-:Y:S02]  /*2340*/  PRMT R57, R58.reuse, 0x6543, R55.reuse ;  /* 0x000065433a397816 */ /* 0x140fe40000000037 */
[----:B------:R-:W-:Y:S01]  /*2350*/  PRMT R55, R58, 0x2107, R55 ;  /* 0x000021073a377816 */ /* 0x000fe20000000037 */
[----:B------:R-:W-:Y:S01]  /*2360*/  IMAD.X R58, R52, 0x1, R71, P0 ;  /* 0x00000001343a7824 */ /* 0x000fe200000e0647 */
[----:B------:R-:W-:Y:S02]  /*2370*/  PRMT R51, R66, 0x1076, R51 ;  /* 0x0000107642337816 */ /* 0x000fe40000000033 */
[----:B------:R-:W-:Y:S02]  /*2380*/  IADD3 R66, P1, PT, R50, R83, RZ ;  /* 0x0000005332427210 */ /* 0x000fe40007f3e0ff */
[----:B------:R-:W-:Y:S02]  /*2390*/  LOP3.LUT R80, R59, R80, R71, 0x96, !PT ;  /* 0x000000503b507212 */ /* 0x000fe400078e9647 */
[----:B------:R-:W-:-:S02]  /*23a0*/  PRMT R68, R68, 0x1076, R85 ;  /* 0x0000107644447816 */ /* 0x000fc40000000055 */
[----:B------:R-:W-:Y:S02]  /*23b0*/  IADD3 R71, P0, PT, R49, R82, RZ ;  /* 0x0000005231477210 */ /* 0x000fe40007f1e0ff */
[----:B------:R-:W-:Y:S01]  /*23c0*/  LOP3.LUT R83, R58, R53, R78, 0x96, !PT ;  /* 0x000000353a537212 */ /* 0x000fe200078e964e */
[----:B------:R-:W-:Y:S02]  /*23d0*/  IMAD.X R53, R51, 0x1, R72, P1 ;  /* 0x0000000133357824 */ /* 0x000fe400008e0648 */
[----:B------:R-:W-:Y:S01]  /*23e0*/  IMAD.X R72, R68, 0x1, R79, P0 ;  /* 0x0000000144487824 */ /* 0x000fe200000e064f */
[----:B------:R-:W-:Y:S02]  /*23f0*/  IADD3 R78, P0, PT, R57, R74, RZ ;  /* 0x0000004a394e7210 */ /* 0x000fe40007f1e0ff */
[----:B------:R-:W-:Y:S02]  /*2400*/  LOP3.LUT R81, R66, R81, RZ, 0x3c, !PT ;  /* 0x0000005142517212 */ /* 0x000fe400078e3cff */
[----:B------:R-:W-:-:S02]  /*2410*/  LOP3.LUT R76, R53, R76, RZ, 0x3c, !PT ;  /* 0x0000004c354c7212 */ /* 0x000fc400078e3cff */
[----:B------:R-:W-:Y:S02]  /*2420*/  LOP3.LUT R87, R72, R75, RZ, 0x3c, !PT ;  /* 0x0000004b48577212 */ /* 0x000fe400078e3cff */
[----:B------:R-:W-:Y:S01]  /*2430*/  LOP3.LUT R75, R78, R77, R56, 0x96, !PT ;  /* 0x0000004d4e4b7212 */ /* 0x000fe200078e9638 */
[----:B------:R-:W-:Y:S01]  /*2440*/  IMAD.X R77, R55, 0x1, R77, P0 ;  /* 0x00000001374d7824 */ /* 0x000fe200000e064d */
[----:B------:R-:W-:Y:S02]  /*2450*/  LOP3.LUT R82, R71, R61, RZ, 0x3c, !PT ;  /* 0x0000003d47527212 */ /* 0x000fe400078e3cff */
[----:B------:R-:W-:Y:S02]  /*2460*/  SHF.R.W.U32 R79, R76, 0x1f, R81 ;  /* 0x0000001f4c4f7819 */ /* 0x000fe40000001e51 */
[----:B------:R-:W-:Y:S02]  /*2470*/  SHF.R.W.U32 R85, R81, 0x1f, R76 ;  /* 0x0000001f51557819 */ /* 0x000fe40000001e4c */
[----:B------:R-:W-:-:S02]  /*2480*/  SHF.R.W.U32 R61, R87, 0x1f, R82 ;  /* 0x0000001f573d7819 */ /* 0x000fc40000001e52 */
[----:B------:R-:W-:Y:S02]  /*2490*/  LOP3.LUT R76, R77, R74, R67, 0x96, !PT ;  /* 0x0000004a4d4c7212 */ /* 0x000fe400078e9643 */
[----:B------:R-:W-:Y:S02]  /*24a0*/  IADD3 R74, P0, P1, R32, R73, R79 ;  /* 0x00000049204a7210 */ /* 0x000fe4000791e04f */
[----:B------:R-:W-:Y:S02]  /*24b0*/  SHF.R.W.U32 R56, R82, 0x1f, R87 ;  /* 0x0000001f52387819 */ /* 0x000fe40000001e57 */
[C-C-:B------:R-:W-:Y:S02]  /*24c0*/  PRMT R73, R80.reuse, 0x5432, R83.reuse ;  /* 0x0000543250497816 */ /* 0x140fe40000000053 */
[----:B------:R-:W-:Y:S02]  /*24d0*/  IADD3 R78, P2, PT, R61, R78, RZ ;  /* 0x0000004e3d4e7210 */ /* 0x000fe40007f5e0ff */
[----:B------:R-:W-:-:S02]  /*24e0*/  PRMT R83, R80, 0x1076, R83 ;  /* 0x0000107650537816 */ /* 0x000fc40000000053 */
[----:B------:R-:W-:Y:S02]  /*24f0*/  IADD3.X R80, PT, PT, R33, R65, R85, P0, P1 ;  /* 0x0000004121507210 */ /* 0x000fe400007e2455 */
[--C-:B------:R-:W-:Y:S02]  /*2500*/  PRMT R67, R75, 0x1076, R76.reuse ;  /* 0x000010764b437816 */ /* 0x100fe4000000004c */
[----:B------:R-:W-:Y:S01]  /*2510*/  IADD3 R82, P0, PT, R73, R64, RZ ;  /* 0x0000004049527210 */ /* 0x000fe20007f1e0ff */
[----:B------:R-:W-:Y:S01]  /*2520*/  IMAD.X R64, R56, 0x1, R77, P2 ;  /* 0x0000000138407824 */ /* 0x000fe200010e064d */
[----:B------:R-:W-:Y:S02]  /*2530*/  PRMT R75, R75, 0x5432, R76 ;  /* 0x000054324b4b7816 */ /* 0x000fe4000000004c */
[----:B------:R-:W-:Y:S01]  /*2540*/  LOP3.LUT R77, R80, R67, RZ, 0x3c, !PT ;  /* 0x00000043504d7212 */ /* 0x000fe200078e3cff */
[----:B------:R-:W-:Y:S01]  /*2550*/  IMAD.X R81, R83, 0x1, R70, P0 ;  /* 0x0000000153517824 */ /* 0x000fe200000e0646 */
[----:B------:R-:W-:-:S02]  /*2560*/  LOP3.LUT R76, R74, R75, RZ, 0x3c, !PT ;  /* 0x0000004b4a4c7212 */ /* 0x000fc400078e3cff */
[----:B------:R-:W-:Y:S02]  /*2570*/  IADD3 R70, P0, PT, R77, R82, RZ ;  /* 0x000000524d467210 */ /* 0x000fe40007f1e0ff */
[----:B------:R-:W-:Y:S02]  /*2580*/  LOP3.LUT R65, R64, R83, RZ, 0x3c, !PT ;  /* 0x0000005340417212 */ /* 0x000fe400078e3cff */
[----:B------:R-:W-:Y:S02]  /*2590*/  LOP3.LUT R63, R82, R63, RZ, 0x3c, !PT ;  /* 0x0000003f523f7212 */ /* 0x000fe400078e3cff */
[----:B------:R-:W-:Y:S01]  /*25a0*/  LOP3.LUT R82, R81, R52, RZ, 0x3c, !PT ;  /* 0x0000003451527212 */ /* 0x000fe200078e3cff */
[----:B------:R-:W-:Y:S01]  /*25b0*/  IMAD.X R52, R76, 0x1, R81, P0 ;  /* 0x000000014c347824 */ /* 0x000fe200000e0651 */
[----:B------:R-:W-:Y:S02]  /*25c0*/  IADD3 R62, P0, PT, R75, R62, RZ ;  /* 0x0000003e4b3e7210 */ /* 0x000fe40007f1e0ff */
[----:B------:R-:W-:-:S02]  /*25d0*/  IADD3 R66, P1, PT, R65, R66, RZ ;  /* 0x0000004241427210 */ /* 0x000fc40007f3e0ff */
[----:B------:R-:W-:Y:S02]  /*25e0*/  LOP3.LUT R76, R78, R73, RZ, 0x3c, !PT ;  /* 0x000000494e4c7212 */ /* 0x000fe400078e3cff */
[----:B------:R-:W-:Y:S01]  /*25f0*/  SHF.R.W.U32 R77, R82, 0x1f, R63 ;  /* 0x0000001f524d7819 */ /* 0x000fe20000001e3f */
[----:B------:R-:W-:Y:S01]  /*2600*/  IMAD.X R60, R67, 0x1, R60, P0 ;  /* 0x00000001433c7824 */ /* 0x000fe200000e063c */
[----:B------:R-:W-:Y:S01]  /*2610*/  SHF.R.W.U32 R81, R63, 0x1f, R82 ;  /* 0x0000001f3f517819 */ /* 0x000fe20000001e52 */
[----:B------:R-:W-:Y:S01]  /*2620*/  IMAD.X R53, R76, 0x1, R53, P1 ;  /* 0x000000014c357824 */ /* 0x000fe200008e0635 */
[----:B------:R-:W-:Y:S02]  /*2630*/  IADD3 R54, P0, P1, R6, R54, R77 ;  /* 0x0000003606367210 */ /* 0x000fe4000791e04d */
[----:B------:R-:W-:Y:S02]  /*2640*/  LOP3.LUT R63, R62, R57, RZ, 0x3c, !PT ;  /* 0x000000393e3f7212 */ /* 0x000fe400078e3cff */
[----:B------:R-:W-:-:S02]  /*2650*/  LOP3.LUT R84, R60, R55, RZ, 0x3c, !PT ;  /* 0x000000373c547212 */ /* 0x000fc400078e3cff */
[----:B------:R-:W-:Y:S02]  /*2660*/  IADD3.X R69, PT, PT, R7, R69, R81, P0, P1 ;  /* 0x0000004507457210 */ /* 0x000fe400007e2451 */
[----:B------:R-:W-:Y:S02]  /*2670*/  LOP3.LUT R57, R70, R79, RZ, 0x3c, !PT ;  /* 0x0000004f46397212 */ /* 0x000fe400078e3cff */
[----:B------:R-:W-:Y:S02]  /*2680*/  LOP3.LUT R82, R52, R85, RZ, 0x3c, !PT ;  /* 0x0000005534527212 */ /* 0x000fe400078e3cff */
[----:B------:R-:W-:Y:S02]  /*2690*/  SHF.R.W.U32 R76, R84, 0x1f, R63 ;  /* 0x0000001f544c7819 */ /* 0x000fe40000001e3f */
[----:B------:R-:W-:Y:S02]  /*26a0*/  LOP3.LUT R65, R69, R68, RZ, 0x3c, !PT ;  /* 0x0000004445417212 */ /* 0x000fe400078e3cff */
[----:B------:R-:W-:-:S02]  /*26b0*/  PRMT R55, R57, 0x6543, R82 ;  /* 0x0000654339377816 */ /* 0x000fc40000000052 */
[----:B------:R-:W-:Y:S02]  /*26c0*/  SHF.R.W.U32 R79, R63, 0x1f, R84 ;  /* 0x0000001f3f4f7819 */ /* 0x000fe40000001e54 */
[----:B------:R-:W-:Y:S02]  /*26d0*/  PRMT R57, R57, 0x2107, R82 ;  /* 0x0000210739397816 */ /* 0x000fe40000000052 */
[----:B------:R-:W-:Y:S02]  /*26e0*/  LOP3.LUT R63, R66, R61, RZ, 0x3c, !PT ;  /* 0x0000003d423f7212 */ /* 0x000fe400078e3cff */
[----:B------:R-:W-:Y:S02]  /*26f0*/  LOP3.LUT R82, R53, R56, RZ, 0x3c, !PT ;  /* 0x0000003835527212 */ /* 0x000fe400078e3cff */
[----:B------:R-:W-:Y:S02]  /*2700*/  IADD3 R59, P3, P4, R34, R59, R76 ;  /* 0x0000003b223b7210 */ /* 0x000fe40007c7e04c */
[----:B------:R-:W-:-:S02]  /*2710*/  IADD3 R56, P2, PT, R65, R62, RZ ;  /* 0x0000003e41387210 */ /* 0x000fc40007f5e0ff */
[----:B------:R-:W-:Y:S02]  /*2720*/  IADD3 R65, P0, P1, R2, R55, R74 ;  /* 0x0000003702417210 */ /* 0x000fe4000791e04a */
[----:B------:R-:W-:Y:S02]  /*2730*/  LOP3.LUT R85, R54, R49, RZ, 0x3c, !PT ;  /* 0x0000003136557212 */ /* 0x000fe400078e3cff */
[C-C-:B------:R-:W-:Y:S02]  /*2740*/  PRMT R61, R63.reuse, 0x6543, R82.reuse ;  /* 0x000065433f3d7816 */ /* 0x140fe40000000052 */
[----:B------:R-:W-:Y:S02]  /*2750*/  IADD3.X R58, PT, PT, R0, R58, R79, P3, P4 ;  /* 0x0000003a003a7210 */ /* 0x000fe40001fe844f */
[----:B------:R-:W-:Y:S02]  /*2760*/  PRMT R63, R63, 0x2107, R82 ;  /* 0x000021073f3f7816 */ /* 0x000fe40000000052 */
[----:B------:R-:W-:-:S02]  /*2770*/  LOP3.LUT R82, R65, R80, R67, 0x96, !PT ;  /* 0x0000005041527212 */ /* 0x000fc400078e9643 */
[----:B------:R-:W-:Y:S01]  /*2780*/  IADD3.X R67, PT, PT, R3, R57, R80, P0, P1 ;  /* 0x0000003903437210 */ /* 0x000fe200007e2450 */
[----:B------:R-:W-:Y:S01]  /*2790*/  IMAD.X R60, R85, 0x1, R60, P2 ;  /* 0x00000001553c7824 */ /* 0x000fe200010e063c */
[----:B------:R-:W-:Y:S02]  /*27a0*/  LOP3.LUT R84, R58, R51, RZ, 0x3c, !PT ;  /* 0x000000333a547212 */ /* 0x000fe400078e3cff */
[----:B------:R-:W-:Y:S02]  /*27b0*/  IADD3 R62, P2, P3, R4, R61, R78 ;  /* 0x0000003d043e7210 */ /* 0x000fe40007b5e04e */
[----:B------:R-:W-:Y:S02]  /*27c0*/  LOP3.LUT R85, R67, R74, R75, 0x96, !PT ;  /* 0x0000004a43557212 */ /* 0x000fe400078e964b */
[----:B------:R-:W-:Y:S02]  /*27d0*/  IADD3 R71, P0, PT, R84, R71, RZ ;  /* 0x0000004754477210 */ /* 0x000fe40007f1e0ff */
[----:B------:R-:W-:-:S02]  /*27e0*/  LOP3.LUT R75, R59, R50, RZ, 0x3c, !PT ;  /* 0x000000323b4b7212 */ /* 0x000fc400078e3cff */
[----:B------:R-:W-:Y:S02]  /*27f0*/  LOP3.LUT R74, R56, R77, RZ, 0x3c, !PT ;  /* 0x0000004d384a7212 */ /* 0x000fe400078e3cff */
[----:B------:R-:W-:Y:S02]  /*2800*/  LOP3.LUT R81, R60, R81, RZ, 0x3c, !PT ;  /* 0x000000513c517212 */ /* 0x000fe400078e3cff */
[----:B------:R-:W-:Y:S01]  /*2810*/  LOP3.LUT R83, R62, R64, R83, 0x96, !PT ;  /* 0x000000403e537212 */ /* 0x000fe200078e9653 */
[----:B------:R-:W-:Y:S01]  /*2820*/  IMAD.X R72, R75, 0x1, R72, P0 ;  /* 0x000000014b487824 */ /* 0x000fe200000e0648 */
[----:B------:R-:W-:Y:S02]  /*2830*/  IADD3.X R64, PT, PT, R5, R63, R64, P2, P3 ;  /* 0x0000003f05407210 */ /* 0x000fe400017e6440 */
[----:B------:R-:W-:Y:S02]  /*2840*/  PRMT R75, R74, 0x6543, R81 ;  /* 0x000065434a4b7816 */ /* 0x000fe40000000051 */
[----:B------:R-:W-:-:S02]  /*2850*/  LOP3.LUT R78, R64, R78, R73, 0x96, !PT ;  /* 0x0000004e404e7212 */ /* 0x000fc400078e9649 */
[----:B------:R-:W-:Y:S02]  /*2860*/  PRMT R74, R74, 0x2107, R81 ;  /* 0x000021074a4a7816 */ /* 0x000fe40000000051 */
[----:B------:R-:W-:Y:S02]  /*2870*/  IADD3 R80, P0, PT, R75, R54, RZ ;  /* 0x000000364b507210 */ /* 0x000fe40007f1e0ff */
[C-C-:B------:R-:W-:Y:S02]  /*2880*/  PRMT R81, R83.reuse, 0x5432, R78.reuse ;  /* 0x0000543253517816 */ /* 0x140fe4000000004e */
[----:B------:R-:W-:Y:S02]  /*2890*/  PRMT R73, R82, 0x5432, R85 ;  /* 0x0000543252497816 */ /* 0x000fe40000000055 */
[----:B------:R-:W-:Y:S01]  /*28a0*/  PRMT R78, R83, 0x1076, R78 ;  /* 0x00001076534e7816 */ /* 0x000fe2000000004e */
[----:B------:R-:W-:Y:S01]  /*28b0*/  IMAD.X R83, R74, 0x1, R69, P0 ;  /* 0x000000014a537824 */ /* 0x000fe200000e0645 */
[----:B------:R-:W-:-:S02]  /*28c0*/  PRMT R77, R82, 0x1076, R85 ;  /* 0x00001076524d7816 */ /* 0x000fc40000000055 */
[----:B------:R-:W-:Y:S02]  /*28d0*/  LOP3.LUT R82, R71, R76, RZ, 0x3c, !PT ;  /* 0x0000004c47527212 */ /* 0x000fe400078e3cff */
[----:B------:R-:W-:Y:S02]  /*28e0*/  LOP3.LUT R79, R72, R79, RZ, 0x3c, !PT ;  /* 0x0000004f484f7212 */ /* 0x000fe400078e3cff */
[----:B------:R-:W-:Y:S02]  /*28f0*/  IADD3 R66, P1, PT, R81, R66, RZ ;  /* 0x0000004251427210 */ /* 0x000fe40007f3e0ff */
[----:B------:R-:W-:Y:S02]  /*2900*/  IADD3 R70, P0, PT, R73, R70, RZ ;  /* 0x0000004649467210 */ /* 0x000fe40007f1e0ff */
[----:B------:R-:W-:Y:S02]  /*2910*/  PRMT R76, R82, 0x6543, R79 ;  /* 0x00006543524c7816 */ /* 0x000fe4000000004f */
[----:B------:R-:W-:Y:S01]  /*2920*/  LOP3.LUT R49, R83, R54, R49, 0x96, !PT ;  /* 0x0000003653317212 */ /* 0x000fe200078e9631 */
[----:B------:R-:W-:-:S02]  /*2930*/  IMAD.X R54, R78, 0x1, R53, P1 ;  /* 0x000000014e367824 */ /* 0x000fc400008e0635 */
[----:B------:R-:W-:Y:S01]  /*2940*/  IMAD.X R52, R77, 0x1, R52, P0 ;  /* 0x000000014d347824 */ /* 0x000fe200000e0634 */
[----:B------:R-:W-:Y:S02]  /*2950*/  PRMT R79, R82, 0x2107, R79 ;  /* 0x00002107524f7816 */ /* 0x000fe4000000004f */
[----:B------:R-:W-:Y:S02]  /*2960*/  IADD3 R53, P0, P1, R28, R76, R59 ;  /* 0x0000004c1c357210 */ /* 0x000fe4000791e03b */
[----:B------:R-:W-:Y:S02]  /*2970*/  LOP3.LUT R68, R80, R69, R68, 0x96, !PT ;  /* 0x0000004550447212 */ /* 0x000fe400078e9644 */
[----:B------:R-:W-:Y:S02]  /*2980*/  LOP3.LUT R69, R66, R61, RZ, 0x3c, !PT ;  /* 0x0000003d42457212 */ /* 0x000fe400078e3cff */
[----:B------:R-:W-:Y:S02]  /*2990*/  LOP3.LUT R82, R54, R63, RZ, 0x3c, !PT ;  /* 0x0000003f36527212 */ /* 0x000fe400078e3cff */
[----:B------:R-:W-:-:S02]  /*29a0*/  LOP3.LUT R55, R70, R55, RZ, 0x3c, !PT ;  /* 0x0000003746377212 */ /* 0x000fc400078e3cff */
[----:B------:R-:W-:Y:S02]  /*29b0*/  LOP3.LUT R86, R52, R57, RZ, 0x3c, !PT ;  /* 0x0000003934567212 */ /* 0x000fe400078e3cff */
[----:B------:R-:W-:Y:S02]  /*29c0*/  IADD3.X R63, PT, PT, R29, R79, R58, P0, P1 ;  /* 0x0000004f1d3f7210 */ /* 0x000fe400007e243a */
[----:B------:R-:W-:Y:S02]  /*29d0*/  LOP3.LUT R84, R53, R58, R51, 0x96, !PT ;  /* 0x0000003a35547212 */ /* 0x000fe400078e9633 */
[----:B------:R-:W-:Y:S02]  /*29e0*/  SHF.R.W.U32 R57, R82, 0x1f, R69 ;  /* 0x0000001f52397819 */ /* 0x000fe40000001e45 */
[----:B------:R-:W-:Y:S02]  /*29f0*/  SHF.R.W.U32 R51, R86, 0x1f, R55 ;  /* 0x0000001f56337819 */ /* 0x000fe40000001e37 */
[----:B------:R-:W-:-:S02]  /*2a00*/  LOP3.LUT R59, R63, R59, R50, 0x96, !PT ;  /* 0x0000003b3f3b7212 */ /* 0x000fc400078e9632 */
[----:B------:R-:W-:Y:S02]  /*2a10*/  SHF.R.W.U32 R50, R69, 0x1f, R82 ;  /* 0x0000001f45327819 */ /* 0x000fe40000001e52 */
[----:B------:R-:W-:Y:S02]  /*2a20*/  IADD3 R65, P0, P1, R57, R12, R65 ;  /* 0x0000000c39417210 */ /* 0x000fe4000791e041 */
[----:B------:R-:W-:Y:S02]  /*2a30*/  IADD3 R61, P2, P3, R6, R80, R51 ;  /* 0x00000050063d7210 */ /* 0x000fe40007b5e033 */
[C-C-:B------:R-:W-:Y:S02]  /*2a40*/  PRMT R80, R84.reuse, 0x1076, R59.reuse ;  /* 0x0000107654507816 */ /* 0x140fe4000000003b */
[----:B------:R-:W-:Y:S02]  /*2a50*/  PRMT R58, R84, 0x5432, R59 ;  /* 0x00005432543a7816 */ /* 0x000fe4000000003b */
[----:B------:R-:W-:-:S02]  /*2a60*/  SHF.R.W.U32 R55, R55, 0x1f, R86 ;  /* 0x0000001f37377819 */ /* 0x000fc40000001e56 */
[----:B------:R-:W-:Y:S02]  /*2a70*/  PRMT R59, R68, 0x1076, R49 ;  /* 0x00001076443b7816 */ /* 0x000fe40000000031 */
[----:B------:R-:W-:Y:S02]  /*2a80*/  IADD3.X R82, PT, PT, R50, R13, R67, P0, P1 ;  /* 0x0000000d32527210 */ /* 0x000fe400007e2443 */
[----:B------:R-:W-:Y:S02]  /*2a90*/  PRMT R68, R68, 0x5432, R49 ;  /* 0x0000543244447816 */ /* 0x000fe40000000031 */
[----:B------:R-:W-:Y:S02]  /*2aa0*/  IADD3.X R83, PT, PT, R7, R83, R55, P2, P3 ;  /* 0x0000005307537210 */ /* 0x000fe400017e6437 */
[----:B------:R-:W-:Y:S02]  /*2ab0*/  IADD3 R71, P1, PT, R58, R71, RZ ;  /* 0x000000473a477210 */ /* 0x000fe40007f3e0ff */
[----:B------:R-:W-:-:S02]  /*2ac0*/  LOP3.LUT R49, R82, R59, RZ, 0x3c, !PT ;  /* 0x0000003b52317212 */ /* 0x000fc400078e3cff */
[----:B------:R-:W-:Y:S02]  /*2ad0*/  IADD3 R84, P0, PT, R68, R56, RZ ;  /* 0x0000003844547210 */ /* 0x000fe40007f1e0ff */
[----:B------:R-:W-:Y:S02]  /*2ae0*/  LOP3.LUT R67, R83, R80, RZ, 0x3c, !PT ;  /* 0x0000005053437212 */ /* 0x000fe400078e3cff */
[----:B------:R-:W-:Y:S01]  /*2af0*/  IADD3 R56, P2, PT, R49, R71, RZ ;  /* 0x0000004731387210 */ /* 0x000fe20007f5e0ff */
[----:B------:R-:W-:Y:S01]  /*2b00*/  IMAD.X R49, R59, 0x1, R60, P0 ;  /* 0x000000013b317824 */ /* 0x000fe200000e063c */
[----:B------:R-:W-:Y:S01]  /*2b10*/  IADD3 R66, P3, PT, R67, R66, RZ ;  /* 0x0000004243427210 */ /* 0x000fe20007f7e0ff */
[----:B------:R-:W-:Y:S01]  /*2b20*/  IMAD.X R72, R80, 0x1, R72, P1 ;  /* 0x0000000150487824 */ /* 0x000fe200008e0648 */
[----:B------:R-:W-:Y:S02]  /*2b30*/  LOP3.LUT R69, R71, R76, RZ, 0x3c, !PT ;  /* 0x0000004c47457212 */ /* 0x000fe400078e3cff */
[----:B------:R-:W-:-:S02]  /*2b40*/  LOP3.LUT R67, R61, R58, RZ, 0x3c, !PT ;  /* 0x0000003a3d437212 */ /* 0x000fc400078e3cff */
[----:B------:R-:W-:Y:S02]  /*2b50*/  LOP3.LUT R71, R65, R68, RZ, 0x3c, !PT ;  /* 0x0000004441477212 */ /* 0x000fe400078e3cff */
[----:B------:R-:W-:Y:S02]  /*2b60*/  LOP3.LUT R76, R49, R74, RZ, 0x3c, !PT ;  /* 0x0000004a314c7212 */ /* 0x000fe400078e3cff */
[----:B------:R-:W-:Y:S01]  /*2b70*/  LOP3.LUT R74, R72, R79, RZ, 0x3c, !PT ;  /* 0x0000004f484a7212 */ /* 0x000fe200078e3cff */
[----:B------:R-:W-:Y:S01]  /*2b80*/  IMAD.X R54, R67, 0x1, R54, P3 ;  /* 0x0000000143367824 */ /* 0x000fe200018e0636 */
[----:B------:R-:W-:Y:S01]  /*2b90*/  LOP3.LUT R75, R84, R75, RZ, 0x3c, !PT ;  /* 0x0000004b544b7212 */ /* 0x000fe200078e3cff */
[----:B------:R-:W-:Y:S01]  /*2ba0*/  IMAD.X R67, R71, 0x1, R72, P2 ;  /* 0x0000000147437824 */ /* 0x000fe200010e0648 */
[----:B------:R-:W-:Y:S02]  /*2bb0*/  SHF.R.W.U32 R71, R74, 0x1f, R69 ;  /* 0x0000001f4a477819 */ /* 0x000fe40000001e45 */
[----:B------:R-:W-:-:S02]  /*2bc0*/  SHF.R.W.U32 R60, R76, 0x1f, R75 ;  /* 0x0000001f4c3c7819 */ /* 0x000fc40000001e4b */
[----:B------:R-:W-:Y:S02]  /*2bd0*/  SHF.R.W.U32 R69, R69, 0x1f, R74 ;  /* 0x0000001f45457819 */ /* 0x000fe40000001e4a */
[----:B------:R-:W-:Y:S02]  /*2be0*/  IADD3 R62, P2, PT, R71, R62, RZ ;  /* 0x0000003e473e7210 */ /* 0x000fe40007f5e0ff */
[----:B------:R-:W-:Y:S02]  /*2bf0*/  SHF.R.W.U32 R72, R75, 0x1f, R76 ;  /* 0x0000001f4b487819 */ /* 0x000fe40000001e4c */
[----:B------:R-:W-:Y:S02]  /*2c00*/  LOP3.LUT R79, R66, R51, RZ, 0x3c, !PT ;  /* 0x00000033424f7212 */ /* 0x000fe400078e3cff */
[----:B------:R-:W-:Y:S02]  /*2c10*/  IADD3 R74, P0, P1, R32, R53, R60 ;  /* 0x00000035204a7210 */ /* 0x000fe4000791e03c */
[----:B------:R-:W-:-:S02]  /*2c20*/  LOP3.LUT R51, R56, R57, RZ, 0x3c, !PT ;  /* 0x0000003938337212 */ /* 0x000fc400078e3cff */
[----:B------:R-:W-:Y:S01]  /*2c30*/  LOP3.LUT R88, R67, R50, RZ, 0x3c, !PT ;  /* 0x0000003243587212 */ /* 0x000fe200078e3cff */
[----:B------:R-:W-:Y:S01]  /*2c40*/  IMAD.X R76, R69, 0x1, R64, P2 ;  /* 0x00000001454c7824 */ /* 0x000fe200010e0640 */
[----:B------:R-:W-:Y:S02]  /*2c50*/  LOP3.LUT R86, R54, R55, RZ, 0x3c, !PT ;  /* 0x0000003736567212 */ /* 0x000fe400078e3cff */
[----:B------:R-:W-:Y:S02]  /*2c60*/  IADD3.X R63, PT, PT, R33, R63, R72, P0, P1 ;  /* 0x0000003f213f7210 */ /* 0x000fe400007e2448 */
[----:B------:R-:W-:Y:S02]  /*2c70*/  PRMT R50, R51, 0x6543, R88 ;  /* 0x0000654333327816 */ /* 0x000fe40000000058 */
[----:B------:R-:W-:Y:S02]  /*2c80*/  LOP3.LUT R75, R63, R78, RZ, 0x3c, !PT ;  /* 0x0000004e3f4b7212 */ /* 0x000fe400078e3cff */
[----:B------:R-:W-:-:S02]  /*2c90*/  PRMT R64, R79, 0x6543, R86 ;  /* 0x000065434f407816 */ /* 0x000fc40000000056 */
[----:B------:R-:W-:Y:S02]  /*2ca0*/  PRMT R57, R79, 0x2107, R86 ;  /* 0x000021074f397816 */ /* 0x000fe40000000056 */
[----:B------:R-:W-:Y:S02]  /*2cb0*/  LOP3.LUT R53, R76, R77, RZ, 0x3c, !PT ;  /* 0x0000004d4c357212 */ /* 0x000fe400078e3cff */
[----:B------:R-:W-:Y:S02]  /*2cc0*/  IADD3 R79, P0, P1, R28, R50, R65 ;  /* 0x000000321c4f7210 */ /* 0x000fe4000791e041 */
[----:B------:R-:W-:Y:S02]  /*2cd0*/  PRMT R51, R51, 0x2107, R88 ;  /* 0x0000210733337816 */ /* 0x000fe40000000058 */
[----:B------:R-:W-:Y:S02]  /*2ce0*/  IADD3 R75, P4, PT, R75, R70, RZ ;  /* 0x000000464b4b7210 */ /* 0x000fe40007f9e0ff */
[----:B------:R-:W-:-:S02]  /*2cf0*/  IADD3 R84, P5, PT, R53, R84, RZ ;  /* 0x0000005435547210 */ /* 0x000fc40007fbe0ff */
[----:B------:R-:W-:Y:S02]  /*2d00*/  IADD3 R70, P2, P3, R8, R64, R61 ;  /* 0x0000004008467210 */ /* 0x000fe40007b5e03d */
[----:B------:R-:W-:Y:S02]  /*2d10*/  LOP3.LUT R59, R79, R82, R59, 0x96, !PT ;  /* 0x000000524f3b7212 */ /* 0x000fe400078e963b */
[----:B------:R-:W-:Y:S02]  /*2d20*/  LOP3.LUT R53, R74, R81, RZ, 0x3c, !PT ;  /* 0x000000514a357212 */ /* 0x000fe400078e3cff */
[----:B------:R-:W-:Y:S02]  /*2d30*/  IADD3.X R82, PT, PT, R29, R51, R82, P0, P1 ;  /* 0x000000331d527210 */ /* 0x000fe400007e2452 */
[----:B------:R-:W-:Y:S02]  /*2d40*/  LOP3.LUT R80, R70, R83, R80, 0x96, !PT ;  /* 0x0000005346507212 */ /* 0x000fe400078e9650 */
[----:B------:R-:W-:-:S02]  /*2d50*/  IADD3.X R83, PT, PT, R9, R57, R83, P2, P3 ;  /* 0x0000003909537210 */ /* 0x000fc400017e6453 */
[----:B------:R-:W-:Y:S01]  /*2d60*/  LOP3.LUT R68, R82, R65, R68, 0x96, !PT ;  /* 0x0000004152447212 */ /* 0x000fe200078e9644 */
[----:B------:R-:W-:Y:S01]  /*2d70*/  IMAD.X R65, R53, 0x1, R52, P4 ;  /* 0x0000000135417824 */ /* 0x000fe200020e0634 */
[----:B------:R-:W-:Y:S02]  /*2d80*/  LOP3.LUT R86, R62, R73, RZ, 0x3c, !PT ;  /* 0x000000493e567212 */ /* 0x000fe400078e3cff */
[----:B------:R-:W-:Y:S02]  /*2d90*/  LOP3.LUT R61, R83, R61, R58, 0x96, !PT ;  /* 0x0000003d533d7212 */ /* 0x000fe400078e963a */
[C-C-:B------:R-:W-:Y:S02]  /*2da0*/  PRMT R55, R59.reuse, 0x5432, R68.reuse ;  /* 0x000054323b377816 */ /* 0x140fe40000000044 */
[----:B------:R-:W-:Y:S02]  /*2db0*/  PRMT R58, R59, 0x1076, R68 ;  /* 0x000010763b3a7816 */ /* 0x000fe40000000044 */
[----:B------:R-:W-:-:S02]  /*2dc0*/  LOP3.LUT R68, R75, R60, RZ, 0x3c, !PT ;  /* 0x0000003c4b447212 */ /* 0x000fc400078e3cff */
[----:B------:R-:W-:Y:S01]  /*2dd0*/  LOP3.LUT R59, R65, R72, RZ, 0x3c, !PT ;  /* 0x00000048413b7212 */ /* 0x000fe200078e3cff */
[----:B------:R-:W-:-:S03]  /*2de0*/  IMAD.X R52, R86, 0x1, R49, P5 ;  /* 0x0000000156347824 */ /* 0x000fc600028e0631 */
[C-C-:B------:R-:W-:Y:S02]  /*2df0*/  PRMT R85, R68.reuse, 0x6543, R59.reuse ;  /* 0x0000654344557816 */ /* 0x140fe4000000003b */
[----:B------:R-:W-:Y:S02]  /*2e00*/  PRMT R68, R68, 0x2107, R59 ;  /* 0x0000210744447816 */ /* 0x000fe4000000003b */
[C-C-:B------:R-:W-:Y:S02]  /*2e10*/  PRMT R53, R80.reuse, 0x5432, R61.reuse ;  /* 0x0000543250357816 */ /* 0x140fe4000000003d */
[----:B------:R-:W-:Y:S02]  /*2e20*/  PRMT R49, R80, 0x1076, R61 ;  /* 0x0000107650317816 */ /* 0x000fe4000000003d */
[----:B------:R-:W-:Y:S02]  /*2e30*/  IADD3 R59, P0, PT, R55, R56, RZ ;  /* 0x00000038373b7210 */ /* 0x000fe40007f1e0ff */
[----:B------:R-:W-:-:S02]  /*2e40*/  LOP3.LUT R71, R84, R71, RZ, 0x3c, !PT ;  /* 0x0000004754477212 */ /* 0x000fc400078e3cff */
[----:B------:R-:W-:Y:S02]  /*2e50*/  LOP3.LUT R60, R52, R69, RZ, 0x3c, !PT ;  /* 0x00000045343c7212 */ /* 0x000fe400078e3cff */
[----:B------:R-:W-:Y:S01]  /*2e60*/  IADD3 R61, P1, P2, R34, R85, R74 ;  /* 0x00000055223d7210 */ /* 0x000fe20007a3e04a */
[----:B------:R-:W-:Y:S01]  /*2e70*/  IMAD.X R56, R58, 0x1, R67, P0 ;  /* 0x000000013a387824 */ /* 0x000fe200000e0643 */
[C-C-:B------:R-:W-:Y:S02]  /*2e80*/  PRMT R87, R71.reuse, 0x6543, R60.reuse ;  /* 0x0000654347577816 */ /* 0x140fe4000000003c */
[----:B------:R-:W-:Y:S02]  /*2e90*/  PRMT R69, R71, 0x2107, R60 ;  /* 0x0000210747457816 */ /* 0x000fe4000000003c */
[----:B------:R-:W-:Y:S02]  /*2ea0*/  LOP3.LUT R78, R61, R63, R78, 0x96, !PT ;  /* 0x0000003f3d4e7212 */ /* 0x000fe400078e964e */
[----:B------:R-:W-:-:S02]  /*2eb0*/  IADD3.X R63, PT, PT, R0, R68, R63, P1, P2 ;  /* 0x00000044003f7210 */ /* 0x000fc40000fe443f */
[----:B------:R-:W-:Y:S02]  /*2ec0*/  IADD3 R71, P0, PT, R53, R66, RZ ;  /* 0x0000004235477210 */ /* 0x000fe40007f1e0ff */
[----:B------:R-:W-:Y:S02]  /*2ed0*/  LOP3.LUT R81, R63, R74, R81, 0x96, !PT ;  /* 0x0000004a3f517212 */ /* 0x000fe400078e9651 */
[----:B------:R-:W-:Y:S01]  /*2ee0*/  LOP3.LUT R50, R59, R50, RZ, 0x3c, !PT ;  /* 0x000000323b327212 */ /* 0x000fe200078e3cff */
[----:B------:R-:W-:Y:S01]  /*2ef0*/  IMAD.X R74, R49, 0x1, R54, P0 ;  /* 0x00000001314a7824 */ /* 0x000fe200000e0636 */
[----:B------:R-:W-:Y:S02]  /*2f00*/  LOP3.LUT R67, R56, R51, RZ, 0x3c, !PT ;  /* 0x0000003338437212 */ /* 0x000fe400078e3cff */
[----:B------:R-:W-:Y:S02]  /*2f10*/  IADD3 R51, P0, PT, R87, R62, RZ ;  /* 0x0000003e57337210 */ /* 0x000fe40007f1e0ff */
[----:B------:R-:W-:-:S02]  /*2f20*/  SHF.R.W.U32 R54, R67, 0x1f, R50 ;  /* 0x0000001f43367819 */ /* 0x000fc40000001e32 */
[----:B------:R-:W-:Y:S02]  /*2f30*/  LOP3.LUT R64, R71, R64, RZ, 0x3c, !PT ;  /* 0x0000004047407212 */ /* 0x000fe400078e3cff */
[----:B------:R-:W-:Y:S02]  /*2f40*/  LOP3.LUT R57, R74, R57, RZ, 0x3c, !PT ;  /* 0x000000394a397212 */ /* 0x000fe400078e3cff */
[----:B------:R-:W-:Y:S01]  /*2f50*/  LOP3.LUT R89, R51, R76, R77, 0x96, !PT ;  /* 0x0000004c33597212 */ /* 0x000fe200078e964d */
[----:B------:R-:W-:Y:S01]  /*2f60*/  IMAD.X R76, R69, 0x1, R76, P0 ;  /* 0x00000001454c7824 */ /* 0x000fe200000e064c */
[----:B------:R-:W-:Y:S02]  /*2f70*/  SHF.R.W.U32 R67, R50, 0x1f, R67 ;  /* 0x0000001f32437819 */ /* 0x000fe40000001e43 */
[----:B------:R-:W-:Y:S02]  /*2f80*/  IADD3 R50, P0, P1, R30, R51, R54 ;  /* 0x000000331e327210 */ /* 0x000fe4000791e036 */
[----:B------:R-:W-:-:S02]  /*2f90*/  SHF.R.W.U32 R72, R57, 0x1f, R64 ;  /* 0x0000001f39487819 */ /* 0x000fc40000001e40 */
[----:B------:R-:W-:Y:S02]  /*2fa0*/  SHF.R.W.U32 R80, R64, 0x1f, R57 ;  /* 0x0000001f40507819 */ /* 0x000fe40000001e39 */
[----:B------:R-:W-:Y:S02]  /*2fb0*/  IADD3.X R77, PT, PT, R31, R76, R67, P0, P1 ;  /* 0x0000004c1f4d7210 */ /* 0x000fe400007e2443 */
[----:B------:R-:W-:Y:S02]  /*2fc0*/  IADD3 R64, P0, PT, R72, R79, RZ ;  /* 0x0000004f48407210 */ /* 0x000fe40007f1e0ff */
[----:B------:R-:W-:Y:S02]  /*2fd0*/  PRMT R51, R78, 0x1076, R81 ;  /* 0x000010764e337816 */ /* 0x000fe40000000051 */
[----:B------:R-:W-:Y:S01]  /*2fe0*/  LOP3.LUT R62, R76, R62, R73, 0x96, !PT ;  /* 0x0000003e4c3e7212 */ /* 0x000fe200078e9649 */
[----:B------:R-:W-:Y:S01]  /*2ff0*/  IMAD.X R91, R80, 0x1, R82, P0 ;  /* 0x00000001505b7824 */ /* 0x000fe200000e0652 */
[----:B------:R-:W-:-:S02]  /*3000*/  LOP3.LUT R60, R77, R51, RZ, 0x3c, !PT ;  /* 0x000000334d3c7212 */ /* 0x000fc400078e3cff */
[----:B------:R-:W-:Y:S02]  /*3010*/  PRMT R57, R78, 0x5432, R81 ;  /* 0x000054324e397816 */ /* 0x000fe40000000051 */
[C-C-:B------:R-:W-:Y:S02]  /*3020*/  PRMT R66, R89.reuse, 0x1076, R62.reuse ;  /* 0x0000107659427816 */ /* 0x140fe4000000003e */
[----:B------:R-:W-:Y:S02]  /*3030*/  PRMT R89, R89, 0x5432, R62 ;  /* 0x0000543259597816 */ /* 0x000fe4000000003e */
[----:B------:R-:W-:Y:S02]  /*3040*/  IADD3 R71, P3, PT, R60, R71, RZ ;  /* 0x000000473c477210 */ /* 0x000fe40007f7e0ff */
[----:B------:R-:W-:Y:S02]  /*3050*/  IADD3 R62, P0, PT, R57, R75, RZ ;  /* 0x0000004b393e7210 */ /* 0x000fe40007f1e0ff */
[----:B------:R-:W-:-:S02]  /*3060*/  LOP3.LUT R60, R66, R91, RZ, 0x3c, !PT ;  /* 0x0000005b423c7212 */ /* 0x000fc400078e3cff */
[----:B------:R-:W-:Y:S02]  /*3070*/  LOP3.LUT R78, R62, R85, RZ, 0x3c, !PT ;  /* 0x000000553e4e7212 */ /* 0x000fe400078e3cff */
[----:B------:R-:W-:Y:S01]  /*3080*/  IADD3 R60, P2, PT, R60, R62, RZ ;  /* 0x0000003e3c3c7210 */ /* 0x000fe20007f5e0ff */
[----:B------:R-:W-:Y:S01]  /*3090*/  IMAD.X R62, R51, 0x1, R65, P0 ;  /* 0x00000001333e7824 */ /* 0x000fe200000e0641 */
[----:B------:R-:W-:Y:S02]  /*30a0*/  LOP3.LUT R75, R50, R57, RZ, 0x3c, !PT ;  /* 0x00000039324b7212 */ /* 0x000fe400078e3cff */
[----:B------:R-:W-:Y:S02]  /*30b0*/  IADD3 R76, P1, PT, R89, R84, RZ ;  /* 0x00000054594c7210 */ /* 0x000fe40007f3e0ff */
[----:B------:R-:W-:Y:S01]  /*30c0*/  LOP3.LUT R65, R62, R68, RZ, 0x3c, !PT ;  /* 0x000000443e417212 */ /* 0x000fe200078e3cff */
[----:B------:R-:W-:Y:S01]  /*30d0*/  IMAD.X R75, R75, 0x1, R74, P3 ;  /* 0x000000014b4b7824 */ /* 0x000fe200018e064a */
[----:B------:R-:W-:Y:S01]  /*30e0*/  LOP3.LUT R73, R89, R64, RZ, 0x3c, !PT ;  /* 0x0000004059497212 */ /* 0x000fe200078e3cff */
[----:B------:R-:W-:Y:S01]  /*30f0*/  IMAD.X R74, R66, 0x1, R52, P1 ;  /* 0x00000001424a7824 */ /* 0x000fe200008e0634 */
[----:B------:R-:W-:-:S02]  /*3100*/  LOP3.LUT R85, R76, R87, RZ, 0x3c, !PT ;  /* 0x000000574c557212 */ /* 0x000fc400078e3cff */
[----:B------:R-:W-:Y:S01]  /*3110*/  SHF.R.W.U32 R87, R65, 0x1f, R78 ;  /* 0x0000001f41577819 */ /* 0x000fe20000001e4e */
[----:B------:R-:W-:Y:S01]  /*3120*/  IMAD.X R73, R73, 0x1, R62, P2 ;  /* 0x0000000149497824 */ /* 0x000fe200010e063e */
[----:B------:R-:W-:Y:S02]  /*3130*/  LOP3.LUT R52, R74, R69, RZ, 0x3c, !PT ;  /* 0x000000454a347212 */ /* 0x000fe400078e3cff */
[----:B------:R-:W-:Y:S02]  /*3140*/  LOP3.LUT R81, R60, R72, RZ, 0x3c, !PT ;  /* 0x000000483c517212 */ /* 0x000fe400078e3cff */
[----:B------:R-:W-:Y:S02]  /*3150*/  SHF.R.W.U32 R78, R78, 0x1f, R65 ;  /* 0x0000001f4e4e7819 */ /* 0x000fe40000001e41 */
[----:B------:R-:W-:Y:S02]  /*3160*/  IADD3 R72, P0, PT, R87, R70, RZ ;  /* 0x0000004657487210 */ /* 0x000fe40007f1e0ff */
[----:B------:R-:W-:-:S02]  /*3170*/  SHF.R.W.U32 R68, R52, 0x1f, R85 ;  /* 0x0000001f34447819 */ /* 0x000fc40000001e55 */
[----:B------:R-:W-:Y:S01]  /*3180*/  LOP3.LUT R80, R73, R80, RZ, 0x3c, !PT ;  /* 0x0000005049507212 */ /* 0x000fe200078e3cff */
[----:B------:R-:W-:Y:S01]  /*3190*/  IMAD.X R83, R78, 0x1, R83, P0 ;  /* 0x000000014e537824 */ /* 0x000fe200000e0653 */
[----:B------:R-:W-:Y:S02]  /*31a0*/  SHF.R.W.U32 R85, R85, 0x1f, R52 ;  /* 0x0000001f55557819 */ /* 0x000fe40000001e34 */
[----:B------:R-:W-:Y:S02]  /*31b0*/  LOP3.LUT R52, R71, R54, RZ, 0x3c, !PT ;  /* 0x0000003647347212 */ /* 0x000fe400078e3cff */
[----:B------:R-:W-:Y:S02]  /*31c0*/  IADD3 R54, P1, P2, R2, R61, R68 ;  /* 0x0000003d02367210 */ /* 0x000fe40007a3e044 */
[----:B------:R-:W-:Y:S02]  /*31d0*/  PRMT R79, R81, 0x6543, R80 ;  /* 0x00006543514f7816 */ /* 0x000fe40000000050 */
[----:B------:R-:W-:-:S02]  /*31e0*/  LOP3.LUT R67, R75, R67, RZ, 0x3c, !PT ;  /* 0x000000434b437212 */ /* 0x000fc400078e3cff */
[----:B------:R-:W-:Y:S02]  /*31f0*/  IADD3.X R62, PT, PT, R3, R63, R85, P1, P2 ;  /* 0x0000003f033e7210 */ /* 0x000fe40000fe4455 */
[----:B------:R-:W-:Y:S02]  /*3200*/  LOP3.LUT R61, R83, R58, RZ, 0x3c, !PT ;  /* 0x0000003a533d7212 */ /* 0x000fe400078e3cff */
[----:B------:R-:W-:Y:S02]  /*3210*/  PRMT R81, R81, 0x2107, R80 ;  /* 0x0000210751517816 */ /* 0x000fe40000000050 */
[----:B------:R-:W-:Y:S02]  /*3220*/  IADD3 R69, P0, P1, R26, R79, R64 ;  /* 0x0000004f1a457210 */ /* 0x000fe4000791e040 */
[----:B------:R-:W-:Y:S02]  /*3230*/  PRMT R82, R52, 0x6543, R67 ;  /* 0x0000654334527816 */ /* 0x000fe40000000043 */
[----:B------:R-:W-:-:S02]  /*3240*/  IADD3 R76, P2, PT, R61, R76, RZ ;  /* 0x0000004c3d4c7210 */ /* 0x000fc40007f5e0ff */
[----:B------:R-:W-:Y:S02]  /*3250*/  LOP3.LUT R61, R72, R55, RZ, 0x3c, !PT ;  /* 0x00000037483d7212 */ /* 0x000fe400078e3cff */
[----:B------:R-:W-:Y:S02]  /*3260*/  IADD3.X R65, PT, PT, R27, R81, R91, P0, P1 ;  /* 0x000000511b417210 */ /* 0x000fe400007e245b */
[----:B------:R-:W-:Y:S02]  /*3270*/  LOP3.LUT R70, R62, R49, RZ, 0x3c, !PT ;  /* 0x000000313e467212 */ /* 0x000fe400078e3cff */
[----:B------:R-:W-:Y:S02]  /*3280*/  PRMT R80, R52, 0x2107, R67 ;  /* 0x0000210734507816 */ /* 0x000fe40000000043 */
[----:B------:R-:W-:Y:S02]  /*3290*/  IADD3 R52, P4, PT, R82, R50, RZ ;  /* 0x0000003252347210 */ /* 0x000fe40007f9e0ff */
[----:B------:R-:W-:Y:S01]  /*32a0*/  LOP3.LUT R63, R65, R89, R64, 0x96, !PT ;  /* 0x00000059413f7212 */ /* 0x000fe200078e9640 */
[----:B------:R-:W-:Y:S01]  /*32b0*/  IMAD.X R89, R61, 0x1, R74, P2 ;  /* 0x000000013d597824 */ /* 0x000fe200010e064a */
[----:B------:R-:W-:-:S02]  /*32c0*/  IADD3 R67, P3, PT, R70, R59, RZ ;  /* 0x0000003b46437210 */ /* 0x000fc40007f7e0ff */
[----:B------:R-:W-:Y:S01]  /*32d0*/  LOP3.LUT R59, R52, R77, R51, 0x96, !PT ;  /* 0x0000004d343b7212 */ /* 0x000fe200078e9633 */
[----:B------:R-:W-:Y:S01]  /*32e0*/  IMAD.X R77, R80, 0x1, R77, P4 ;  /* 0x00000001504d7824 */ /* 0x000fe200020e064d */
[----:B------:R-:W-:Y:S02]  /*32f0*/  LOP3.LUT R51, R54, R53, RZ, 0x3c, !PT ;  /* 0x0000003536337212 */ /* 0x000fe400078e3cff */
[----:B------:R-:W-:Y:S02]  /*3300*/  LOP3.LUT R66, R69, R66, R91, 0x96, !PT ;  /* 0x0000004245427212 */ /* 0x000fe400078e965b */
[----:B------:R-:W-:Y:S02]  /*3310*/  LOP3.LUT R70, R76, R87, RZ, 0x3c, !PT ;  /* 0x000000574c467212 */ /* 0x000fe400078e3cff */
[----:B------:R-:W-:Y:S01]  /*3320*/  LOP3.LUT R61, R89, R78, RZ, 0x3c, !PT ;  /* 0x0000004e593d7212 */ /* 0x000fe200078e3cff */
[----:B------:R-:W-:Y:S01]  /*3330*/  IMAD.X R64, R51, 0x1, R56, P3 ;  /* 0x0000000133407824 */ /* 0x000fe200018e0638 */
[----:B------:R-:W-:-:S02]  /*3340*/  LOP3.LUT R74, R77, R50, R57, 0x96, !PT ;  /* 0x000000324d4a7212 */ /* 0x000fc400078e9639 */
[C-C-:B------:R-:W-:Y:S02]  /*3350*/  PRMT R51, R66.reuse, 0x5432, R63.reuse ;  /* 0x0000543242337816 */ /* 0x140fe4000000003f */
[----:B------:R-:W-:Y:S02]  /*3360*/  PRMT R50, R66, 0x1076, R63 ;  /* 0x0000107642327816 */ /* 0x000fe4000000003f */
[--C-:B------:R-:W-:Y:S02]  /*3370*/  PRMT R66, R70, 0x6543, R61.reuse ;  /* 0x0000654346427816 */ /* 0x100fe4000000003d */
[----:B------:R-:W-:Y:S02]  /*3380*/  LOP3.LUT R57, R67, R68, RZ, 0x3c, !PT ;  /* 0x0000004443397212 */ /* 0x000fe400078e3cff */
[----:B------:R-:W-:Y:S02]  /*3390*/  LOP3.LUT R56, R64, R85, RZ, 0x3c, !PT ;  /* 0x0000005540387212 */ /* 0x000fe400078e3cff */
[----:B------:R-:W-:-:S02]  /*33a0*/  PRMT R70, R70, 0x2107, R61 ;  /* 0x0000210746467816 */ /* 0x000fc4000000003d */
[----:B------:R-:W-:Y:S02]  /*33b0*/  IADD3 R84, P1, PT, R66, R72, RZ ;  /* 0x0000004842547210 */ /* 0x000fe40007f3e0ff */
[----:B------:R-:W-:Y:S02]  /*33c0*/  PRMT R68, R59, 0x5432, R74 ;  /* 0x000054323b447816 */ /* 0x000fe4000000004a */
[C-C-:B------:R-:W-:Y:S02]  /*33d0*/  PRMT R63, R57.reuse, 0x6543, R56.reuse ;  /* 0x00006543393f7816 */ /* 0x140fe40000000038 */
[----:B------:R-:W-:Y:S01]  /*33e0*/  PRMT R57, R57, 0x2107, R56 ;  /* 0x0000210739397816 */ /* 0x000fe20000000038 */
[----:B------:R-:W-:Y:S01]  /*33f0*/  IMAD.X R56, R70, 0x1, R83, P1 ;  /* 0x0000000146387824 */ /* 0x000fe200008e0653 */
[----:B------:R-:W-:Y:S02]  /*3400*/  IADD3 R61, P0, PT, R51, R60, RZ ;  /* 0x0000003c333d7210 */ /* 0x000fe40007f1e0ff */
[----:B------:R-:W-:-:S02]  /*3410*/  PRMT R74, R59, 0x1076, R74 ;  /* 0x000010763b4a7816 */ /* 0x000fc4000000004a */
[----:B------:R-:W-:Y:S01]  /*3420*/  IADD3 R71, P1, PT, R68, R71, RZ ;  /* 0x0000004744477210 */ /* 0x000fe20007f3e0ff */
[----:B------:R-:W-:Y:S01]  /*3430*/  IMAD.X R60, R50, 0x1, R73, P0 ;  /* 0x00000001323c7824 */ /* 0x000fe200000e0649 */
[----:B------:R-:W-:-:S03]  /*3440*/  LOP3.LUT R78, R84, R83, R58, 0x96, !PT ;  /* 0x00000053544e7212 */ /* 0x000fc600078e963a */
[----:B------:R-:W-:Y:S01]  /*3450*/  IMAD.X R75, R74, 0x1, R75, P1 ;  /* 0x000000014a4b7824 */ /* 0x000fe200008e064b */
[----:B------:R-:W-:Y:S02]  /*3460*/  LOP3.LUT R55, R56, R72, R55, 0x96, !PT ;  /* 0x0000004838377212 */ /* 0x000fe400078e9637 */
[----:B------:R-:W-:Y:S02]  /*3470*/  IADD3 R58, P0, P1, R4, R63, R54 ;  /* 0x0000003f043a7210 */ /* 0x000fe4000791e036 */
[----:B------:R-:W-:Y:S02]  /*3480*/  LOP3.LUT R59, R61, R79, RZ, 0x3c, !PT ;  /* 0x0000004f3d3b7212 */ /* 0x000fe400078e3cff */
[----:B------:R-:W-:Y:S02]  /*3490*/  LOP3.LUT R72, R60, R81, RZ, 0x3c, !PT ;  /* 0x000000513c487212 */ /* 0x000fe400078e3cff */
[----:B------:R-:W-:Y:S02]  /*34a0*/  LOP3.LUT R79, R71, R82, RZ, 0x3c, !PT ;  /* 0x00000052474f7212 */ /* 0x000fe400078e3cff */
[----:B------:R-:W-:-:S02]  /*34b0*/  LOP3.LUT R80, R75, R80, RZ, 0x3c, !PT ;  /* 0x000000504b507212 */ /* 0x000fc400078e3cff */
[----:B------:R-:W-:Y:S02]  /*34c0*/  LOP3.LUT R82, R58, R62, R49, 0x96, !PT ;  /* 0x0000003e3a527212 */ /* 0x000fe400078e9631 */
[----:B------:R-:W-:Y:S02]  /*34d0*/  SHF.R.W.U32 R73, R72, 0x1f, R59 ;  /* 0x0000001f48497819 */ /* 0x000fe40000001e3b */
[----:B------:R-:W-:Y:S02]  /*34e0*/  SHF.R.W.U32 R81, R59, 0x1f, R72 ;  /* 0x0000001f3b517819 */ /* 0x000fe40000001e48 */
[----:B------:R-:W-:Y:S02]  /*34f0*/  IADD3.X R62, PT, PT, R5, R57, R62, P0, P1 ;  /* 0x00000039053e7210 */ /* 0x000fe400007e243e */
[----:B------:R-:W-:Y:S02]  /*3500*/  SHF.R.W.U32 R59, R80, 0x1f, R79 ;  /* 0x0000001f503b7819 */ /* 0x000fe40000001e4f */
[----:B------:R-:W-:-:S02]  /*3510*/  LOP3.LUT R53, R62, R54, R53, 0x96, !PT ;  /* 0x000000363e357212 */ /* 0x000fc400078e9635 */
[----:B------:R-:W-:Y:S02]  /*3520*/  SHF.R.W.U32 R79, R79, 0x1f, R80 ;  /* 0x0000001f4f4f7819 */ /* 0x000fe40000001e50 */
[----:B------:R-:W-:Y:S02]  /*3530*/  IADD3 R54, P0, P1, R59, R32, R69 ;  /* 0x000000203b367210 */ /* 0x000fe4000791e045 */
[----:B------:R-:W-:Y:S02]  /*3540*/  PRMT R69, R78, 0x5432, R55 ;  /* 0x000054324e457816 */ /* 0x000fe40000000037 */
[----:B------:R-:W-:Y:S02]  /*3550*/  IADD3 R49, P2, P3, R2, R84, R73 ;  /* 0x0000005402317210 */ /* 0x000fe40007b5e049 */
[----:B------:R-:W-:Y:S02]  /*3560*/  PRMT R78, R78, 0x1076, R55 ;  /* 0x000010764e4e7816 */ /* 0x000fe40000000037 */
[----:B------:R-:W-:-:S02]  /*3570*/  IADD3.X R65, PT, PT, R79, R33, R65, P0, P1 ;  /* 0x000000214f417210 */ /* 0x000fc400007e2441 */
[----:B------:R-:W-:Y:S02]  /*3580*/  IADD3 R55, P0, PT, R69, R76, RZ ;  /* 0x0000004c45377210 */ /* 0x000fe40007f1e0ff */
[----:B------:R-:W-:Y:S02]  /*3590*/  IADD3.X R72, PT, PT, R3, R56, R81, P2, P3 ;  /* 0x0000003803487210 */ /* 0x000fe400017e6451 */
[C-C-:B------:R-:W-:Y:S02]  /*35a0*/  PRMT R83, R82.reuse, 0x1076, R53.reuse ;  /* 0x0000107652537816 */ /* 0x140fe40000000035 */
[----:B------:R-:W-:Y:S01]  /*35b0*/  PRMT R56, R82, 0x5432, R53 ;  /* 0x0000543252387816 */ /* 0x000fe20000000035 */
[----:B------:R-:W-:Y:S01]  /*35c0*/  IMAD.X R89, R78, 0x1, R89, P0 ;  /* 0x000000014e597824 */ /* 0x000fe200000e0659 */
[----:B------:R-:W-:Y:S02]  /*35d0*/  LOP3.LUT R80, R72, R83, RZ, 0x3c, !PT ;  /* 0x0000005348507212 */ /* 0x000fe400078e3cff */
[----:B------:R-:W-:-:S02]  /*35e0*/  IADD3 R82, P1, PT, R56, R67, RZ ;  /* 0x0000004338527210 */ /* 0x000fc40007f3e0ff */
[----:B------:R-:W-:Y:S02]  /*35f0*/  LOP3.LUT R67, R65, R78, RZ, 0x3c, !PT ;  /* 0x0000004e41437212 */ /* 0x000fe400078e3cff */
[----:B------:R-:W-:Y:S02]  /*3600*/  IADD3 R76, P2, PT, R80, R71, RZ ;  /* 0x00000047504c7210 */ /* 0x000fe40007f5e0ff */
[----:B------:R-:W-:Y:S02]  /*3610*/  LOP3.LUT R53, R82, R63, RZ, 0x3c, !PT ;  /* 0x0000003f52357212 */ /* 0x000fe400078e3cff */
[----:B------:R-:W-:Y:S02]  /*3620*/  LOP3.LUT R80, R55, R66, RZ, 0x3c, !PT ;  /* 0x0000004237507212 */ /* 0x000fe400078e3cff */
[----:B------:R-:W-:Y:S01]  /*3630*/  LOP3.LUT R85, R89, R70, RZ, 0x3c, !PT ;  /* 0x0000004659557212 */ /* 0x000fe200078e3cff */
[----:B------:R-:W-:Y:S01]  /*3640*/  IMAD.X R66, R83, 0x1, R64, P1 ;  /* 0x0000000153427824 */ /* 0x000fe200008e0640 */
[----:B------:R-:W-:-:S02]  /*3650*/  IADD3 R67, P0, PT, R67, R82, RZ ;  /* 0x0000005243437210 */ /* 0x000fc40007f1e0ff */
[----:B------:R-:W-:Y:S02]  /*3660*/  LOP3.LUT R63, R54, R69, RZ, 0x3c, !PT ;  /* 0x00000045363f7212 */ /* 0x000fe400078e3cff */
[----:B------:R-:W-:Y:S02]  /*3670*/  LOP3.LUT R70, R49, R56, RZ, 0x3c, !PT ;  /* 0x0000003831467212 */ /* 0x000fe400078e3cff */
[----:B------:R-:W-:Y:S01]  /*3680*/  SHF.R.W.U32 R71, R85, 0x1f, R80 ;  /* 0x0000001f55477819 */ /* 0x000fe20000001e50 */
[----:B------:R-:W-:Y:S02]  /*3690*/  IMAD.X R64, R63, 0x1, R66, P0 ;  /* 0x000000013f407824 */ /* 0x000fe400000e0642 */
[----:B------:R-:W-:Y:S01]  /*36a0*/  IMAD.X R70, R70, 0x1, R75, P2 ;  /* 0x0000000146467824 */ /* 0x000fe200010e064b */
[----:B------:R-:W-:Y:S02]  /*36b0*/  SHF.R.W.U32 R75, R80, 0x1f, R85 ;  /* 0x0000001f504b7819 */ /* 0x000fe40000001e55 */
[----:B------:R-:W-:-:S02]  /*36c0*/  IADD3 R63, P0, P1, R28, R58, R71 ;  /* 0x0000003a1c3f7210 */ /* 0x000fc4000791e047 */
[----:B------:R-:W-:Y:S02]  /*36d0*/  LOP3.LUT R85, R64, R79, RZ, 0x3c, !PT ;  /* 0x0000004f40557212 */ /* 0x000fe400078e3cff */
[----:B------:R-:W-:Y:S02]  /*36e0*/  LOP3.LUT R58, R66, R57, RZ, 0x3c, !PT ;  /* 0x00000039423a7212 */ /* 0x000fe400078e3cff */
[----:B------:R-:W-:Y:S02]  /*36f0*/  IADD3.X R79, PT, PT, R29, R62, R75, P0, P1 ;  /* 0x0000003e1d4f7210 */ /* 0x000fe400007e244b */
[----:B------:R-:W-:Y:S02]  /*3700*/  LOP3.LUT R80, R67, R59, RZ, 0x3c, !PT ;  /* 0x0000003b43507212 */ /* 0x000fe400078e3cff */
[----:B------:R-:W-:Y:S02]  /*3710*/  SHF.R.W.U32 R57, R58, 0x1f, R53 ;  /* 0x0000001f3a397819 */ /* 0x000fe40000001e35 */
[----:B------:R-:W-:-:S02]  /*3720*/  SHF.R.W.U32 R59, R53, 0x1f, R58 ;  /* 0x0000001f353b7819 */ /* 0x000fc40000001e3a */
[----:B------:R-:W-:Y:S02]  /*3730*/  LOP3.LUT R66, R79, R74, RZ, 0x3c, !PT ;  /* 0x0000004a4f427212 */ /* 0x000fe400078e3cff */
[C-C-:B------:R-:W-:Y:S02]  /*3740*/  PRMT R58, R80.reuse, 0x6543, R85.reuse ;  /* 0x00006543503a7816 */ /* 0x140fe40000000055 */
[----:B------:R-:W-:Y:S02]  /*3750*/  PRMT R62, R80, 0x2107, R85 ;  /* 0x00002107503e7816 */ /* 0x000fe40000000055 */
[----:B------:R-:W-:Y:S02]  /*3760*/  LOP3.LUT R73, R76, R73, RZ, 0x3c, !PT ;  /* 0x000000494c497212 */ /* 0x000fe400078e3cff */
[----:B------:R-:W-:Y:S02]  /*3770*/  LOP3.LUT R80, R70, R81, RZ, 0x3c, !PT ;  /* 0x0000005146507212 */ /* 0x000fe400078e3cff */
[----:B------:R-:W-:-:S02]  /*3780*/  IADD3 R61, P1, PT, R66, R61, RZ ;  /* 0x0000003d423d7210 */ /* 0x000fc40007f3e0ff */
[----:B------:R-:W-:Y:S02]  /*3790*/  LOP3.LUT R81, R63, R68, RZ, 0x3c, !PT ;  /* 0x000000443f517212 */ /* 0x000fe400078e3cff */
[----:B------:R-:W-:Y:S02]  /*37a0*/  IADD3 R52, P2, P3, R4, R52, R57 ;  /* 0x0000003404347210 */ /* 0x000fe40007b5e039 */
[----:B------:R-:W-:Y:S02]  /*37b0*/  PRMT R66, R73, 0x6543, R80 ;  /* 0x0000654349427816 */ /* 0x000fe40000000050 */
[----:B------:R-:W-:Y:S01]  /*37c0*/  IADD3 R53, P0, PT, R58, R54, RZ ;  /* 0x000000363a357210 */ /* 0x000fe20007f1e0ff */
[----:B------:R-:W-:Y:S01]  /*37d0*/  IMAD.X R60, R81, 0x1, R60, P1 ;  /* 0x00000001513c7824 */ /* 0x000fe200008e063c */
[----:B------:R-:W-:Y:S02]  /*37e0*/  PRMT R73, R73, 0x2107, R80 ;  /* 0x0000210749497816 */ /* 0x000fe40000000050 */
[----:B------:R-:W-:-:S02]  /*37f0*/  IADD3.X R77, PT, PT, R5, R77, R59, P2, P3 ;  /* 0x0000004d054d7210 */ /* 0x000fc400017e643b */
[----:B------:R-:W-:Y:S02]  /*3800*/  IADD3 R81, P1, PT, R66, R49, RZ ;  /* 0x0000003142517210 */ /* 0x000fe40007f3e0ff */
[----:B------:R-:W-:Y:S01]  /*3810*/  LOP3.LUT R78, R53, R65, R78, 0x96, !PT ;  /* 0x00000041354e7212 */ /* 0x000fe200078e964e */
[----:B------:R-:W-:Y:S01]  /*3820*/  IMAD.X R65, R62, 0x1, R65, P0 ;  /* 0x000000013e417824 */ /* 0x000fe200000e0641 */
[----:B------:R-:W-:Y:S02]  /*3830*/  LOP3.LUT R80, R77, R50, RZ, 0x3c, !PT ;  /* 0x000000324d507212 */ /* 0x000fe400078e3cff */
[----:B------:R-:W-:Y:S01]  /*3840*/  LOP3.LUT R83, R81, R72, R83, 0x96, !PT ;  /* 0x0000004851537212 */ /* 0x000fe200078e9653 */
[----:B------:R-:W-:Y:S01]  /*3850*/  IMAD.X R72, R73, 0x1, R72, P1 ;  /* 0x0000000149487824 */ /* 0x000fe200008e0648 */
[----:B------:R-:W-:Y:S02]  /*3860*/  LOP3.LUT R69, R65, R54, R69, 0x96, !PT ;  /* 0x0000003641457212 */ /* 0x000fe400078e9645 */
[----:B------:R-:W-:-:S02]  /*3870*/  IADD3 R55, P0, PT, R80, R55, RZ ;  /* 0x0000003750377210 */ /* 0x000fc40007f1e0ff */
[----:B------:R-:W-:Y:S02]  /*3880*/  LOP3.LUT R54, R52, R51, RZ, 0x3c, !PT ;  /* 0x0000003334367212 */ /* 0x000fe400078e3cff */
[----:B------:R-:W-:Y:S02]  /*3890*/  LOP3.LUT R56, R72, R49, R56, 0x96, !PT ;  /* 0x0000003148387212 */ /* 0x000fe400078e9638 */
[----:B------:R-:W-:Y:S02]  /*38a0*/  LOP3.LUT R80, R61, R71, RZ, 0x3c, !PT ;  /* 0x000000473d507212 */ /* 0x000fe400078e3cff */
[----:B------:R-:W-:Y:S01]  /*38b0*/  LOP3.LUT R75, R60, R75, RZ, 0x3c, !PT ;  /* 0x0000004b3c4b7212 */ /* 0x000fe200078e3cff */
[----:B------:R-:W-:Y:S01]  /*38c0*/  IMAD.X R89, R54, 0x1, R89, P0 ;  /* 0x0000000136597824 */ /* 0x000fe200000e0659 */
[C-C-:B------:R-:W-:Y:S02]  /*38d0*/  PRMT R71, R83.reuse, 0x5432, R56.reuse ;  /* 0x0000543253477816 */ /* 0x140fe40000000038 */
[----:B------:R-:W-:-:S02]  /*38e0*/  PRMT R49, R83, 0x1076, R56 ;  /* 0x0000107653317816 */ /* 0x000fc40000000038 */
[C-C-:B------:R-:W-:Y:S02]  /*38f0*/  PRMT R56, R80.reuse, 0x6543, R75.reuse ;  /* 0x0000654350387816 */ /* 0x140fe4000000004b */
[----:B------:R-:W-:Y:S02]  /*3900*/  PRMT R54, R80, 0x2107, R75 ;  /* 0x0000210750367816 */ /* 0x000fe4000000004b */
[----:B------:R-:W-:Y:S02]  /*3910*/  LOP3.LUT R80, R89, R59, RZ, 0x3c, !PT ;  /* 0x0000003b59507212 */ /* 0x000fe400078e3cff */
[----:B------:R-:W-:Y:S02]  /*3920*/  IADD3 R59, P0, PT, R56, R63, RZ ;  /* 0x0000003f383b7210 */ /* 0x000fe40007f1e0ff */
[----:B------:R-:W-:Y:S02]  /*3930*/  PRMT R82, R78, 0x5432, R69 ;  /* 0x000054324e527816 */ /* 0x000fe40000000045 */
[----:B------:R-:W-:Y:S01]  /*3940*/  LOP3.LUT R57, R55, R57, RZ, 0x3c, !PT ;  /* 0x0000003937397212 */ /* 0x000fe200078e3cff */
[----:B------:R-:W-:Y:S01]  /*3950*/  IMAD.X R75, R54, 0x1, R79, P0 ;  /* 0x00000001364b7824 */ /* 0x000fe200000e064f */
[----:B------:R-:W-:-:S02]  /*3960*/  IADD3 R83, P1, PT, R71, R76, RZ ;  /* 0x0000004c47537210 */ /* 0x000fc40007f3e0ff */
[----:B------:R-:W-:Y:S02]  /*3970*/  PRMT R69, R78, 0x1076, R69 ;  /* 0x000010764e457816 */ /* 0x000fe40000000045 */
[----:B------:R-:W-:Y:S02]  /*3980*/  IADD3 R67, P0, PT, R82, R67, RZ ;  /* 0x0000004352437210 */ /* 0x000fe40007f1e0ff */
[----:B------:R-:W-:Y:S02]  /*3990*/  LOP3.LUT R74, R59, R79, R74, 0x96, !PT ;  /* 0x0000004f3b4a7212 */ /* 0x000fe400078e964a */
[----:B------:R-:W-:Y:S02]  /*39a0*/  PRMT R87, R57, 0x6543, R80 ;  /* 0x0000654339577816 */ /* 0x000fe40000000050 */
[----:B------:R-:W-:Y:S01]  /*39b0*/  LOP3.LUT R79, R75, R63, R68, 0x96, !PT ;  /* 0x0000003f4b4f7212 */ /* 0x000fe200078e9644 */
[----:B------:R-:W-:Y:S02]  /*39c0*/  IMAD.X R68, R49, 0x1, R70, P1 ;  /* 0x0000000131447824 */ /* 0x000fe400008e0646 */
[----:B------:R-:W-:Y:S01]  /*39d0*/  IMAD.X R63, R69, 0x1, R64, P0 ;  /* 0x00000001453f7824 */ /* 0x000fe200000e0640 */
[----:B------:R-:W-:-:S02]  /*39e0*/  IADD3 R93, P0, P1, R30, R87, R52 ;  /* 0x000000571e5d7210 */ /* 0x000fc4000791e034 */
[----:B------:R-:W-:Y:S02]  /*39f0*/  PRMT R57, R57, 0x2107, R80 ;  /* 0x0000210739397816 */ /* 0x000fe40000000050 */
[----:B------:R-:W-:Y:S02]  /*3a00*/  LOP3.LUT R66, R83, R66, RZ, 0x3c, !PT ;  /* 0x0000004253427212 */ /* 0x000fe400078e3cff */
[----:B------:R-:W-:Y:S02]  /*3a10*/  LOP3.LUT R73, R68, R73, RZ, 0x3c, !PT ;  /* 0x0000004944497212 */ /* 0x000fe400078e3cff */
[----:B------:R-:W-:Y:S02]  /*3a20*/  LOP3.LUT R91, R67, R58, RZ, 0x3c, !PT ;  /* 0x0000003a435b7212 */ /* 0x000fe400078e3cff */
[----:B------:R-:W-:Y:S02]  /*3a30*/  LOP3.LUT R58, R93, R77, R50, 0x96, !PT ;  /* 0x0000004d5d3a7212 */ /* 0x000fe400078e9632 */
[----:B------:R-:W-:-:S02]  /*3a40*/  IADD3.X R77, PT, PT, R31, R57, R77, P0, P1 ;  /* 0x000000391f4d7210 */ /* 0x000fc400007e244d */
[----:B------:R-:W-:Y:S02]  /*3a50*/  SHF.R.W.U32 R85, R73, 0x1f, R66 ;  /* 0x0000001f49557819 */ /* 0x000fe40000001e42 */
[----:B------:R-:W-:Y:S02]  /*3a60*/  LOP3.LUT R62, R63, R62, RZ, 0x3c, !PT ;  /* 0x0000003e3f3e7212 */ /* 0x000fe400078e3cff */
[----:B------:R-:W-:Y:S02]  /*3a70*/  SHF.R.W.U32 R50, R66, 0x1f, R73 ;  /* 0x0000001f42327819 */ /* 0x000fe40000001e49 */
[----:B------:R-:W-:Y:S02]  /*3a80*/  LOP3.LUT R66, R77, R52, R51, 0x96, !PT ;  /* 0x000000344d427212 */ /* 0x000fe400078e9633 */
[----:B------:R-:W-:Y:S02]  /*3a90*/  IADD3 R51, P0, P1, R34, R53, R85 ;  /* 0x0000003522337210 */ /* 0x000fe4000791e055 */
[----:B------:R-:W-:-:S02]  /*3aa0*/  SHF.R.W.U32 R64, R62, 0x1f, R91 ;  /* 0x0000001f3e407819 */ /* 0x000fc40000001e5b */
[--C-:B------:R-:W-:Y:S02]  /*3ab0*/  PRMT R52, R74, 0x5432, R79.reuse ;  /* 0x000054324a347816 */ /* 0x100fe4000000004f */
[----:B------:R-:W-:Y:S02]  /*3ac0*/  SHF.R.W.U32 R91, R91, 0x1f, R62 ;  /* 0x0000001f5b5b7819 */ /* 0x000fe40000001e3e */
[----:B------:R-:W-:Y:S02]  /*3ad0*/  IADD3.X R65, PT, PT, R0, R65, R50, P0, P1 ;  /* 0x0000004100417210 */ /* 0x000fe400007e2432 */
[----:B------:R-:W-:Y:S02]  /*3ae0*/  PRMT R62, R58, 0x1076, R66 ;  /* 0x000010763a3e7816 */ /* 0x000fe40000000042 */
[----:B------:R-:W-:Y:S02]  /*3af0*/  PRMT R73, R74, 0x1076, R79 ;  /* 0x000010764a497816 */ /* 0x000fe4000000004f */
[----:B------:R-:W-:-:S02]  /*3b00*/  IADD3 R61, P0, PT, R52, R61, RZ ;  /* 0x0000003d343d7210 */ /* 0x000fc40007f1e0ff */
[----:B------:R-:W-:Y:S02]  /*3b10*/  IADD3 R53, P2, P3, R26, R93, R64 ;  /* 0x0000005d1a357210 */ /* 0x000fe40007b5e040 */
[----:B------:R-:W-:Y:S02]  /*3b20*/  PRMT R58, R58, 0x5432, R66 ;  /* 0x000054323a3a7816 */ /* 0x000fe40000000042 */
[----:B------:R-:W-:Y:S01]  /*3b30*/  LOP3.LUT R74, R65, R62, RZ, 0x3c, !PT ;  /* 0x0000003e414a7212 */ /* 0x000fe200078e3cff */
[----:B------:R-:W-:Y:S01]  /*3b40*/  IMAD.X R66, R73, 0x1, R60, P0 ;  /* 0x0000000149427824 */ /* 0x000fe200000e063c */
[----:B------:R-:W-:Y:S02]  /*3b50*/  IADD3.X R77, PT, PT, R27, R77, R91, P2, P3 ;  /* 0x0000004d1b4d7210 */ /* 0x000fe400017e645b */
[----:B------:R-:W-:Y:S02]  /*3b60*/  LOP3.LUT R79, R51, R58, RZ, 0x3c, !PT ;  /* 0x0000003a334f7212 */ /* 0x000fe400078e3cff */
[----:B------:R-:W-:-:S02]  /*3b70*/  IADD3 R74, P0, PT, R74, R61, RZ ;  /* 0x0000003d4a4a7210 */ /* 0x000fc40007f1e0ff */
[----:B------:R-:W-:Y:S02]  /*3b80*/  LOP3.LUT R60, R77, R73, RZ, 0x3c, !PT ;  /* 0x000000494d3c7212 */ /* 0x000fe400078e3cff */
[----:B------:R-:W-:Y:S01]  /*3b90*/  LOP3.LUT R56, R61, R56, RZ, 0x3c, !PT ;  /* 0x000000383d387212 */ /* 0x000fe200078e3cff */
[----:B------:R-:W-:Y:S01]  /*3ba0*/  IMAD.X R79, R79, 0x1, R66, P0 ;  /* 0x000000014f4f7824 */ /* 0x000fe200000e0642 */
[----:B------:R-:W-:Y:S02]  /*3bb0*/  LOP3.LUT R61, R66, R54, RZ, 0x3c, !PT ;  /* 0x00000036423d7212 */ /* 0x000fe400078e3cff */
[----:B------:R-:W-:Y:S02]  /*3bc0*/  IADD3 R80, P0, PT, R58, R55, RZ ;  /* 0x000000373a507210 */ /* 0x000fe40007f1e0ff */
[----:B------:R-:W-:Y:S02]  /*3bd0*/  IADD3 R83, P1, PT, R60, R83, RZ ;  /* 0x000000533c537210 */ /* 0x000fe40007f3e0ff */
[----:B------:R-:W-:Y:S01]  /*3be0*/  LOP3.LUT R93, R53, R52, RZ, 0x3c, !PT ;  /* 0x00000034355d7212 */ /* 0x000fe200078e3cff */
[----:B------:R-:W-:Y:S01]  /*3bf0*/  IMAD.X R70, R62, 0x1, R89, P0 ;  /* 0x000000013e467824 */ /* 0x000fe200000e0659 */
[----:B------:R-:W-:-:S02]  /*3c00*/  SHF.R.W.U32 R55, R61, 0x1f, R56 ;  /* 0x0000001f3d377819 */ /* 0x000fc40000001e38 */
[----:B------:R-:W-:Y:S01]  /*3c10*/  SHF.R.W.U32 R61, R56, 0x1f, R61 ;  /* 0x0000001f383d7819 */ /* 0x000fe20000001e3d */
[----:B------:R-:W-:Y:S01]  /*3c20*/  IMAD.X R68, R93, 0x1, R68, P1 ;  /* 0x000000015d447824 */ /* 0x000fe200008e0644 */
[----:B------:R-:W-:Y:S02]  /*3c30*/  IADD3 R81, P0, P1, R8, R81, R55 ;  /* 0x0000005108517210 */ /* 0x000fe4000791e037 */
[----:B------:R-:W-:Y:S02]  /*3c40*/  LOP3.LUT R87, R80, R87, RZ, 0x3c, !PT ;  /* 0x0000005750577212 */ /* 0x000fe400078e3cff */
[----:B------:R-:W-:Y:S02]  /*3c50*/  LOP3.LUT R56, R70, R57, RZ, 0x3c, !PT ;  /* 0x0000003946387212 */ /* 0x000fe400078e3cff */
[----:B------:R-:W-:Y:S02]  /*3c60*/  IADD3.X R72, PT, PT, R9, R72, R61, P0, P1 ;  /* 0x0000004809487210 */ /* 0x000fe400007e243d */
[----:B------:R-:W-:-:S02]  /*3c70*/  LOP3.LUT R54, R83, R64, RZ, 0x3c, !PT ;  /* 0x0000004053367212 */ /* 0x000fc400078e3cff */
[----:B------:R-:W-:Y:S02]  /*3c80*/  LOP3.LUT R91, R68, R91, RZ, 0x3c, !PT ;  /* 0x0000005b445b7212 */ /* 0x000fe400078e3cff */
[----:B------:R-:W-:Y:S02]  /*3c90*/  SHF.R.W.U32 R60, R56, 0x1f, R87 ;  /* 0x0000001f383c7819 */ /* 0x000fe40000001e57 */
[----:B------:R-:W-:Y:S02]  /*3ca0*/  SHF.R.W.U32 R64, R87, 0x1f, R56 ;  /* 0x0000001f57407819 */ /* 0x000fe40000001e38 */
[----:B------:R-:W-:Y:S02]  /*3cb0*/  LOP3.LUT R87, R72, R69, RZ, 0x3c, !PT ;  /* 0x0000004548577212 */ /* 0x000fe400078e3cff */
[----:B------:R-:W-:Y:S02]  /*3cc0*/  LOP3.LUT R56, R74, R85, RZ, 0x3c, !PT ;  /* 0x000000554a387212 */ /* 0x000fe400078e3cff */
[----:B------:R-:W-:-:S02]  /*3cd0*/  LOP3.LUT R89, R79, R50, RZ, 0x3c, !PT ;  /* 0x000000324f597212 */ /* 0x000fc400078e3cff */
[----:B------:R-:W-:Y:S02]  /*3ce0*/  PRMT R57, R54, 0x6543, R91 ;  /* 0x0000654336397816 */ /* 0x000fe4000000005b */
[----:B------:R-:W-:Y:S02]  /*3cf0*/  IADD3 R50, P1, PT, R60, R59, RZ ;  /* 0x0000003b3c327210 */ /* 0x000fe40007f3e0ff */
[----:B------:R-:W-:Y:S02]  /*3d00*/  IADD3 R80, P0, PT, R87, R80, RZ ;  /* 0x0000005057507210 */ /* 0x000fe40007f1e0ff */
[----:B------:R-:W-:Y:S02]  /*3d10*/  LOP3.LUT R85, R81, R82, RZ, 0x3c, !PT ;  /* 0x0000005251557212 */ /* 0x000fe400078e3cff */
[C-C-:B------:R-:W-:Y:S02]  /*3d20*/  PRMT R76, R56.reuse, 0x6543, R89.reuse ;  /* 0x00006543384c7816 */ /* 0x140fe40000000059 */
[----:B------:R-:W-:Y:S01]  /*3d30*/  PRMT R59, R56, 0x2107, R89 ;  /* 0x00002107383b7816 */ /* 0x000fe20000000059 */
[----:B------:R-:W-:Y:S01]  /*3d40*/  IMAD.X R66, R64, 0x1, R75, P1 ;  /* 0x0000000140427824 */ /* 0x000fe200008e064b */
[----:B------:R-:W-:-:S02]  /*3d50*/  IADD3 R56, P2, P3, R12, R57, R53 ;  /* 0x000000390c387210 */ /* 0x000fc40007b5e035 */
[----:B------:R-:W-:Y:S01]  /*3d60*/  PRMT R54, R54, 0x2107, R91 ;  /* 0x0000210736367816 */ /* 0x000fe2000000005b */
[----:B------:R-:W-:Y:S01]  /*3d70*/  IMAD.X R75, R85, 0x1, R70, P0 ;  /* 0x00000001554b7824 */ /* 0x000fe200000e0646 */
        /* <DEDUP_REMOVED lines=15> */
[----:B------:R-:W-:Y:S02]  /*3e70*/  IADD3 R78, P0, P1, R6, R52, R81 ;  /* 0x00000034064e7210 */ /* 0x000fe4000791e051 */
[----:B------:R-:W-:Y:S02]  /*3e80*/  PRMT R55, R85, 0x5432, R58 ;  /* 0x0000543255377816 */ /* 0x000fe4000000003a */
[----:B------:R-:W-:Y:S02]  /*3e90*/  LOP3.LUT R51, R67, R60, RZ, 0x3c, !PT ;  /* 0x0000003c43337212 */ /* 0x000fe400078e3cff */
[----:B------:R-:W-:Y:S02]  /*3ea0*/  LOP3.LUT R86, R63, R64, RZ, 0x3c, !PT ;  /* 0x000000403f567212 */ /* 0x000fe400078e3cff */
[----:B------:R-:W-:-:S02]  /*3eb0*/  PRMT R60, R73, 0x5432, R84 ;  /* 0x00005432493c7816 */ /* 0x000fc40000000054 */
[----:B------:R-:W-:Y:S02]  /*3ec0*/  PRMT R53, R73, 0x1076, R84 ;  /* 0x0000107649357816 */ /* 0x000fe40000000054 */
[----:B------:R-:W-:Y:S02]  /*3ed0*/  IADD3.X R73, PT, PT, R7, R62, R72, P0, P1 ;  /* 0x0000003e07497210 */ /* 0x000fe400007e2448 */
[----:B------:R-:W-:Y:S02]  /*3ee0*/  PRMT R58, R85, 0x1076, R58 ;  /* 0x00001076553a7816 */ /* 0x000fe4000000003a */
[----:B------:R-:W-:Y:S02]  /*3ef0*/  IADD3 R61, P0, PT, R55, R74, RZ ;  /* 0x0000004a373d7210 */ /* 0x000fe40007f1e0ff */
[----:B------:R-:W-:Y:S02]  /*3f00*/  PRMT R64, R51, 0x6543, R86 ;  /* 0x0000654333407816 */ /* 0x000fe40000000056 */
[----:B------:R-:W-:-:S02]  /*3f10*/  IADD3 R74, P1, PT, R60, R83, RZ ;  /* 0x000000533c4a7210 */ /* 0x000fc40007f3e0ff */
[----:B------:R-:W-:Y:S01]  /*3f20*/  LOP3.LUT R69, R78, R72, R69, 0x96, !PT ;  /* 0x000000484e457212 */ /* 0x000fe200078e9645 */
[----:B------:R-:W-:Y:S01]  /*3f30*/  IMAD.X R72, R58, 0x1, R79, P0 ;  /* 0x000000013a487824 */ /* 0x000fe200000e064f */
[----:B------:R-:W-:Y:S01]  /*3f40*/  PRMT R51, R51, 0x2107, R86 ;  /* 0x0000210733337816 */ /* 0x000fe20000000056 */
[----:B------:R-:W-:Y:S01]  /*3f50*/  IMAD.X R87, R53, 0x1, R68, P1 ;  /* 0x0000000135577824 */ /* 0x000fe200008e0644 */
[----:B------:R-:W-:Y:S02]  /*3f60*/  IADD3 R89, P0, PT, R64, R50, RZ ;  /* 0x0000003240597210 */ /* 0x000fe40007f1e0ff */
[----:B------:R-:W-:Y:S02]  /*3f70*/  LOP3.LUT R82, R73, R81, R82, 0x96, !PT ;  /* 0x0000005149527212 */ /* 0x000fe400078e9652 */
[----:B------:R-:W-:Y:S01]  /*3f80*/  LOP3.LUT R81, R89, R66, R49, 0x96, !PT ;  /* 0x0000004259517212 */ /* 0x000fe200078e9631 */
[----:B------:R-:W-:Y:S01]  /*3f90*/  IMAD.X R66, R51, 0x1, R66, P0 ;  /* 0x0000000133427824 */ /* 0x000fe200000e0642 */
[----:B------:R-:W-:-:S02]  /*3fa0*/  LOP3.LUT R76, R61, R76, RZ, 0x3c, !PT ;  /* 0x0000004c3d4c7212 */ /* 0x000fc400078e3cff */
[----:B------:R-:W-:Y:S02]  /*3fb0*/  LOP3.LUT R59, R72, R59, RZ, 0x3c, !PT ;  /* 0x0000003b483b7212 */ /* 0x000fe400078e3cff */
[----:B------:R-:W-:Y:S02]  /*3fc0*/  LOP3.LUT R68, R74, R57, RZ, 0x3c, !PT ;  /* 0x000000394a447212 */ /* 0x000fe400078e3cff */
[----:B------:R-:W-:Y:S02]  /*3fd0*/  LOP3.LUT R79, R87, R54, RZ, 0x3c, !PT ;  /* 0x00000036574f7212 */ /* 0x000fe400078e3cff */
[----:B------:R-:W-:Y:S02]  /*3fe0*/  SHF.R.W.U32 R57, R59, 0x1f, R76 ;  /* 0x0000001f3b397819 */ /* 0x000fe40000001e4c */
[----:B------:R-:W-:Y:S02]  /*3ff0*/  SHF.R.W.U32 R54, R76, 0x1f, R59 ;  /* 0x0000001f4c367819 */ /* 0x000fe40000001e3b */
[----:B------:R-:W-:-:S02]  /*4000*/  SHF.R.W.U32 R59, R79, 0x1f, R68 ;  /* 0x0000001f4f3b7819 */ /* 0x000fc40000001e44 */
[----:B------:R-:W-:Y:S02]  /*4010*/  LOP3.LUT R50, R66, R50, R71, 0x96, !PT ;  /* 0x0000003242327212 */ /* 0x000fe400078e9647 */
[----:B------:R-:W-:Y:S02]  /*4020*/  IADD3 R49, P1, P2, R26, R78, R57 ;  /* 0x0000004e1a317210 */ /* 0x000fe40007a3e039 */
[----:B------:R-:W-:Y:S02]  /*4030*/  SHF.R.W.U32 R68, R68, 0x1f, R79 ;  /* 0x0000001f44447819 */ /* 0x000fe40000001e4f */
[----:B------:R-:W-:Y:S02]  /*4040*/  IADD3 R70, P0, PT, R59, R70, RZ ;  /* 0x000000463b467210 */ /* 0x000fe40007f1e0ff */
[C-C-:B------:R-:W-:Y:S02]  /*4050*/  PRMT R76, R81.reuse, 0x1076, R50.reuse ;  /* 0x00001076514c7816 */ /* 0x140fe40000000032 */
[----:B------:R-:W-:-:S02]  /*4060*/  PRMT R50, R81, 0x5432, R50 ;  /* 0x0000543251327816 */ /* 0x000fc40000000032 */
[C-C-:B------:R-:W-:Y:S02]  /*4070*/  PRMT R78, R69.reuse, 0x1076, R82.reuse ;  /* 0x00001076454e7816 */ /* 0x140fe40000000052 */
[----:B------:R-:W-:Y:S01]  /*4080*/  PRMT R69, R69, 0x5432, R82 ;  /* 0x0000543245457816 */ /* 0x000fe20000000052 */
[----:B------:R-:W-:Y:S01]  /*4090*/  IMAD.X R65, R68, 0x1, R65, P0 ;  /* 0x0000000144417824 */ /* 0x000fe200000e0641 */
[----:B------:R-:W-:Y:S02]  /*40a0*/  IADD3.X R73, PT, PT, R27, R73, R54, P1, P2 ;  /* 0x000000491b497210 */ /* 0x000fe40000fe4436 */
[----:B------:R-:W-:Y:S02]  /*40b0*/  IADD3 R81, P1, PT, R50, R67, RZ ;  /* 0x0000004332517210 */ /* 0x000fe40007f3e0ff */
[----:B------:R-:W-:Y:S02]  /*40c0*/  IADD3 R67, P0, PT, R69, R80, RZ ;  /* 0x0000005045437210 */ /* 0x000fe40007f1e0ff */
[----:B------:R-:W-:-:S03]  /*40d0*/  LOP3.LUT R71, R73, R76, RZ, 0x3c, !PT ;  /* 0x0000004c49477212 */ /* 0x000fc600078e3cff */
[----:B------:R-:W-:Y:S01]  /*40e0*/  IMAD.X R75, R78, 0x1, R75, P0 ;  /* 0x000000014e4b7824 */ /* 0x000fe200000e064b */
[----:B------:R-:W-:Y:S01]  /*40f0*/  LOP3.LUT R79, R65, R78, RZ, 0x3c, !PT ;  /* 0x0000004e414f7212 */ /* 0x000fe200078e3cff */
[----:B------:R-:W-:Y:S01]  /*4100*/  IMAD.X R82, R76, 0x1, R63, P1 ;  /* 0x000000014c527824 */ /* 0x000fe200008e063f */
[----:B------:R-:W-:Y:S02]  /*4110*/  LOP3.LUT R63, R67, R52, RZ, 0x3c, !PT ;  /* 0x00000034433f7212 */ /* 0x000fe400078e3cff */
[----:B------:R-:W-:Y:S02]  /*4120*/  LOP3.LUT R84, R75, R62, RZ, 0x3c, !PT ;  /* 0x0000003e4b547212 */ /* 0x000fe400078e3cff */
[----:B------:R-:W-:Y:S02]  /*4130*/  IADD3 R74, P3, PT, R71, R74, RZ ;  /* 0x0000004a474a7210 */ /* 0x000fe40007f7e0ff */
[----:B------:R-:W-:Y:S02]  /*4140*/  LOP3.LUT R71, R81, R64, RZ, 0x3c, !PT ;  /* 0x0000004051477212 */ /* 0x000fe400078e3cff */
[----:B------:R-:W-:-:S02]  /*4150*/  IADD3 R64, P2, PT, R79, R81, RZ ;  /* 0x000000514f407210 */ /* 0x000fc40007f5e0ff */
[----:B------:R-:W-:Y:S02]  /*4160*/  LOP3.LUT R85, R70, R69, RZ, 0x3c, !PT ;  /* 0x0000004546557212 */ /* 0x000fe400078e3cff */
[----:B------:R-:W-:Y:S02]  /*4170*/  LOP3.LUT R52, R82, R51, RZ, 0x3c, !PT ;  /* 0x0000003352347212 */ /* 0x000fe400078e3cff */
[----:B------:R-:W-:Y:S02]  /*4180*/  SHF.R.W.U32 R62, R84, 0x1f, R63 ;  /* 0x0000001f543e7819 */ /* 0x000fe40000001e3f */
[----:B------:R-:W-:Y:S01]  /*4190*/  LOP3.LUT R80, R49, R50, RZ, 0x3c, !PT ;  /* 0x0000003231507212 */ /* 0x000fe200078e3cff */
[----:B------:R-:W-:Y:S01]  /*41a0*/  IMAD.X R85, R85, 0x1, R82, P2 ;  /* 0x0000000155557824 */ /* 0x000fe200010e0652 */
[----:B------:R-:W-:Y:S02]  /*41b0*/  SHF.R.W.U32 R63, R63, 0x1f, R84 ;  /* 0x0000001f3f3f7819 */ /* 0x000fe40000001e54 */
[----:B------:R-:W-:-:S02]  /*41c0*/  SHF.R.W.U32 R51, R52, 0x1f, R71 ;  /* 0x0000001f34337819 */ /* 0x000fc40000001e47 */
[----:B------:R-:W-:Y:S01]  /*41d0*/  IADD3 R89, P0, PT, R62, R89, RZ ;  /* 0x000000593e597210 */ /* 0x000fe20007f1e0ff */
[----:B------:R-:W-:Y:S01]  /*41e0*/  IMAD.X R87, R80, 0x1, R87, P3 ;  /* 0x0000000150577824 */ /* 0x000fe200018e0657 */
[----:B------:R-:W-:Y:S02]  /*41f0*/  SHF.R.W.U32 R52, R71, 0x1f, R52 ;  /* 0x0000001f47347819 */ /* 0x000fe40000001e34 */
[----:B------:R-:W-:Y:S01]  /*4200*/  IADD3 R56, P1, P2, R34, R56, R51 ;  /* 0x0000003822387210 */ /* 0x000fe20007a3e033 */
[----:B------:R-:W-:Y:S01]  /*4210*/  IMAD.X R66, R63, 0x1, R66, P0 ;  /* 0x000000013f427824 */ /* 0x000fe200000e0642 */
[----:B------:R-:W-:Y:S02]  /*4220*/  LOP3.LUT R81, R64, R59, RZ, 0x3c, !PT ;  /* 0x0000003b40517212 */ /* 0x000fe400078e3cff */
[----:B------:R-:W-:Y:S02]  /*4230*/  LOP3.LUT R68, R85, R68, RZ, 0x3c, !PT ;  /* 0x0000004455447212 */ /* 0x000fe400078e3cff */
[----:B------:R-:W-:-:S02]  /*4240*/  IADD3.X R77, PT, PT, R0, R77, R52, P1, P2 ;  /* 0x0000004d004d7210 */ /* 0x000fc40000fe4434 */
[----:B------:R-:W-:Y:S02]  /*4250*/  LOP3.LUT R57, R74, R57, RZ, 0x3c, !PT ;  /* 0x000000394a397212 */ /* 0x000fe400078e3cff */
[----:B------:R-:W-:Y:S02]  /*4260*/  LOP3.LUT R82, R87, R54, RZ, 0x3c, !PT ;  /* 0x0000003657527212 */ /* 0x000fe400078e3cff */
[--C-:B------:R-:W-:Y:S02]  /*4270*/  PRMT R59, R81, 0x6543, R68.reuse ;  /* 0x00006543513b7816 */ /* 0x100fe40000000044 */
[----:B------:R-:W-:Y:S02]  /*4280*/  LOP3.LUT R80, R53, R66, RZ, 0x3c, !PT ;  /* 0x0000004235507212 */ /* 0x000fe400078e3cff */
[----:B------:R-:W-:Y:S02]  /*4290*/  PRMT R81, R81, 0x2107, R68 ;  /* 0x0000210751517816 */ /* 0x000fe40000000044 */
[----:B------:R-:W-:-:S02]  /*42a0*/  LOP3.LUT R68, R77, R58, RZ, 0x3c, !PT ;  /* 0x0000003a4d447212 */ /* 0x000fc400078e3cff */
[C-C-:B------:R-:W-:Y:S02]  /*42b0*/  PRMT R54, R57.reuse, 0x6543, R82.reuse ;  /* 0x0000654339367816 */ /* 0x140fe40000000052 */
[----:B------:R-:W-:Y:S02]  /*42c0*/  PRMT R83, R57, 0x2107, R82 ;  /* 0x0000210739537816 */ /* 0x000fe40000000052 */
[----:B------:R-:W-:Y:S02]  /*42d0*/  IADD3 R57, P0, P1, R6, R59, R70 ;  /* 0x0000003b06397210 */ /* 0x000fe4000791e046 */
[----:B------:R-:W-:Y:S02]  /*42e0*/  IADD3 R61, P3, PT, R80, R61, RZ ;  /* 0x0000003d503d7210 */ /* 0x000fe40007f7e0ff */
[----:B------:R-:W-:Y:S02]  /*42f0*/  LOP3.LUT R79, R60, R89, RZ, 0x3c, !PT ;  /* 0x000000593c4f7212 */ /* 0x000fe400078e3cff */
[----:B------:R-:W-:-:S02]  /*4300*/  IADD3 R67, P4, PT, R68, R67, RZ ;  /* 0x0000004344437210 */ /* 0x000fc40007f9e0ff */
[----:B------:R-:W-:Y:S01]  /*4310*/  IADD3 R68, P2, PT, R54, R49, RZ ;  /* 0x0000003136447210 */ /* 0x000fe20007f5e0ff */
[----:B------:R-:W-:Y:S01]  /*4320*/  IMAD.X R72, R79, 0x1, R72, P3 ;  /* 0x000000014f487824 */ /* 0x000fe200018e0648 */
[----:B------:R-:W-:Y:S02]  /*4330*/  LOP3.LUT R71, R57, R65, R78, 0x96, !PT ;  /* 0x0000004139477212 */ /* 0x000fe400078e964e */
[----:B------:R-:W-:Y:S02]  /*4340*/  IADD3.X R65, PT, PT, R7, R81, R65, P0, P1 ;  /* 0x0000005107417210 */ /* 0x000fe400007e2441 */
[----:B------:R-:W-:Y:S02]  /*4350*/  LOP3.LUT R80, R68, R73, R76, 0x96, !PT ;  /* 0x0000004944507212 */ /* 0x000fe400078e964c */
[----:B------:R-:W-:Y:S01]  /*4360*/  LOP3.LUT R76, R56, R55, RZ, 0x3c, !PT ;  /* 0x00000037384c7212 */ /* 0x000fe200078e3cff */
[----:B------:R-:W-:Y:S01]  /*4370*/  IMAD.X R73, R83, 0x1, R73, P2 ;  /* 0x0000000153497824 */ /* 0x000fe200010e0649 */
[----:B------:R-:W-:-:S02]  /*4380*/  LOP3.LUT R70, R65, R70, R69, 0x96, !PT ;  /* 0x0000004641467212 */ /* 0x000fc400078e9645 */
[----:B------:R-:W-:Y:S02]  /*4390*/  LOP3.LUT R69, R61, R62, RZ, 0x3c, !PT ;  /* 0x0000003e3d457212 */ /* 0x000fe400078e3cff */
[----:B------:R-:W-:Y:S01]  /*43a0*/  LOP3.LUT R78, R72, R63, RZ, 0x3c, !PT ;  /* 0x0000003f484e7212 */ /* 0x000fe200078e3cff */
[----:B------:R-:W-:Y:S01]  /*43b0*/  IMAD.X R75, R76, 0x1, R75, P4 ;  /* 0x000000014c4b7824 */ /* 0x000fe200020e064b */
[----:B------:R-:W-:Y:S02]  /*43c0*/  LOP3.LUT R79, R73, R49, R50, 0x96, !PT ;  /* 0x00000031494f7212 */ /* 0x000fe400078e9632 */
[C-C-:B------:R-:W-:Y:S02]  /*43d0*/  PRMT R62, R69.reuse, 0x6543, R78.reuse ;  /* 0x00006543453e7816 */ /* 0x140fe4000000004e */
[----:B------:R-:W-:Y:S02]  /*43e0*/  PRMT R63, R69, 0x2107, R78 ;  /* 0x00002107453f7816 */ /* 0x000fe4000000004e */
[----:B------:R-:W-:-:S02]  /*43f0*/  LOP3.LUT R69, R67, R51, RZ, 0x3c, !PT ;  /* 0x0000003343457212 */ /* 0x000fc400078e3cff */
[----:B------:R-:W-:Y:S02]  /*4400*/  LOP3.LUT R76, R75, R52, RZ, 0x3c, !PT ;  /* 0x000000344b4c7212 */ /* 0x000fe400078e3cff */
[----:B------:R-:W-:Y:S02]  /*4410*/  IADD3 R78, P0, PT, R62, R89, RZ ;  /* 0x000000593e4e7210 */ /* 0x000fe40007f1e0ff */
[C-C-:B------:R-:W-:Y:S02]  /*4420*/  PRMT R49, R80.reuse, 0x5432, R79.reuse ;  /* 0x0000543250317816 */ /* 0x140fe4000000004f */
[C-C-:B------:R-:W-:Y:S02]  /*4430*/  PRMT R51, R71.reuse, 0x5432, R70.reuse ;  /* 0x0000543247337816 */ /* 0x140fe40000000046 */
[----:B------:R-:W-:Y:S02]  /*4440*/  PRMT R52, R71, 0x1076, R70 ;  /* 0x0000107647347816 */ /* 0x000fe40000000046 */
[----:B------:R-:W-:Y:S01]  /*4450*/  PRMT R50, R80, 0x1076, R79 ;  /* 0x0000107650327816 */ /* 0x000fe2000000004f */
[----:B------:R-:W-:Y:S01]  /*4460*/  IMAD.X R79, R63, 0x1, R66, P0 ;  /* 0x000000013f4f7824 */ /* 0x000fe200000e0642 */
[----:B------:R-:W-:-:S02]  /*4470*/  PRMT R71, R69, 0x6543, R76 ;  /* 0x0000654345477816 */ /* 0x000fc4000000004c */
[----:B------:R-:W-:Y:S02]  /*4480*/  PRMT R70, R69, 0x2107, R76 ;  /* 0x0000210745467816 */ /* 0x000fe4000000004c */
[----:B------:R-:W-:Y:S02]  /*4490*/  IADD3 R69, P1, PT, R49, R74, RZ ;  /* 0x0000004a31457210 */ /* 0x000fe40007f3e0ff */
[----:B------:R-:W-:Y:S02]  /*44a0*/  LOP3.LUT R80, R78, R53, R66, 0x96, !PT ;  /* 0x000000354e507212 */ /* 0x000fe400078e9642 */
[----:B------:R-:W-:Y:S01]  /*44b0*/  IADD3 R53, P0, PT, R51, R64, RZ ;  /* 0x0000004033357210 */ /* 0x000fe20007f1e0ff */
[----:B------:R-:W-:Y:S01]  /*44c0*/  IMAD.X R66, R50, 0x1, R87, P1 ;  /* 0x0000000132427824 */ /* 0x000fe200008e0657 */
[----:B------:R-:W-:-:S03]  /*44d0*/  LOP3.LUT R76, R69, R54, RZ, 0x3c, !PT ;  /* 0x00000036454c7212 */ /* 0x000fc600078e3cff */
[----:B------:R-:W-:Y:S01]  /*44e0*/  IMAD.X R54, R52, 0x1, R85, P0 ;  /* 0x0000000134367824 */ /* 0x000fe200000e0655 */
[----:B------:R-:W-:Y:S02]  /*44f0*/  IADD3 R64, P0, PT, R71, R56, RZ ;  /* 0x0000003847407210 */ /* 0x000fe40007f1e0ff */
[----:B------:R-:W-:Y:S02]  /*4500*/  LOP3.LUT R89, R79, R60, R89, 0x96, !PT ;  /* 0x0000003c4f597212 */ /* 0x000fe400078e9659 */
[----:B------:R-:W-:Y:S02]  /*4510*/  LOP3.LUT R83, R66, R83, RZ, 0x3c, !PT ;  /* 0x0000005342537212 */ /* 0x000fe400078e3cff */
[----:B------:R-:W-:Y:S01]  /*4520*/  LOP3.LUT R60, R64, R77, R58, 0x96, !PT ;  /* 0x0000004d403c7212 */ /* 0x000fe200078e963a */
[----:B------:R-:W-:Y:S01]  /*4530*/  IMAD.X R58, R70, 0x1, R77, P0 ;  /* 0x00000001463a7824 */ /* 0x000fe200000e064d */
[----:B------:R-:W-:Y:S02]  /*4540*/  LOP3.LUT R59, R53, R59, RZ, 0x3c, !PT ;  /* 0x0000003b353b7212 */ /* 0x000fe400078e3cff */
[----:B------:R-:W-:-:S02]  /*4550*/  LOP3.LUT R82, R54, R81, RZ, 0x3c, !PT ;  /* 0x0000005136527212 */ /* 0x000fc400078e3cff */
[----:B------:R-:W-:Y:S02]  /*4560*/  SHF.R.W.U32 R74, R83, 0x1f, R76 ;  /* 0x0000001f534a7819 */ /* 0x000fe40000001e4c */
[----:B------:R-:W-:Y:S02]  /*4570*/  SHF.R.W.U32 R76, R76, 0x1f, R83 ;  /* 0x0000001f4c4c7819 */ /* 0x000fe40000001e53 */
[----:B------:R-:W-:Y:S02]  /*4580*/  SHF.R.W.U32 R77, R82, 0x1f, R59 ;  /* 0x0000001f524d7819 */ /* 0x000fe40000001e3b */
[----:B------:R-:W-:Y:S02]  /*4590*/  LOP3.LUT R83, R58, R56, R55, 0x96, !PT ;  /* 0x000000383a537212 */ /* 0x000fe400078e9637 */
[----:B------:R-:W-:Y:S02]  /*45a0*/  IADD3 R55, P0, P1, R28, R57, R74 ;  /* 0x000000391c377210 */ /* 0x000fe4000791e04a */
[----:B------:R-:W-:-:S02]  /*45b0*/  SHF.R.W.U32 R81, R59, 0x1f, R82 ;  /* 0x0000001f3b517819 */ /* 0x000fc40000001e52 */
[----:B------:R-:W-:Y:S02]  /*45c0*/  PRMT R56, R80, 0x5432, R89 ;  /* 0x0000543250387816 */ /* 0x000fe40000000059 */
[----:B------:R-:W-:Y:S02]  /*45d0*/  IADD3 R59, P2, P3, R4, R64, R77 ;  /* 0x00000040043b7210 */ /* 0x000fe40007b5e04d */
[----:B------:R-:W-:Y:S02]  /*45e0*/  IADD3.X R65, PT, PT, R29, R65, R76, P0, P1 ;  /* 0x000000411d417210 */ /* 0x000fe400007e244c */
[----:B------:R-:W-:Y:S02]  /*45f0*/  PRMT R64, R60, 0x1076, R83 ;  /* 0x000010763c407816 */ /* 0x000fe40000000053 */
[----:B------:R-:W-:Y:S02]  /*4600*/  PRMT R57, R80, 0x1076, R89 ;  /* 0x0000107650397816 */ /* 0x000fe40000000059 */
[----:B------:R-:W-:-:S02]  /*4610*/  IADD3 R82, P0, PT, R56, R61, RZ ;  /* 0x0000003d38527210 */ /* 0x000fc40007f1e0ff */
[----:B------:R-:W-:Y:S02]  /*4620*/  PRMT R60, R60, 0x5432, R83 ;  /* 0x000054323c3c7816 */ /* 0x000fe40000000053 */
[----:B------:R-:W-:Y:S01]  /*4630*/  LOP3.LUT R61, R65, R64, RZ, 0x3c, !PT ;  /* 0x00000040413d7212 */ /* 0x000fe200078e3cff */
[----:B------:R-:W-:Y:S01]  /*4640*/  IMAD.X R84, R57, 0x1, R72, P0 ;  /* 0x0000000139547824 */ /* 0x000fe200000e0648 */
[----:B------:R-:W-:Y:S02]  /*4650*/  IADD3.X R58, PT, PT, R5, R58, R81, P2, P3 ;  /* 0x0000003a053a7210 */ /* 0x000fe400017e6451 */
[----:B------:R-:W-:Y:S02]  /*4660*/  LOP3.LUT R80, R55, R60, RZ, 0x3c, !PT ;  /* 0x0000003c37507212 */ /* 0x000fe400078e3cff */
[----:B------:R-:W-:Y:S02]  /*4670*/  IADD3 R61, P0, PT, R61, R82, RZ ;  /* 0x000000523d3d7210 */ /* 0x000fe40007f1e0ff */
[----:B------:R-:W-:-:S02]  /*4680*/  LOP3.LUT R72, R58, R57, RZ, 0x3c, !PT ;  /* 0x000000393a487212 */ /* 0x000fc400078e3cff */
[----:B------:R-:W-:Y:S02]  /*4690*/  LOP3.LUT R82, R82, R62, RZ, 0x3c, !PT ;  /* 0x0000003e52527212 */ /* 0x000fe400078e3cff */
[----:B------:R-:W-:Y:S01]  /*46a0*/  LOP3.LUT R83, R84, R63, RZ, 0x3c, !PT ;  /* 0x0000003f54537212 */ /* 0x000fe200078e3cff */
[----:B------:R-:W-:Y:S01]  /*46b0*/  IMAD.X R63, R80, 0x1, R84, P0 ;  /* 0x00000001503f7824 */ /* 0x000fe200000e0654 */
[----:B------:R-:W-:Y:S02]  /*46c0*/  IADD3 R62, P1, PT, R72, R69, RZ ;  /* 0x00000045483e7210 */ /* 0x000fe40007f3e0ff */
[----:B------:R-:W-:Y:S02]  /*46d0*/  IADD3 R80, P0, PT, R60, R67, RZ ;  /* 0x000000433c507210 */ /* 0x000fe40007f1e0ff */
[----:B------:R-:W-:Y:S02]  /*46e0*/  LOP3.LUT R85, R59, R56, RZ, 0x3c, !PT ;  /* 0x000000383b557212 */ /* 0x000fe400078e3cff */
[----:B------:R-:W-:-:S02]  /*46f0*/  SHF.R.W.U32 R69, R83, 0x1f, R82 ;  /* 0x0000001f53457819 */ /* 0x000fc40000001e52 */
[----:B------:R-:W-:Y:S01]  /*4700*/  SHF.R.W.U32 R67, R82, 0x1f, R83 ;  /* 0x0000001f52437819 */ /* 0x000fe20000001e53 */
[----:B------:R-:W-:Y:S02]  /*4710*/  IMAD.X R83, R64, 0x1, R75, P0 ;  /* 0x0000000140537824 */ /* 0x000fe400000e064b */
[----:B------:R-:W-:Y:S01]  /*4720*/  IMAD.X R66, R85, 0x1, R66, P1 ;  /* 0x0000000155427824 */ /* 0x000fe200008e0642 */
[----:B------:R-:W-:Y:S02]  /*4730*/  IADD3 R68, P0, P1, R2, R68, R69 ;  /* 0x0000004402447210 */ /* 0x000fe4000791e045 */
[----:B------:R-:W-:Y:S02]  /*4740*/  LOP3.LUT R71, R80, R71, RZ, 0x3c, !PT ;  /* 0x0000004750477212 */ /* 0x000fe400078e3cff */
[----:B------:R-:W-:Y:S02]  /*4750*/  LOP3.LUT R72, R83, R70, RZ, 0x3c, !PT ;  /* 0x0000004653487212 */ /* 0x000fe400078e3cff */
[----:B------:R-:W-:-:S02]  /*4760*/  IADD3.X R73, PT, PT, R3, R73, R67, P0, P1 ;  /* 0x0000004903497210 */ /* 0x000fc400007e2443 */
[----:B------:R-:W-:Y:S02]  /*4770*/  SHF.R.W.U32 R75, R72, 0x1f, R71 ;  /* 0x0000001f484b7819 */ /* 0x000fe40000001e47 */
[----:B------:R-:W-:Y:S02]  /*4780*/  LOP3.LUT R85, R73, R52, RZ, 0x3c, !PT ;  /* 0x0000003449557212 */ /* 0x000fe400078e3cff */
[----:B------:R-:W-:Y:S02]  /*4790*/  LOP3.LUT R70, R61, R74, RZ, 0x3c, !PT ;  /* 0x0000004a3d467212 */ /* 0x000fe400078e3cff */
[----:B------:R-:W-:Y:S02]  /*47a0*/  LOP3.LUT R87, R63, R76, RZ, 0x3c, !PT ;  /* 0x0000004c3f577212 */ /* 0x000fe400078e3cff */
[----:B------:R-:W-:Y:S02]  /*47b0*/  LOP3.LUT R77, R62, R77, RZ, 0x3c, !PT ;  /* 0x0000004d3e4d7212 */ /* 0x000fe400078e3cff */
[----:B------:R-:W-:-:S02]  /*47c0*/  LOP3.LUT R76, R66, R81, RZ, 0x3c, !PT ;  /* 0x00000051424c7212 */ /* 0x000fc400078e3cff */
[----:B------:R-:W-:Y:S02]  /*47d0*/  SHF.R.W.U32 R71, R71, 0x1f, R72 ;  /* 0x0000001f47477819 */ /* 0x000fe40000001e48 */
[----:B------:R-:W-:Y:S02]  /*47e0*/  IADD3 R74, P2, PT, R85, R80, RZ ;  /* 0x00000050554a7210 */ /* 0x000fe40007f5e0ff */
[----:B------:R-:W-:Y:S02]  /*47f0*/  IADD3 R78, P3, P4, R12, R78, R75 ;  /* 0x0000004e0c4e7210 */ /* 0x000fe40007c7e04b */
[----:B------:R-:W-:Y:S02]  /*4800*/  LOP3.LUT R82, R68, R51, RZ, 0x3c, !PT ;  /* 0x0000003344527212 */ /* 0x000fe400078e3cff */
[----:B------:R-:W-:Y:S02]  /*4810*/  PRMT R72, R70, 0x6543, R87 ;  /* 0x0000654346487816 */ /* 0x000fe40000000057 */
[C-C-:B------:R-:W-:Y:S01]  /*4820*/  PRMT R80, R77.reuse, 0x6543, R76.reuse ;  /* 0x000065434d507816 */ /* 0x140fe2000000004c */
[----:B------:R-:W-:Y:S01]  /*4830*/  IMAD.X R82, R82, 0x1, R83, P2 ;  /* 0x0000000152527824 */ /* 0x000fe200010e0653 */
[----:B------:R-:W-:-:S02]  /*4840*/  PRMT R77, R77, 0x2107, R76 ;  /* 0x000021074d4d7816 */ /* 0x000fc4000000004c */
[----:B------:R-:W-:Y:S02]  /*4850*/  IADD3.X R79, PT, PT, R13, R79, R71, P3, P4 ;  /* 0x0000004f0d4f7210 */ /* 0x000fe40001fe8447 */
[----:B------:R-:W-:Y:S02]  /*4860*/  IADD3 R76, P0, P1, R8, R72, R55 ;  /* 0x00000048084c7210 */ /* 0x000fe4000791e037 */
[----:B------:R-:W-:Y:S02]  /*4870*/  IADD3 R81, P2, PT, R80, R59, RZ ;  /* 0x0000003b50517210 */ /* 0x000fe40007f5e0ff */
[----:B------:R-:W-:Y:S02]  /*4880*/  PRMT R70, R70, 0x2107, R87 ;  /* 0x0000210746467816 */ /* 0x000fe40000000057 */
[----:B------:R-:W-:Y:S02]  /*4890*/  LOP3.LUT R84, R79, R50, RZ, 0x3c, !PT ;  /* 0x000000324f547212 */ /* 0x000fe400078e3cff */
[----:B------:R-:W-:-:S02]  /*48a0*/  LOP3.LUT R83, R76, R65, R64, 0x96, !PT ;  /* 0x000000414c537212 */ /* 0x000fc400078e9640 */
[----:B------:R-:W-:Y:S01]  /*48b0*/  LOP3.LUT R64, R81, R58, R57, 0x96, !PT ;  /* 0x0000003a51407212 */ /* 0x000fe200078e9639 */
[----:B------:R-:W-:Y:S01]  /*48c0*/  IMAD.X R57, R77, 0x1, R58, P2 ;  /* 0x000000014d397824 */ /* 0x000fe200010e063a */
[----:B------:R-:W-:Y:S02]  /*48d0*/  IADD3.X R65, PT, PT, R9, R70, R65, P0, P1 ;  /* 0x0000004609417210 */ /* 0x000fe400007e2441 */
[----:B------:R-:W-:Y:S02]  /*48e0*/  IADD3 R58, P0, PT, R84, R53, RZ ;  /* 0x00000035543a7210 */ /* 0x000fe40007f1e0ff */
[----:B------:R-:W-:Y:S02]  /*48f0*/  LOP3.LUT R69, R74, R69, RZ, 0x3c, !PT ;  /* 0x000000454a457212 */ /* 0x000fe400078e3cff */
[----:B------:R-:W-:Y:S02]  /*4900*/  LOP3.LUT R84, R82, R67, RZ, 0x3c, !PT ;  /* 0x0000004352547212 */ /* 0x000fe400078e3cff */
[----:B------:R-:W-:-:S02]  /*4910*/  LOP3.LUT R53, R78, R49, RZ, 0x3c, !PT ;  /* 0x000000314e357212 */ /* 0x000fc400078e3cff */
[----:B------:R-:W-:Y:S02]  /*4920*/  LOP3.LUT R86, R65, R55, R60, 0x96, !PT ;  /* 0x0000003741567212 */ /* 0x000fe400078e963c */
[----:B------:R-:W-:Y:S01]  /*4930*/  PRMT R55, R69, 0x6543, R84 ;  /* 0x0000654345377816 */ /* 0x000fe20000000054 */
[----:B------:R-:W-:Y:S01]  /*4940*/  IMAD.X R60, R53, 0x1, R54, P0 ;  /* 0x00000001353c7824 */ /* 0x000fe200000e0636 */
[----:B------:R-:W-:Y:S02]  /*4950*/  LOP3.LUT R59, R57, R59, R56, 0x96, !PT ;  /* 0x0000003b393b7212 */ /* 0x000fe400078e9638 */
[C-C-:B------:R-:W-:Y:S02]  /*4960*/  PRMT R56, R83.reuse, 0x5432, R86.reuse ;  /* 0x0000543253387816 */ /* 0x140fe40000000056 */
[----:B------:R-:W-:Y:S02]  /*4970*/  PRMT R54, R83, 0x1076, R86 ;  /* 0x0000107653367816 */ /* 0x000fe40000000056 */
[----:B------:R-:W-:-:S02]  /*4980*/  PRMT R53, R69, 0x2107, R84 ;  /* 0x0000210745357816 */ /* 0x000fc40000000054 */
[----:B------:R-:W-:Y:S02]  /*4990*/  IADD3 R83, P0, P1, R30, R55, R68 ;  /* 0x000000371e537210 */ /* 0x000fe4000791e044 */
[----:B------:R-:W-:Y:S02]  /*49a0*/  PRMT R69, R64, 0x5432, R59 ;  /* 0x0000543240457816 */ /* 0x000fe4000000003b */
[----:B------:R-:W-:Y:S02]  /*49b0*/  LOP3.LUT R84, R60, R71, RZ, 0x3c, !PT ;  /* 0x000000473c547212 */ /* 0x000fe400078e3cff */
[----:B------:R-:W-:Y:S02]  /*49c0*/  IADD3.X R71, PT, PT, R31, R53, R73, P0, P1 ;  /* 0x000000351f477210 */ /* 0x000fe400007e2449 */
[----:B------:R-:W-:Y:S02]  /*49d0*/  IADD3 R61, P0, PT, R56, R61, RZ ;  /* 0x0000003d383d7210 */ /* 0x000fe40007f1e0ff */
[----:B------:R-:W-:-:S02]  /*49e0*/  LOP3.LUT R52, R83, R73, R52, 0x96, !PT ;  /* 0x0000004953347212 */ /* 0x000fc400078e9634 */
[----:B------:R-:W-:Y:S02]  /*49f0*/  PRMT R59, R64, 0x1076, R59 ;  /* 0x00001076403b7816 */ /* 0x000fe4000000003b */
[----:B------:R-:W-:Y:S02]  /*4a00*/  IADD3 R73, P1, PT, R69, R62, RZ ;  /* 0x0000003e45497210 */ /* 0x000fe40007f3e0ff */
[----:B------:R-:W-:Y:S01]  /*4a10*/  LOP3.LUT R75, R58, R75, RZ, 0x3c, !PT ;  /* 0x0000004b3a4b7212 */ /* 0x000fe200078e3cff */
[----:B------:R-:W-:Y:S02]  /*4a20*/  IMAD.X R63, R54, 0x1, R63, P0 ;  /* 0x00000001363f7824 */ /* 0x000fe400000e063f */
[----:B------:R-:W-:Y:S01]  /*4a30*/  IMAD.X R66, R59, 0x1, R66, P1 ;  /* 0x000000013b427824 */ /* 0x000fe200008e0642 */
[----:B------:R-:W-:Y:S02]  /*4a40*/  PRMT R67, R75, 0x6543, R84 ;  /* 0x000065434b437816 */ /* 0x000fe40000000054 */
[----:B------:R-:W-:-:S02]  /*4a50*/  LOP3.LUT R72, R61, R72, RZ, 0x3c, !PT ;  /* 0x000000483d487212 */ /* 0x000fc400078e3cff */
[----:B------:R-:W-:Y:S02]  /*4a60*/  IADD3 R62, P0, P1, R32, R67, R78 ;  /* 0x00000043203e7210 */ /* 0x000fe4000791e04e */
[----:B------:R-:W-:Y:S02]  /*4a70*/  LOP3.LUT R87, R63, R70, RZ, 0x3c, !PT ;  /* 0x000000463f577212 */ /* 0x000fe400078e3cff */
[----:B------:R-:W-:Y:S02]  /*4a80*/  PRMT R64, R75, 0x2107, R84 ;  /* 0x000021074b407816 */ /* 0x000fe40000000054 */
[----:B------:R-:W-:Y:S02]  /*4a90*/  LOP3.LUT R70, R73, R80, RZ, 0x3c, !PT ;  /* 0x0000005049467212 */ /* 0x000fe400078e3cff */
[----:B------:R-:W-:Y:S02]  /*4aa0*/  LOP3.LUT R85, R66, R77, RZ, 0x3c, !PT ;  /* 0x0000004d42557212 */ /* 0x000fe400078e3cff */
[----:B------:R-:W-:-:S02]  /*4ab0*/  LOP3.LUT R80, R62, R79, R50, 0x96, !PT ;  /* 0x0000004f3e507212 */ /* 0x000fc400078e9632 */
[----:B------:R-:W-:Y:S02]  /*4ac0*/  SHF.R.W.U32 R75, R87, 0x1f, R72 ;  /* 0x0000001f574b7819 */ /* 0x000fe40000001e48 */
[----:B------:R-:W-:Y:S02]  /*4ad0*/  IADD3.X R79, PT, PT, R33, R64, R79, P0, P1 ;  /* 0x00000040214f7210 */ /* 0x000fe400007e244f */
[----:B------:R-:W-:Y:S02]  /*4ae0*/  SHF.R.W.U32 R77, R85, 0x1f, R70 ;  /* 0x0000001f554d7819 */ /* 0x000fe40000001e46 */
[----:B------:R-:W-:Y:S02]  /*4af0*/  LOP3.LUT R51, R71, R68, R51, 0x96, !PT ;  /* 0x0000004447337212 */ /* 0x000fe400078e9633 */
[----:B------:R-:W-:Y:S02]  /*4b00*/  SHF.R.W.U32 R50, R72, 0x1f, R87 ;  /* 0x0000001f48327819 */ /* 0x000fe40000001e57 */
[----:B------:R-:W-:-:S02]  /*4b10*/  IADD3 R68, P1, P2, R8, R83, R75 ;  /* 0x0000005308447210 */ /* 0x000fc40007a3e04b */
[----:B------:R-:W-:Y:S02]  /*4b20*/  LOP3.LUT R49, R79, R78, R49, 0x96, !PT ;  /* 0x0000004e4f317212 */ /* 0x000fe400078e9631 */
[----:B------:R-:W-:Y:S02]  /*4b30*/  SHF.R.W.U32 R70, R70, 0x1f, R85 ;  /* 0x0000001f46467819 */ /* 0x000fe40000001e55 */
[----:B------:R-:W-:Y:S02]  /*4b40*/  IADD3 R76, P0, PT, R77, R76, RZ ;  /* 0x0000004c4d4c7210 */ /* 0x000fe40007f1e0ff */
[----:B------:R-:W-:Y:S02]  /*4b50*/  IADD3.X R72, PT, PT, R9, R71, R50, P1, P2 ;  /* 0x0000004709487210 */ /* 0x000fe40000fe4432 */
[----:B------:R-:W-:Y:S01]  /*4b60*/  PRMT R83, R52, 0x1076, R51 ;  /* 0x0000107634537816 */ /* 0x000fe20000000033 */
[----:B------:R-:W-:Y:S01]  /*4b70*/  IMAD.X R78, R70, 0x1, R65, P0 ;  /* 0x00000001464e7824 */ /* 0x000fe200000e0641 */
[----:B------:R-:W-:-:S02]  /*4b80*/  PRMT R71, R80, 0x1076, R49 ;  /* 0x0000107650477816 */ /* 0x000fc40000000031 */
[----:B------:R-:W-:Y:S02]  /*4b90*/  PRMT R51, R52, 0x5432, R51 ;  /* 0x0000543234337816 */ /* 0x000fe40000000033 */
[----:B------:R-:W-:Y:S02]  /*4ba0*/  PRMT R49, R80, 0x5432, R49 ;  /* 0x0000543250317816 */ /* 0x000fe40000000031 */
[----:B------:R-:W-:Y:S02]  /*4bb0*/  IADD3 R74, P0, PT, R51, R74, RZ ;  /* 0x0000004a334a7210 */ /* 0x000fe40007f1e0ff */
[----:B------:R-:W-:Y:S02]  /*4bc0*/  IADD3 R65, P1, PT, R49, R58, RZ ;  /* 0x0000003a31417210 */ /* 0x000fe40007f3e0ff */
[----:B------:R-:W-:Y:S02]  /*4bd0*/  LOP3.LUT R58, R78, R83, RZ, 0x3c, !PT ;  /* 0x000000534e3a7212 */ /* 0x000fe400078e3cff */
[----:B------:R-:W-:Y:S01]  /*4be0*/  LOP3.LUT R80, R72, R71, RZ, 0x3c, !PT ;  /* 0x0000004748507212 */ /* 0x000fe200078e3cff */
[----:B------:R-:W-:Y:S01]  /*4bf0*/  IMAD.X R82, R83, 0x1, R82, P0 ;  /* 0x0000000153527824 */ /* 0x000fe200000e0652 */
[----:B------:R-:W-:-:S02]  /*4c00*/  LOP3.LUT R67, R65, R67, RZ, 0x3c, !PT ;  /* 0x0000004341437212 */ /* 0x000fc400078e3cff */
[----:B------:R-:W-:Y:S01]  /*4c10*/  IADD3 R58, P2, PT, R58, R65, RZ ;  /* 0x000000413a3a7210 */ /* 0x000fe20007f5e0ff */
[----:B------:R-:W-:Y:S01]  /*4c20*/  IMAD.X R60, R71, 0x1, R60, P1 ;  /* 0x00000001473c7824 */ /* 0x000fe200008e063c */
[----:B------:R-:W-:Y:S02]  /*4c30*/  IADD3 R52, P3, PT, R80, R73, RZ ;  /* 0x0000004950347210 */ /* 0x000fe40007f7e0ff */
[----:B------:R-:W-:Y:S02]  /*4c40*/  LOP3.LUT R65, R68, R49, RZ, 0x3c, !PT ;  /* 0x0000003144417212 */ /* 0x000fe400078e3cff */
[----:B------:R-:W-:Y:S02]  /*4c50*/  LOP3.LUT R80, R74, R55, RZ, 0x3c, !PT ;  /* 0x000000374a507212 */ /* 0x000fe400078e3cff */
[----:B------:R-:W-:Y:S01]  /*4c60*/  LOP3.LUT R85, R82, R53, RZ, 0x3c, !PT ;  /* 0x0000003552557212 */ /* 0x000fe200078e3cff */
[----:B------:R-:W-:Y:S01]  /*4c70*/  IMAD.X R53, R65, 0x1, R66, P3 ;  /* 0x0000000141357824 */ /* 0x000fe200018e0642 */
[----:B------:R-:W-:-:S02]  /*4c80*/  LOP3.LUT R73, R76, R51, RZ, 0x3c, !PT ;  /* 0x000000334c497212 */ /* 0x000fc400078e3cff */
[----:B------:R-:W-:Y:S02]  /*4c90*/  LOP3.LUT R66, R60, R64, RZ, 0x3c, !PT ;  /* 0x000000403c427212 */ /* 0x000fe400078e3cff */
[----:B------:R-:W-:Y:S01]  /*4ca0*/  SHF.R.W.U32 R55, R85, 0x1f, R80 ;  /* 0x0000001f55377819 */ /* 0x000fe20000001e50 */
[----:B------:R-:W-:Y:S01]  /*4cb0*/  IMAD.X R65, R73, 0x1, R60, P2 ;  /* 0x0000000149417824 */ /* 0x000fe200010e063c */
[----:B------:R-:W-:Y:S02]  /*4cc0*/  SHF.R.W.U32 R64, R66, 0x1f, R67 ;  /* 0x0000001f42407819 */ /* 0x000fe40000001e43 */
[----:B------:R-:W-:Y:S02]  /*4cd0*/  SHF.R.W.U32 R60, R80, 0x1f, R85 ;  /* 0x0000001f503c7819 */ /* 0x000fe40000001e55 */
[----:B------:R-:W-:Y:S02]  /*4ce0*/  IADD3 R62, P0, PT, R55, R62, RZ ;  /* 0x0000003e373e7210 */ /* 0x000fe40007f1e0ff */
[----:B------:R-:W-:-:S02]  /*4cf0*/  SHF.R.W.U32 R66, R67, 0x1f, R66 ;  /* 0x0000001f43427819 */ /* 0x000fc40000001e42 */
[----:B------:R-:W-:Y:S02]  /*4d00*/  IADD3 R81, P1, P2, R30, R81, R64 ;  /* 0x000000511e517210 */ /* 0x000fe40007a3e040 */
[----:B------:R-:W-:Y:S02]  /*4d10*/  LOP3.LUT R73, R52, R75, RZ, 0x3c, !PT ;  /* 0x0000004b34497212 */ /* 0x000fe400078e3cff */
[----:B------:R-:W-:Y:S01]  /*4d20*/  LOP3.LUT R80, R53, R50, RZ, 0x3c, !PT ;  /* 0x0000003235507212 */ /* 0x000fe200078e3cff */
[----:B------:R-:W-:Y:S01]  /*4d30*/  IMAD.X R50, R60, 0x1, R79, P0 ;  /* 0x000000013c327824 */ /* 0x000fe200000e064f */
[----:B------:R-:W-:Y:S02]  /*4d40*/  LOP3.LUT R75, R58, R77, RZ, 0x3c, !PT ;  /* 0x0000004d3a4b7212 */ /* 0x000fe400078e3cff */
[----:B------:R-:W-:Y:S02]  /*4d50*/  LOP3.LUT R70, R65, R70, RZ, 0x3c, !PT ;  /* 0x0000004641467212 */ /* 0x000fe400078e3cff */
[----:B------:R-:W-:-:S02]  /*4d60*/  IADD3.X R77, PT, PT, R31, R57, R66, P1, P2 ;  /* 0x000000391f4d7210 */ /* 0x000fc40000fe4442 */
[C-C-:B------:R-:W-:Y:S02]  /*4d70*/  PRMT R67, R75.reuse, 0x6543, R70.reuse ;  /* 0x000065434b437816 */ /* 0x140fe40000000046 */
[----:B------:R-:W-:Y:S02]  /*4d80*/  PRMT R57, R75, 0x2107, R70 ;  /* 0x000021074b397816 */ /* 0x000fe40000000046 */
[----:B------:R-:W-:Y:S02]  /*4d90*/  LOP3.LUT R70, R59, R50, RZ, 0x3c, !PT ;  /* 0x000000323b467212 */ /* 0x000fe400078e3cff */
[----:B------:R-:W-:Y:S02]  /*4da0*/  LOP3.LUT R79, R77, R54, RZ, 0x3c, !PT ;  /* 0x000000364d4f7212 */ /* 0x000fe400078e3cff */
[----:B------:R-:W-:Y:S02]  /*4db0*/  PRMT R75, R73, 0x6543, R80 ;  /* 0x00006543494b7816 */ /* 0x000fe40000000050 */
[----:B------:R-:W-:-:S02]  /*4dc0*/  IADD3 R70, P2, PT, R70, R61, RZ ;  /* 0x0000003d46467210 */ /* 0x000fc40007f5e0ff */
[----:B------:R-:W-:Y:S02]  /*4dd0*/  IADD3 R61, P0, PT, R67, R76, RZ ;  /* 0x0000004c433d7210 */ /* 0x000fe40007f1e0ff */
[----:B------:R-:W-:Y:S02]  /*4de0*/  IADD3 R79, P3, PT, R79, R74, RZ ;  /* 0x0000004a4f4f7210 */ /* 0x000fe40007f7e0ff */
[----:B------:R-:W-:Y:S02]  /*4df0*/  PRMT R73, R73, 0x2107, R80 ;  /* 0x0000210749497816 */ /* 0x000fe40000000050 */
[----:B------:R-:W-:Y:S02]  /*4e00*/  IADD3 R74, P1, PT, R75, R68, RZ ;  /* 0x000000444b4a7210 */ /* 0x000fe40007f3e0ff */
[----:B------:R-:W-:Y:S02]  /*4e10*/  LOP3.LUT R84, R69, R62, RZ, 0x3c, !PT ;  /* 0x0000003e45547212 */ /* 0x000fe400078e3cff */
[----:B------:R-:W-:Y:S01]  /*4e20*/  LOP3.LUT R80, R61, R78, R83, 0x96, !PT ;  /* 0x0000004e3d507212 */ /* 0x000fe200078e9653 */
[----:B------:R-:W-:Y:S01]  /*4e30*/  IMAD.X R83, R57, 0x1, R78, P0 ;  /* 0x0000000139537824 */ /* 0x000fe200000e064e */
[----:B------:R-:W-:Y:S01]  /*4e40*/  LOP3.LUT R71, R74, R72, R71, 0x96, !PT ;  /* 0x000000484a477212 */ /* 0x000fe200078e9647 */
[----:B------:R-:W-:-:S02]  /*4e50*/  IMAD.X R72, R73, 0x1, R72, P1 ;  /* 0x0000000149487824 */ /* 0x000fc400008e0648 */
[----:B------:R-:W-:Y:S01]  /*4e60*/  IMAD.X R63, R84, 0x1, R63, P2 ;  /* 0x00000001543f7824 */ /* 0x000fe200010e063f */
[----:B------:R-:W-:Y:S02]  /*4e70*/  LOP3.LUT R87, R83, R76, R51, 0x96, !PT ;  /* 0x0000004c53577212 */ /* 0x000fe400078e9633 */
[----:B------:R-:W-:Y:S02]  /*4e80*/  LOP3.LUT R76, R72, R68, R49, 0x96, !PT ;  /* 0x00000044484c7212 */ /* 0x000fe400078e9631 */
[----:B------:R-:W-:Y:S02]  /*4e90*/  LOP3.LUT R55, R70, R55, RZ, 0x3c, !PT ;  /* 0x0000003746377212 */ /* 0x000fe400078e3cff */
[----:B------:R-:W-:Y:S02]  /*4ea0*/  LOP3.LUT R68, R63, R60, RZ, 0x3c, !PT ;  /* 0x0000003c3f447212 */ /* 0x000fe400078e3cff */
[C-C-:B------:R-:W-:Y:S02]  /*4eb0*/  PRMT R49, R71.reuse, 0x5432, R76.reuse ;  /* 0x0000543247317816 */ /* 0x140fe4000000004c */
[----:B------:R-:W-:-:S02]  /*4ec0*/  PRMT R60, R71, 0x1076, R76 ;  /* 0x00001076473c7816 */ /* 0x000fc4000000004c */
[----:B------:R-:W-:Y:S02]  /*4ed0*/  LOP3.LUT R51, R81, R56, RZ, 0x3c, !PT ;  /* 0x0000003851337212 */ /* 0x000fe400078e3cff */
[C-C-:B------:R-:W-:Y:S02]  /*4ee0*/  PRMT R71, R55.reuse, 0x6543, R68.reuse ;  /* 0x0000654337477816 */ /* 0x140fe40000000044 */
[----:B------:R-:W-:Y:S01]  /*4ef0*/  PRMT R55, R55, 0x2107, R68 ;  /* 0x0000210737377816 */ /* 0x000fe20000000044 */
[----:B------:R-:W-:Y:S01]  /*4f00*/  IMAD.X R51, R51, 0x1, R82, P3 ;  /* 0x0000000133337824 */ /* 0x000fe200018e0652 */
[----:B------:R-:W-:Y:S02]  /*4f10*/  IADD3 R89, P0, P1, R26, R71, R62 ;  /* 0x000000471a597210 */ /* 0x000fe4000791e03e */
[C-C-:B------:R-:W-:Y:S02]  /*4f20*/  PRMT R85, R80.reuse, 0x5432, R87.reuse ;  /* 0x0000543250557816 */ /* 0x140fe40000000057 */
[----:B------:R-:W-:-:S02]  /*4f30*/  PRMT R68, R80, 0x1076, R87 ;  /* 0x0000107650447816 */ /* 0x000fc40000000057 */
[--C-:B------:R-:W-:Y:S02]  /*4f40*/  IADD3.X R87, PT, PT, R27, R55, R50.reuse, P0, P1 ;  /* 0x000000371b577210 */ /* 0x100fe400007e2432 */
[----:B------:R-:W-:Y:S02]  /*4f50*/  IADD3 R52, P1, PT, R49, R52, RZ ;  /* 0x0000003431347210 */ /* 0x000fe40007f3e0ff */
[----:B------:R-:W-:Y:S02]  /*4f60*/  LOP3.LUT R64, R79, R64, RZ, 0x3c, !PT ;  /* 0x000000404f407212 */ /* 0x000fe400078e3cff */
[----:B------:R-:W-:Y:S02]  /*4f70*/  LOP3.LUT R91, R51, R66, RZ, 0x3c, !PT ;  /* 0x00000042335b7212 */ /* 0x000fe400078e3cff */
[----:B------:R-:W-:Y:S02]  /*4f80*/  IADD3 R58, P0, PT, R85, R58, RZ ;  /* 0x0000003a553a7210 */ /* 0x000fe40007f1e0ff */
[----:B------:R-:W-:Y:S01]  /*4f90*/  LOP3.LUT R78, R89, R59, R50, 0x96, !PT ;  /* 0x0000003b594e7212 */ /* 0x000fe200078e9632 */
[----:B------:R-:W-:Y:S01]  /*4fa0*/  IMAD.X R50, R60, 0x1, R53, P1 ;  /* 0x000000013c327824 */ /* 0x000fe200008e0635 */
[----:B------:R-:W-:-:S02]  /*4fb0*/  PRMT R66, R64, 0x6543, R91 ;  /* 0x0000654340427816 */ /* 0x000fc4000000005b */
[----:B------:R-:W-:Y:S01]  /*4fc0*/  LOP3.LUT R69, R87, R69, R62, 0x96, !PT ;  /* 0x0000004557457212 */ /* 0x000fe200078e963e */
[----:B------:R-:W-:Y:S01]  /*4fd0*/  IMAD.X R62, R68, 0x1, R65, P0 ;  /* 0x00000001443e7824 */ /* 0x000fe200000e0641 */
[----:B------:R-:W-:Y:S02]  /*4fe0*/  IADD3 R65, P0, P1, R12, R66, R81 ;  /* 0x000000420c417210 */ /* 0x000fe4000791e051 */
[----:B------:R-:W-:Y:S02]  /*4ff0*/  LOP3.LUT R59, R52, R75, RZ, 0x3c, !PT ;  /* 0x0000004b343b7212 */ /* 0x000fe400078e3cff */
[----:B------:R-:W-:Y:S02]  /*5000*/  LOP3.LUT R76, R50, R73, RZ, 0x3c, !PT ;  /* 0x00000049324c7212 */ /* 0x000fe400078e3cff */
[----:B------:R-:W-:Y:S02]  /*5010*/  PRMT R64, R64, 0x2107, R91 ;  /* 0x0000210740407816 */ /* 0x000fe4000000005b */
[----:B------:R-:W-:-:S02]  /*5020*/  LOP3.LUT R73, R65, R77, R54, 0x96, !PT ;  /* 0x0000004d41497212 */ /* 0x000fc400078e9636 */
[----:B------:R-:W-:Y:S02]  /*5030*/  SHF.R.W.U32 R54, R76, 0x1f, R59 ;  /* 0x0000001f4c367819 */ /* 0x000fe40000001e3b */
[----:B------:R-:W-:Y:S02]  /*5040*/  LOP3.LUT R75, R58, R67, RZ, 0x3c, !PT ;  /* 0x000000433a4b7212 */ /* 0x000fe400078e3cff */
[----:B------:R-:W-:Y:S02]  /*5050*/  LOP3.LUT R80, R62, R57, RZ, 0x3c, !PT ;  /* 0x000000393e507212 */ /* 0x000fe400078e3cff */
[----:B------:R-:W-:Y:S02]  /*5060*/  IADD3.X R67, PT, PT, R13, R64, R77, P0, P1 ;  /* 0x000000400d437210 */ /* 0x000fe400007e244d */
[----:B------:R-:W-:Y:S02]  /*5070*/  SHF.R.W.U32 R59, R59, 0x1f, R76 ;  /* 0x0000001f3b3b7819 */ /* 0x000fe40000001e4c */
[----:B------:R-:W-:-:S02]  /*5080*/  IADD3 R61, P0, P1, R6, R61, R54 ;  /* 0x0000003d063d7210 */ /* 0x000fc4000791e036 */
[----:B------:R-:W-:Y:S02]  /*5090*/  SHF.R.W.U32 R53, R80, 0x1f, R75 ;  /* 0x0000001f50357819 */ /* 0x000fe40000001e4b */
[----:B------:R-:W-:Y:S02]  /*50a0*/  SHF.R.W.U32 R57, R75, 0x1f, R80 ;  /* 0x0000001f4b397819 */ /* 0x000fe40000001e50 */
[----:B------:R-:W-:Y:S02]  /*50b0*/  PRMT R76, R78, 0x5432, R69 ;  /* 0x000054324e4c7816 */ /* 0x000fe40000000045 */
[----:B------:R-:W-:Y:S02]  /*50c0*/  LOP3.LUT R80, R67, R81, R56, 0x96, !PT ;  /* 0x0000005143507212 */ /* 0x000fe400078e9638 */
[----:B------:R-:W-:Y:S02]  /*50d0*/  IADD3.X R83, PT, PT, R7, R83, R59, P0, P1 ;  /* 0x0000005307537210 */ /* 0x000fe400007e243b */
[----:B------:R-:W-:-:S02]  /*50e0*/  IADD3 R65, P2, P3, R32, R65, R53 ;  /* 0x0000004120417210 */ /* 0x000fc40007b5e035 */
[----:B------:R-:W-:Y:S02]  /*50f0*/  PRMT R56, R78, 0x1076, R69 ;  /* 0x000010764e387816 */ /* 0x000fe40000000045 */
[----:B------:R-:W-:Y:S02]  /*5100*/  IADD3 R82, P0, PT, R76, R70, RZ ;  /* 0x000000464c527210 */ /* 0x000fe40007f1e0ff */
[C-C-:B------:R-:W-:Y:S02]  /*5110*/  PRMT R78, R73.reuse, 0x1076, R80.reuse ;  /* 0x00001076494e7816 */ /* 0x140fe40000000050 */
[----:B------:R-:W-:Y:S02]  /*5120*/  PRMT R70, R73, 0x5432, R80 ;  /* 0x0000543249467816 */ /* 0x000fe40000000050 */
[----:B------:R-:W-:Y:S02]  /*5130*/  IADD3.X R67, PT, PT, R33, R67, R57, P2, P3 ;  /* 0x0000004321437210 */ /* 0x000fe400017e6439 */
[----:B------:R-:W-:-:S02]  /*5140*/  LOP3.LUT R69, R83, R78, RZ, 0x3c, !PT ;  /* 0x0000004e53457212 */ /* 0x000fc400078e3cff */
[----:B------:R-:W-:Y:S01]  /*5150*/  IADD3 R79, P1, PT, R70, R79, RZ ;  /* 0x0000004f464f7210 */ /* 0x000fe20007f3e0ff */
[----:B------:R-:W-:Y:S01]  /*5160*/  IMAD.X R73, R56, 0x1, R63, P0 ;  /* 0x0000000138497824 */ /* 0x000fe200000e063f */
[----:B------:R-:W-:Y:S02]  /*5170*/  LOP3.LUT R75, R67, R56, RZ, 0x3c, !PT ;  /* 0x00000038434b7212 */ /* 0x000fe400078e3cff */
[----:B------:R-:W-:Y:S01]  /*5180*/  IADD3 R69, P2, PT, R69, R82, RZ ;  /* 0x0000005245457210 */ /* 0x000fe20007f5e0ff */
[----:B------:R-:W-:Y:S01]  /*5190*/  IMAD.X R51, R78, 0x1, R51, P1 ;  /* 0x000000014e337824 */ /* 0x000fe200008e0633 */
[----:B------:R-:W-:Y:S02]  /*51a0*/  LOP3.LUT R80, R61, R70, RZ, 0x3c, !PT ;  /* 0x000000463d507212 */ /* 0x000fe400078e3cff */
[----:B------:R-:W-:Y:S02]  /*51b0*/  IADD3 R52, P3, PT, R75, R52, RZ ;  /* 0x000000344b347210 */ /* 0x000fe40007f7e0ff */
[----:B------:R-:W-:Y:S01]  /*51c0*/  LOP3.LUT R63, R65, R76, RZ, 0x3c, !PT ;  /* 0x0000004c413f7212 */ /* 0x000fe200078e3cff */
[----:B------:R-:W-:Y:S01]  /*51d0*/  IMAD.X R80, R80, 0x1, R73, P2 ;  /* 0x0000000150507824 */ /* 0x000fe200010e0649 */
[----:B------:R-:W-:-:S02]  /*51e0*/  LOP3.LUT R71, R82, R71, RZ, 0x3c, !PT ;  /* 0x0000004752477212 */ /* 0x000fc400078e3cff */
[----:B------:R-:W-:Y:S02]  /*51f0*/  LOP3.LUT R84, R73, R55, RZ, 0x3c, !PT ;  /* 0x0000003749547212 */ /* 0x000fe400078e3cff */
[----:B------:R-:W-:Y:S02]  /*5200*/  LOP3.LUT R73, R79, R66, RZ, 0x3c, !PT ;  /* 0x000000424f497212 */ /* 0x000fe400078e3cff */
[----:B------:R-:W-:Y:S01]  /*5210*/  LOP3.LUT R82, R51, R64, RZ, 0x3c, !PT ;  /* 0x0000004033527212 */ /* 0x000fe200078e3cff */
[----:B------:R-:W-:Y:S01]  /*5220*/  IMAD.X R66, R63, 0x1, R50, P3 ;  /* 0x000000013f427824 */ /* 0x000fe200018e0632 */
[----:B------:R-:W-:Y:S02]  /*5230*/  SHF.R.W.U32 R63, R84, 0x1f, R71 ;  /* 0x0000001f543f7819 */ /* 0x000fe40000001e47 */
[----:B------:R-:W-:Y:S02]  /*5240*/  SHF.R.W.U32 R64, R82, 0x1f, R73 ;  /* 0x0000001f52407819 */ /* 0x000fe40000001e49 */
[----:B------:R-:W-:-:S02]  /*5250*/  SHF.R.W.U32 R55, R71, 0x1f, R84 ;  /* 0x0000001f47377819 */ /* 0x000fc40000001e54 */
[----:B------:R-:W-:Y:S02]  /*5260*/  LOP3.LUT R71, R69, R54, RZ, 0x3c, !PT ;  /* 0x0000003645477212 */ /* 0x000fe400078e3cff */
[----:B------:R-:W-:Y:S02]  /*5270*/  IADD3 R74, P0, PT, R63, R74, RZ ;  /* 0x0000004a3f4a7210 */ /* 0x000fe40007f1e0ff */
[----:B------:R-:W-:Y:S02]  /*5280*/  SHF.R.W.U32 R50, R73, 0x1f, R82 ;  /* 0x0000001f49327819 */ /* 0x000fe40000001e52 */
[----:B------:R-:W-:Y:S02]  /*5290*/  IADD3 R54, P1, P2, R4, R89, R64 ;  /* 0x0000005904367210 */ /* 0x000fe40007a3e040 */
[----:B------:R-:W-:Y:S02]  /*52a0*/  LOP3.LUT R82, R80, R59, RZ, 0x3c, !PT ;  /* 0x0000003b50527212 */ /* 0x000fe400078e3cff */
[----:B------:R-:W-:Y:S01]  /*52b0*/  LOP3.LUT R84, R66, R57, RZ, 0x3c, !PT ;  /* 0x0000003942547212 */ /* 0x000fe200078e3cff */
[----:B------:R-:W-:Y:S01]  /*52c0*/  IMAD.X R57, R55, 0x1, R72, P0 ;  /* 0x0000000137397824 */ /* 0x000fe200000e0648 */
[----:B------:R-:W-:-:S02]  /*52d0*/  IADD3.X R87, PT, PT, R5, R87, R50, P1, P2 ;  /* 0x0000005705577210 */ /* 0x000fc40000fe4432 */
[----:B------:R-:W-:Y:S02]  /*52e0*/  LOP3.LUT R73, R52, R53, RZ, 0x3c, !PT ;  /* 0x0000003534497212 */ /* 0x000fe400078e3cff */
[C-C-:B------:R-:W-:Y:S02]  /*52f0*/  PRMT R53, R71.reuse, 0x6543, R82.reuse ;  /* 0x0000654347357816 */ /* 0x140fe40000000052 */
[----:B------:R-:W-:Y:S02]  /*5300*/  PRMT R71, R71, 0x2107, R82 ;  /* 0x0000210747477816 */ /* 0x000fe40000000052 */
[----:B------:R-:W-:Y:S02]  /*5310*/  LOP3.LUT R75, R87, R60, RZ, 0x3c, !PT ;  /* 0x0000003c574b7212 */ /* 0x000fe400078e3cff */
[----:B------:R-:W-:Y:S02]  /*5320*/  PRMT R82, R73, 0x6543, R84 ;  /* 0x0000654349527816 */ /* 0x000fe40000000054 */
[----:B------:R-:W-:-:S02]  /*5330*/  LOP3.LUT R86, R57, R68, RZ, 0x3c, !PT ;  /* 0x0000004439567212 */ /* 0x000fc400078e3cff */
[----:B------:R-:W-:Y:S02]  /*5340*/  PRMT R72, R73, 0x2107, R84 ;  /* 0x0000210749487816 */ /* 0x000fe40000000054 */
[----:B------:R-:W-:Y:S02]  /*5350*/  IADD3 R59, P0, P1, R28, R53, R61 ;  /* 0x000000351c3b7210 */ /* 0x000fe4000791e03d */
[----:B------:R-:W-:Y:S02]  /*5360*/  IADD3 R73, P3, PT, R75, R58, RZ ;  /* 0x0000003a4b497210 */ /* 0x000fe40007f7e0ff */
[----:B------:R-:W-:Y:S02]  /*5370*/  IADD3 R84, P2, PT, R86, R79, RZ ;  /* 0x0000004f56547210 */ /* 0x000fe40007f5e0ff */
[----:B------:R-:W-:Y:S02]  /*5380*/  IADD3 R75, P4, PT, R82, R65, RZ ;  /* 0x00000041524b7210 */ /* 0x000fe40007f9e0ff */
[----:B------:R-:W-:-:S02]  /*5390*/  LOP3.LUT R86, R74, R85, RZ, 0x3c, !PT ;  /* 0x000000554a567212 */ /* 0x000fc400078e3cff */
[----:B------:R-:W-:Y:S02]  /*53a0*/  LOP3.LUT R78, R59, R83, R78, 0x96, !PT ;  /* 0x000000533b4e7212 */ /* 0x000fe400078e964e */
[----:B------:R-:W-:Y:S02]  /*53b0*/  IADD3.X R83, PT, PT, R29, R71, R83, P0, P1 ;  /* 0x000000471d537210 */ /* 0x000fe400007e2453 */
[----:B------:R-:W-:Y:S01]  /*53c0*/  LOP3.LUT R58, R75, R67, R56, 0x96, !PT ;  /* 0x000000434b3a7212 */ /* 0x000fe200078e9638 */
[----:B------:R-:W-:Y:S01]  /*53d0*/  IMAD.X R67, R72, 0x1, R67, P4 ;  /* 0x0000000148437824 */ /* 0x000fe200020e0643 */
[----:B------:R-:W-:Y:S01]  /*53e0*/  LOP3.LUT R77, R83, R61, R70, 0x96, !PT ;  /* 0x0000003d534d7212 */ /* 0x000fe200078e9646 */
[----:B------:R-:W-:Y:S01]  /*53f0*/  IMAD.X R56, R86, 0x1, R51, P2 ;  /* 0x0000000156387824 */ /* 0x000fe200010e0633 */
[----:B------:R-:W-:Y:S02]  /*5400*/  LOP3.LUT R61, R54, R49, RZ, 0x3c, !PT ;  /* 0x00000031363d7212 */ /* 0x000fe400078e3cff */
[----:B------:R-:W-:-:S02]  /*5410*/  LOP3.LUT R51, R67, R65, R76, 0x96, !PT ;  /* 0x0000004143337212 */ /* 0x000fc400078e964c */
[----:B------:R-:W-:Y:S02]  /*5420*/  LOP3.LUT R65, R84, R63, RZ, 0x3c, !PT ;  /* 0x0000003f54417212 */ /* 0x000fe400078e3cff */
[----:B------:R-:W-:Y:S01]  /*5430*/  LOP3.LUT R70, R56, R55, RZ, 0x3c, !PT ;  /* 0x0000003738467212 */ /* 0x000fe200078e3cff */
[----:B------:R-:W-:Y:S01]  /*5440*/  IMAD.X R63, R61, 0x1, R62, P3 ;  /* 0x000000013d3f7824 */ /* 0x000fe200018e063e */
[C-C-:B------:R-:W-:Y:S02]  /*5450*/  PRMT R61, R58.reuse, 0x5432, R51.reuse ;  /* 0x000054323a3d7816 */ /* 0x140fe40000000033 */
[C-C-:B------:R-:W-:Y:S02]  /*5460*/  PRMT R55, R65.reuse, 0x6543, R70.reuse ;  /* 0x0000654341377816 */ /* 0x140fe40000000046 */
[----:B------:R-:W-:Y:S02]  /*5470*/  PRMT R51, R58, 0x1076, R51 ;  /* 0x000010763a337816 */ /* 0x000fe40000000033 */
[----:B------:R-:W-:-:S02]  /*5480*/  PRMT R58, R65, 0x2107, R70 ;  /* 0x00002107413a7816 */ /* 0x000fc40000000046 */
[----:B------:R-:W-:Y:S02]  /*5490*/  LOP3.LUT R64, R73, R64, RZ, 0x3c, !PT ;  /* 0x0000004049407212 */ /* 0x000fe400078e3cff */
[----:B------:R-:W-:Y:S02]  /*54a0*/  LOP3.LUT R79, R63, R50, RZ, 0x3c, !PT ;  /* 0x000000323f4f7212 */ /* 0x000fe400078e3cff */
[----:B------:R-:W-:Y:S02]  /*54b0*/  IADD3 R70, P0, P1, R34, R55, R74 ;  /* 0x0000003722467210 */ /* 0x000fe4000791e04a */
[C-C-:B------:R-:W-:Y:S02]  /*54c0*/  PRMT R62, R78.reuse, 0x5432, R77.reuse ;  /* 0x000054324e3e7816 */ /* 0x140fe4000000004d */
[----:B------:R-:W-:Y:S02]  /*54d0*/  PRMT R65, R78, 0x1076, R77 ;  /* 0x000010764e417816 */ /* 0x000fe4000000004d */
[----:B------:R-:W-:-:S02]  /*54e0*/  PRMT R77, R64, 0x6543, R79 ;  /* 0x00006543404d7816 */ /* 0x000fc4000000004f */
[----:B------:R-:W-:Y:S02]  /*54f0*/  PRMT R50, R64, 0x2107, R79 ;  /* 0x0000210740327816 */ /* 0x000fe4000000004f */
[----:B------:R-:W-:Y:S02]  /*5500*/  IADD3.X R64, PT, PT, R0, R58, R57, P0, P1 ;  /* 0x0000003a00407210 */ /* 0x000fe400007e2439 */
[----:B------:R-:W-:Y:S02]  /*5510*/  IADD3 R79, P1, PT, R61, R52, RZ ;  /* 0x000000343d4f7210 */ /* 0x000fe40007f3e0ff */
[----:B------:R-:W-:-:S03]  /*5520*/  IADD3 R52, P0, PT, R62, R69, RZ ;  /* 0x000000453e347210 */ /* 0x000fc60007f1e0ff */
[----:B------:R-:W-:Y:S02]  /*5530*/  IMAD.X R69, R51, 0x1, R66, P1 ;  /* 0x0000000133457824 */ /* 0x000fe400008e0642 */
[----:B------:R-:W-:Y:S01]  /*5540*/  IMAD.X R80, R65, 0x1, R80, P0 ;  /* 0x0000000141507824 */ /* 0x000fe200000e0650 */
[----:B------:R-:W-:Y:S02]  /*5550*/  IADD3 R66, P0, P1, R2, R77, R54 ;  /* 0x0000004d02427210 */ /* 0x000fe4000791e036 */
[----:B------:R-:W-:Y:S02]  /*5560*/  LOP3.LUT R57, R70, R57, R68, 0x96, !PT ;  /* 0x0000003946397212 */ /* 0x000fe400078e9644 */
[----:B------:R-:W-:Y:S02]  /*5570*/  LOP3.LUT R76, R52, R53, RZ, 0x3c, !PT ;  /* 0x00000035344c7212 */ /* 0x000fe400078e3cff */
[----:B------:R-:W-:Y:S02]  /*5580*/  LOP3.LUT R68, R79, R82, RZ, 0x3c, !PT ;  /* 0x000000524f447212 */ /* 0x000fe400078e3cff */
[----:B------:R-:W-:-:S02]  /*5590*/  LOP3.LUT R53, R69, R72, RZ, 0x3c, !PT ;  /* 0x0000004845357212 */ /* 0x000fc400078e3cff */
[----:B------:R-:W-:Y:S02]  /*55a0*/  LOP3.LUT R81, R80, R71, RZ, 0x3c, !PT ;  /* 0x0000004750517212 */ /* 0x000fe400078e3cff */
[----:B------:R-:W-:Y:S02]  /*55b0*/  LOP3.LUT R71, R66, R87, R60, 0x96, !PT ;  /* 0x0000005742477212 */ /* 0x000fe400078e963c */
[----:B------:R-:W-:Y:S02]  /*55c0*/  IADD3.X R87, PT, PT, R3, R50, R87, P0, P1 ;  /* 0x0000003203577210 */ /* 0x000fe400007e2457 */
[----:B------:R-:W-:Y:S02]  /*55d0*/  SHF.R.W.U32 R60, R53, 0x1f, R68 ;  /* 0x0000001f353c7819 */ /* 0x000fe40000001e44 */
[----:B------:R-:W-:Y:S02]  /*55e0*/  SHF.R.W.U32 R68, R68, 0x1f, R53 ;  /* 0x0000001f44447819 */ /* 0x000fe40000001e35 */
[----:B------:R-:W-:-:S02]  /*55f0*/  SHF.R.W.U32 R53, R81, 0x1f, R76 ;  /* 0x0000001f51357819 */ /* 0x000fc40000001e4c */
[----:B------:R-:W-:Y:S02]  /*5600*/  LOP3.LUT R72, R87, R54, R49, 0x96, !PT ;  /* 0x0000003657487212 */ /* 0x000fe400078e9631 */
[----:B------:R-:W-:Y:S02]  /*5610*/  LOP3.LUT R74, R64, R74, R85, 0x96, !PT ;  /* 0x0000004a404a7212 */ /* 0x000fe400078e9655 */
[----:B------:R-:W-:Y:S02]  /*5620*/  SHF.R.W.U32 R49, R76, 0x1f, R81 ;  /* 0x0000001f4c317819 */ /* 0x000fe40000001e51 */
[----:B------:R-:W-:Y:S02]  /*5630*/  IADD3 R81, P2, PT, R53, R70, RZ ;  /* 0x0000004635517210 */ /* 0x000fe40007f5e0ff */
[C-C-:B------:R-:W-:Y:S02]  /*5640*/  PRMT R54, R71.reuse, 0x5432, R72.reuse ;  /* 0x0000543247367816 */ /* 0x140fe40000000048 */
[----:B------:R-:W-:-:S02]  /*5650*/  PRMT R70, R71, 0x1076, R72 ;  /* 0x0000107647467816 */ /* 0x000fc40000000048 */
[----:B------:R-:W-:Y:S02]  /*5660*/  IADD3 R59, P0, P1, R60, R2, R59 ;  /* 0x000000023c3b7210 */ /* 0x000fe4000791e03b */
[C-C-:B------:R-:W-:Y:S02]  /*5670*/  PRMT R71, R57.reuse, 0x1076, R74.reuse ;  /* 0x0000107639477816 */ /* 0x140fe4000000004a */
[----:B------:R-:W-:Y:S02]  /*5680*/  PRMT R74, R57, 0x5432, R74 ;  /* 0x00005432394a7816 */ /* 0x000fe4000000004a */
[----:B------:R-:W-:Y:S01]  /*5690*/  IADD3.X R72, PT, PT, R68, R3, R83, P0, P1 ;  /* 0x0000000344487210 */ /* 0x000fe200007e2453 */
[----:B------:R-:W-:Y:S01]  /*56a0*/  IMAD.X R83, R49, 0x1, R64, P2 ;  /* 0x0000000131537824 */ /* 0x000fe200010e0640 */
[----:B------:R-:W-:Y:S02]  /*56b0*/  IADD3 R84, P0, PT, R74, R84, RZ ;  /* 0x000000544a547210 */ /* 0x000fe40007f1e0ff */
[----:B------:R-:W-:-:S02]  /*56c0*/  IADD3 R76, P1, PT, R54, R73, RZ ;  /* 0x00000049364c7210 */ /* 0x000fc40007f3e0ff */
[----:B------:R-:W-:Y:S01]  /*56d0*/  LOP3.LUT R57, R72, R71, RZ, 0x3c, !PT ;  /* 0x0000004748397212 */ /* 0x000fe200078e3cff */
[----:B------:R-:W-:Y:S01]  /*56e0*/  IMAD.X R73, R71, 0x1, R56, P0 ;  /* 0x0000000147497824 */ /* 0x000fe200000e0638 */
[C---:B------:R-:W-:Y:S01]  /*56f0*/  LOP3.LUT R64, R70.reuse, R83, RZ, 0x3c, !PT ;  /* 0x0000005346407212 */ /* 0x040fe200078e3cff */
[----:B------:R-:W-:Y:S01]  /*5700*/  IMAD.X R63, R70, 0x1, R63, P1 ;  /* 0x00000001463f7824 */ /* 0x000fe200008e063f */
[----:B------:R-:W-:Y:S02]  /*5710*/  LOP3.LUT R77, R76, R77, RZ, 0x3c, !PT ;  /* 0x0000004d4c4d7212 */ /* 0x000fe400078e3cff */
[----:B------:R-:W-:Y:S02]  /*5720*/  IADD3 R57, P2, PT, R57, R76, RZ ;  /* 0x0000004c39397210 */ /* 0x000fe40007f5e0ff */
[----:B------:R-:W-:Y:S02]  /*5730*/  LOP3.LUT R76, R59, R74, RZ, 0x3c, !PT ;  /* 0x0000004a3b4c7212 */ /* 0x000fe400078e3cff */
[----:B------:R-:W-:-:S02]  /*5740*/  IADD3 R64, P3, PT, R64, R79, RZ ;  /* 0x0000004f40407210 */ /* 0x000fc40007f7e0ff */
[----:B------:R-:W-:Y:S02]  /*5750*/  LOP3.LUT R78, R84, R55, RZ, 0x3c, !PT ;  /* 0x00000037544e7212 */ /* 0x000fe400078e3cff */
[----:B------:R-:W-:Y:S01]  /*5760*/  LOP3.LUT R79, R73, R58, RZ, 0x3c, !PT ;  /* 0x0000003a494f7212 */ /* 0x000fe200078e3cff */
[----:B------:R-:W-:Y:S01]  /*5770*/  IMAD.X R55, R76, 0x1, R63, P2 ;  /* 0x000000014c377824 */ /* 0x000fe200010e063f */
[----:B------:R-:W-:Y:S02]  /*5780*/  LOP3.LUT R56, R54, R81, RZ, 0x3c, !PT ;  /* 0x0000005136387212 */ /* 0x000fe400078e3cff */
[----:B------:R-:W-:Y:S02]  /*5790*/  LOP3.LUT R58, R63, R50, RZ, 0x3c, !PT ;  /* 0x000000323f3a7212 */ /* 0x000fe400078e3cff */
[----:B------:R-:W-:Y:S01]  /*57a0*/  SHF.R.W.U32 R63, R79, 0x1f, R78 ;  /* 0x0000001f4f3f7819 */ /* 0x000fe20000001e4e */
[----:B------:R-:W-:Y:S01]  /*57b0*/  IMAD.X R50, R56, 0x1, R69, P3 ;  /* 0x0000000138327824 */ /* 0x000fe200018e0645 */
[----:B------:R-:W-:-:S02]  /*57c0*/  SHF.R.W.U32 R76, R78, 0x1f, R79 ;  /* 0x0000001f4e4c7819 */ /* 0x000fc40000001e4f */
[----:B------:R-:W-:Y:S02]  /*57d0*/  IADD3 R66, P0, PT, R63, R66, RZ ;  /* 0x000000423f427210 */ /* 0x000fe40007f1e0ff */
[----:B------:R-:W-:Y:S02]  /*57e0*/  SHF.R.W.U32 R56, R58, 0x1f, R77 ;  /* 0x0000001f3a387819 */ /* 0x000fe40000001e4d */
[----:B------:R-:W-:Y:S01]  /*57f0*/  SHF.R.W.U32 R58, R77, 0x1f, R58 ;  /* 0x0000001f4d3a7819 */ /* 0x000fe20000001e3a */
[----:B------:R-:W-:Y:S01]  /*5800*/  IMAD.X R82, R76, 0x1, R87, P0 ;  /* 0x000000014c527824 */ /* 0x000fe200000e0657 */
[----:B------:R-:W-:Y:S02]  /*5810*/  LOP3.LUT R53, R64, R53, RZ, 0x3c, !PT ;  /* 0x0000003540357212 */ /* 0x000fe400078e3cff */
[----:B------:R-:W-:Y:S02]  /*5820*/  LOP3.LUT R78, R50, R49, RZ, 0x3c, !PT ;  /* 0x00000031324e7212 */ /* 0x000fe400078e3cff */
[----:B------:R-:W-:-:S02]  /*5830*/  IADD3 R75, P1, P2, R28, R75, R56 ;  /* 0x0000004b1c4b7210 */ /* 0x000fc40007a3e038 */
[----:B------:R-:W-:Y:S02]  /*5840*/  LOP3.LUT R69, R57, R60, RZ, 0x3c, !PT ;  /* 0x0000003c39457212 */ /* 0x000fe400078e3cff */
[----:B------:R-:W-:Y:S02]  /*5850*/  LOP3.LUT R88, R55, R68, RZ, 0x3c, !PT ;  /* 0x0000004437587212 */ /* 0x000fe400078e3cff */
[----:B------:R-:W-:Y:S02]  /*5860*/  PRMT R60, R53, 0x6543, R78 ;  /* 0x00006543353c7816 */ /* 0x000fe4000000004e */
[----:B------:R-:W-:Y:S02]  /*5870*/  IADD3.X R86, PT, PT, R29, R67, R58, P1, P2 ;  /* 0x000000431d567210 */ /* 0x000fe40000fe443a */
[----:B------:R-:W-:Y:S02]  /*5880*/  PRMT R68, R53, 0x2107, R78 ;  /* 0x0000210735447816 */ /* 0x000fe4000000004e */
[----:B------:R-:W-:-:S02]  /*5890*/  PRMT R78, R69, 0x6543, R88 ;  /* 0x00006543454e7816 */ /* 0x000fc40000000058 */
[----:B------:R-:W-:Y:S02]  /*58a0*/  LOP3.LUT R49, R51, R82, RZ, 0x3c, !PT ;  /* 0x0000005233317212 */ /* 0x000fe400078e3cff */
[----:B------:R-:W-:Y:S02]  /*58b0*/  LOP3.LUT R77, R86, R65, RZ, 0x3c, !PT ;  /* 0x00000041564d7212 */ /* 0x000fe400078e3cff */
[----:B------:R-:W-:Y:S02]  /*58c0*/  PRMT R69, R69, 0x2107, R88 ;  /* 0x0000210745457816 */ /* 0x000fe40000000058 */
[----:B------:R-:W-:Y:S02]  /*58d0*/  IADD3 R88, P3, PT, R49, R52, RZ ;  /* 0x0000003431587210 */ /* 0x000fe40007f7e0ff */
[----:B------:R-:W-:Y:S02]  /*58e0*/  IADD3 R79, P0, PT, R78, R59, RZ ;  /* 0x0000003b4e4f7210 */ /* 0x000fe40007f1e0ff */
[----:B------:R-:W-:-:S02]  /*58f0*/  LOP3.LUT R53, R61, R66, RZ, 0x3c, !PT ;  /* 0x000000423d357212 */ /* 0x000fc400078e3cff */
[----:B------:R-:W-:Y:S02]  /*5900*/  IADD3 R77, P4, PT, R77, R84, RZ ;  /* 0x000000544d4d7210 */ /* 0x000fe40007f9e0ff */
[----:B------:R-:W-:Y:S01]  /*5910*/  LOP3.LUT R84, R79, R72, R71, 0x96, !PT ;  /* 0x000000484f547212 */ /* 0x000fe200078e9647 */
[----:B------:R-:W-:Y:S01]  /*5920*/  IMAD.X R71, R53, 0x1, R80, P3 ;  /* 0x0000000135477824 */ /* 0x000fe200018e0650 */
[----:B------:R-:W-:Y:S02]  /*5930*/  IADD3 R67, P1, P2, R12, R60, R81 ;  /* 0x0000003c0c437210 */ /* 0x000fe40007a3e051 */
[----:B------:R-:W-:Y:S02]  /*5940*/  LOP3.LUT R63, R88, R63, RZ, 0x3c, !PT ;  /* 0x0000003f583f7212 */ /* 0x000fe400078e3cff */
[--C-:B------:R-:W-:Y:S02]  /*5950*/  LOP3.LUT R49, R67, R70, R83.reuse, 0x96, !PT ;  /* 0x0000004643317212 */ /* 0x100fe400078e9653 */
[----:B------:R-:W-:Y:S01]  /*5960*/  LOP3.LUT R76, R71, R76, RZ, 0x3c, !PT ;  /* 0x0000004c474c7212 */ /* 0x000fe200078e3cff */
[----:B------:R-:W-:Y:S01]  /*5970*/  IMAD.X R72, R69, 0x1, R72, P0 ;  /* 0x0000000145487824 */ /* 0x000fe200000e0648 */
[----:B------:R-:W-:-:S02]  /*5980*/  IADD3.X R83, PT, PT, R13, R68, R83, P1, P2 ;  /* 0x000000440d537210 */ /* 0x000fc40000fe4453 */
[----:B------:R-:W-:Y:S02]  /*5990*/  LOP3.LUT R52, R75, R62, RZ, 0x3c, !PT ;  /* 0x0000003e4b347212 */ /* 0x000fe400078e3cff */
[----:B------:R-:W-:Y:S02]  /*59a0*/  PRMT R87, R63, 0x6543, R76 ;  /* 0x000065433f577816 */ /* 0x000fe4000000004c */
[----:B------:R-:W-:Y:S01]  /*59b0*/  LOP3.LUT R70, R83, R54, R81, 0x96, !PT ;  /* 0x0000003653467212 */ /* 0x000fe200078e9651 */
[----:B------:R-:W-:Y:S01]  /*59c0*/  IMAD.X R81, R52, 0x1, R73, P4 ;  /* 0x0000000134517824 */ /* 0x000fe200020e0649 */
[----:B------:R-:W-:Y:S02]  /*59d0*/  LOP3.LUT R59, R72, R59, R74, 0x96, !PT ;  /* 0x0000003b483b7212 */ /* 0x000fe400078e964a */
[----:B------:R-:W-:Y:S02]  /*59e0*/  PRMT R73, R63, 0x2107, R76 ;  /* 0x000021073f497816 */ /* 0x000fe4000000004c */
[----:B------:R-:W-:-:S02]  /*59f0*/  IADD3 R63, P0, P1, R30, R87, R66 ;  /* 0x000000571e3f7210 */ /* 0x000fc4000791e042 */
[----:B------:R-:W-:Y:S02]  /*5a00*/  PRMT R53, R49, 0x5432, R70 ;  /* 0x0000543231357816 */ /* 0x000fe40000000046 */
[C-C-:B------:R-:W-:Y:S02]  /*5a10*/  PRMT R52, R84.reuse, 0x5432, R59.reuse ;  /* 0x0000543254347816 */ /* 0x140fe4000000003b */
[----:B------:R-:W-:Y:S02]  /*5a20*/  PRMT R54, R84, 0x1076, R59 ;  /* 0x0000107654367816 */ /* 0x000fe4000000003b */
[----:B------:R-:W-:Y:S02]  /*5a30*/  IADD3.X R59, PT, PT, R31, R73, R82, P0, P1 ;  /* 0x000000491f3b7210 */ /* 0x000fe400007e2452 */
[----:B------:R-:W-:Y:S02]  /*5a40*/  PRMT R49, R49, 0x1076, R70 ;  /* 0x0000107631317816 */ /* 0x000fe40000000046 */
[----:B------:R-:W-:-:S02]  /*5a50*/  IADD3 R89, P1, PT, R53, R64, RZ ;  /* 0x0000004035597210 */ /* 0x000fc40007f3e0ff */
[----:B------:R-:W-:Y:S02]  /*5a60*/  LOP3.LUT R85, R77, R56, RZ, 0x3c, !PT ;  /* 0x000000384d557212 */ /* 0x000fe400078e3cff */
[----:B------:R-:W-:Y:S01]  /*5a70*/  LOP3.LUT R58, R81, R58, RZ, 0x3c, !PT ;  /* 0x0000003a513a7212 */ /* 0x000fe200078e3cff */
[----:B------:R-:W-:Y:S01]  /*5a80*/  IMAD.X R93, R49, 0x1, R50, P1 ;  /* 0x00000001315d7824 */ /* 0x000fe200008e0632 */
[----:B------:R-:W-:Y:S02]  /*5a90*/  IADD3 R57, P0, PT, R52, R57, RZ ;  /* 0x0000003934397210 */ /* 0x000fe40007f1e0ff */
[----:B------:R-:W-:Y:S02]  /*5aa0*/  PRMT R56, R85, 0x6543, R58 ;  /* 0x0000654355387816 */ /* 0x000fe4000000003a */
[----:B------:R-:W-:Y:S01]  /*5ab0*/  LOP3.LUT R82, R63, R51, R82, 0x96, !PT ;  /* 0x000000333f527212 */ /* 0x000fe200078e9652 */
[----:B------:R-:W-:Y:S01]  /*5ac0*/  IMAD.X R50, R54, 0x1, R55, P0 ;  /* 0x0000000136327824 */ /* 0x000fe200000e0637 */
[----:B------:R-:W-:-:S02]  /*5ad0*/  IADD3 R91, P0, P1, R4, R56, R75 ;  /* 0x00000038045b7210 */ /* 0x000fc4000791e04b */
[----:B------:R-:W-:Y:S02]  /*5ae0*/  LOP3.LUT R60, R89, R60, RZ, 0x3c, !PT ;  /* 0x0000003c593c7212 */ /* 0x000fe400078e3cff */
[----:B------:R-:W-:Y:S02]  /*5af0*/  LOP3.LUT R51, R93, R68, RZ, 0x3c, !PT ;  /* 0x000000445d337212 */ /* 0x000fe400078e3cff */
[----:B------:R-:W-:Y:S02]  /*5b00*/  PRMT R85, R85, 0x2107, R58 ;  /* 0x0000210755557816 */ /* 0x000fe4000000003a */
[----:B------:R-:W-:Y:S02]  /*5b10*/  LOP3.LUT R61, R59, R61, R66, 0x96, !PT ;  /* 0x0000003d3b3d7212 */ /* 0x000fe400078e9642 */
[----:B------:R-:W-:Y:S02]  /*5b20*/  LOP3.LUT R66, R91, R86, R65, 0x96, !PT ;  /* 0x000000565b427212 */ /* 0x000fe400078e9641 */
[----:B------:R-:W-:-:S02]  /*5b30*/  SHF.R.W.U32 R70, R51, 0x1f, R60 ;  /* 0x0000001f33467819 */ /* 0x000fc40000001e3c */
[----:B------:R-:W-:Y:S02]  /*5b40*/  IADD3.X R86, PT, PT, R5, R85, R86, P0, P1 ;  /* 0x0000005505567210 */ /* 0x000fe400007e2456 */
[----:B------:R-:W-:Y:S02]  /*5b50*/  LOP3.LUT R74, R57, R78, RZ, 0x3c, !PT ;  /* 0x0000004e394a7212 */ /* 0x000fe400078e3cff */
[----:B------:R-:W-:Y:S02]  /*5b60*/  LOP3.LUT R69, R50, R69, RZ, 0x3c, !PT ;  /* 0x0000004532457212 */ /* 0x000fe400078e3cff */
[----:B------:R-:W-:Y:S02]  /*5b70*/  SHF.R.W.U32 R65, R60, 0x1f, R51 ;  /* 0x0000001f3c417819 */ /* 0x000fe40000001e33 */
[----:B------:R-:W-:Y:S02]  /*5b80*/  IADD3 R55, P0, PT, R70, R79, RZ ;  /* 0x0000004f46377210 */ /* 0x000fe40007f1e0ff */
[----:B------:R-:W-:-:S02]  /*5b90*/  LOP3.LUT R75, R86, R75, R62, 0x96, !PT ;  /* 0x0000004b564b7212 */ /* 0x000fc400078e963e */
[----:B------:R-:W-:Y:S01]  /*5ba0*/  SHF.R.W.U32 R62, R69, 0x1f, R74 ;  /* 0x0000001f453e7819 */ /* 0x000fe20000001e4a */
[----:B------:R-:W-:Y:S01]  /*5bb0*/  IMAD.X R68, R65, 0x1, R72, P0 ;  /* 0x0000000141447824 */ /* 0x000fe200000e0648 */
[----:B------:R-:W-:Y:S02]  /*5bc0*/  PRMT R51, R82, 0x5432, R61 ;  /* 0x0000543252337816 */ /* 0x000fe4000000003d */
[----:B------:R-:W-:Y:S02]  /*5bd0*/  SHF.R.W.U32 R74, R74, 0x1f, R69 ;  /* 0x0000001f4a4a7819 */ /* 0x000fe40000001e45 */
[----:B------:R-:W-:Y:S02]  /*5be0*/  IADD3 R72, P1, PT, R62, R91, RZ ;  /* 0x0000005b3e487210 */ /* 0x000fe40007f3e0ff */
[--C-:B------:R-:W-:Y:S02]  /*5bf0*/  PRMT R76, R66, 0x1076, R75.reuse ;  /* 0x00001076424c7816 */ /* 0x100fe4000000004b */
[----:B------:R-:W-:Y:S01]  /*5c00*/  IADD3 R88, P0, PT, R51, R88, RZ ;  /* 0x0000005833587210 */ /* 0x000fe20007f1e0ff */
[----:B------:R-:W-:Y:S01]  /*5c10*/  IMAD.X R91, R74, 0x1, R86, P1 ;  /* 0x000000014a5b7824 */ /* 0x000fe200008e0656 */
[----:B------:R-:W-:-:S02]  /*5c20*/  PRMT R66, R66, 0x5432, R75 ;  /* 0x0000543242427816 */ /* 0x000fc4000000004b */
[----:B------:R-:W-:Y:S02]  /*5c30*/  PRMT R60, R82, 0x1076, R61 ;  /* 0x00001076523c7816 */ /* 0x000fe4000000003d */
[----:B------:R-:W-:Y:S02]  /*5c40*/  LOP3.LUT R58, R76, R68, RZ, 0x3c, !PT ;  /* 0x000000444c3a7212 */ /* 0x000fe400078e3cff */
[----:B------:R-:W-:Y:S02]  /*5c50*/  LOP3.LUT R84, R88, R87, RZ, 0x3c, !PT ;  /* 0x0000005758547212 */ /* 0x000fe400078e3cff */
[----:B------:R-:W-:Y:S01]  /*5c60*/  IADD3 R87, P1, PT, R66, R77, RZ ;  /* 0x0000004d42577210 */ /* 0x000fe20007f3e0ff */
[----:B------:R-:W-:Y:S01]  /*5c70*/  IMAD.X R80, R60, 0x1, R71, P0 ;  /* 0x000000013c507824 */ /* 0x000fe200000e0647 */
[----:B------:R-:W-:Y:S02]  /*5c80*/  IADD3 R58, P2, PT, R58, R88, RZ ;  /* 0x000000583a3a7210 */ /* 0x000fe40007f5e0ff */
[----:B------:R-:W-:-:S02]  /*5c90*/  LOP3.LUT R64, R91, R60, RZ, 0x3c, !PT ;  /* 0x0000003c5b407212 */ /* 0x000fc400078e3cff */
[----:B------:R-:W-:Y:S01]  /*5ca0*/  LOP3.LUT R69, R66, R55, RZ, 0x3c, !PT ;  /* 0x0000003742457212 */ /* 0x000fe200078e3cff */
[----:B------:R-:W-:Y:S01]  /*5cb0*/  IMAD.X R78, R76, 0x1, R81, P1 ;  /* 0x000000014c4e7824 */ /* 0x000fe200008e0651 */
[----:B------:R-:W-:Y:S02]  /*5cc0*/  IADD3 R61, P0, PT, R64, R89, RZ ;  /* 0x00000059403d7210 */ /* 0x000fe40007f1e0ff */
[----:B------:R-:W-:Y:S01]  /*5cd0*/  LOP3.LUT R73, R80, R73, RZ, 0x3c, !PT ;  /* 0x0000004950497212 */ /* 0x000fe200078e3cff */
[----:B------:R-:W-:Y:S01]  /*5ce0*/  IMAD.X R64, R69, 0x1, R80, P2 ;  /* 0x0000000145407824 */ /* 0x000fe200010e0650 */
[----:B------:R-:W-:Y:S02]  /*5cf0*/  LOP3.LUT R80, R72, R51, RZ, 0x3c, !PT ;  /* 0x0000003348507212 */ /* 0x000fe400078e3cff */
[----:B------:R-:W-:Y:S02]  /*5d00*/  LOP3.LUT R56, R87, R56, RZ, 0x3c, !PT ;  /* 0x0000003857387212 */ /* 0x000fe400078e3cff */
[----:B------:R-:W-:Y:S01]  /*5d10*/  LOP3.LUT R81, R78, R85, RZ, 0x3c, !PT ;  /* 0x000000554e517212 */ /* 0x000fe200078e3cff */
[----:B------:R-:W-:Y:S01]  /*5d20*/  IMAD.X R69, R80, 0x1, R93, P0 ;  /* 0x0000000150457824 */ /* 0x000fe200000e065d */
[----:B------:R-:W-:-:S02]  /*5d30*/  SHF.R.W.U32 R82, R73, 0x1f, R84 ;  /* 0x0000001f49527819 */ /* 0x000fc40000001e54 */
[----:B------:R-:W-:Y:S02]  /*5d40*/  SHF.R.W.U32 R80, R81, 0x1f, R56 ;  /* 0x0000001f51507819 */ /* 0x000fe40000001e38 */
[----:B------:R-:W-:Y:S02]  /*5d50*/  LOP3.LUT R79, R61, R62, RZ, 0x3c, !PT ;  /* 0x0000003e3d4f7212 */ /* 0x000fe400078e3cff */
[----:B------:R-:W-:Y:S02]  /*5d60*/  SHF.R.W.U32 R84, R84, 0x1f, R73 ;  /* 0x0000001f54547819 */ /* 0x000fe40000001e49 */
[----:B------:R-:W-:Y:S02]  /*5d70*/  SHF.R.W.U32 R81, R56, 0x1f, R81 ;  /* 0x0000001f38517819 */ /* 0x000fe40000001e51 */
[----:B------:R-:W-:Y:S02]  /*5d80*/  IADD3 R67, P0, PT, R82, R67, RZ ;  /* 0x0000004352437210 */ /* 0x000fe40007f1e0ff */
[----:B------:R-:W-:-:S02]  /*5d90*/  IADD3 R62, P1, P2, R26, R63, R80 ;  /* 0x0000003f1a3e7210 */ /* 0x000fc40007a3e050 */
[----:B------:R-:W-:Y:S02]  /*5da0*/  LOP3.LUT R75, R58, R70, RZ, 0x3c, !PT ;  /* 0x000000463a4b7212 */ /* 0x000fe400078e3cff */
[----:B------:R-:W-:Y:S01]  /*5db0*/  LOP3.LUT R86, R64, R65, RZ, 0x3c, !PT ;  /* 0x0000004140567212 */ /* 0x000fe200078e3cff */
[----:B------:R-:W-:Y:S01]  /*5dc0*/  IMAD.X R77, R84, 0x1, R83, P0 ;  /* 0x00000001544d7824 */ /* 0x000fe200000e0653 */
[----:B------:R-:W-:Y:S02]  /*5dd0*/  LOP3.LUT R56, R69, R74, RZ, 0x3c, !PT ;  /* 0x0000004a45387212 */ /* 0x000fe400078e3cff */
[----:B------:R-:W-:Y:S02]  /*5de0*/  IADD3.X R70, PT, PT, R27, R59, R81, P1, P2 ;  /* 0x0000003b1b467210 */ /* 0x000fe40000fe4451 */
[C-C-:B------:R-:W-:Y:S02]  /*5df0*/  PRMT R74, R75.reuse, 0x6543, R86.reuse ;  /* 0x000065434b4a7816 */ /* 0x140fe40000000056 */
[----:B------:R-:W-:-:S02]  /*5e00*/  PRMT R75, R75, 0x2107, R86 ;  /* 0x000021074b4b7816 */ /* 0x000fc40000000056 */
[----:B------:R-:W-:Y:S02]  /*5e10*/  LOP3.LUT R86, R70, R49, RZ, 0x3c, !PT ;  /* 0x0000003146567212 */ /* 0x000fe400078e3cff */
[----:B------:R-:W-:Y:S02]  /*5e20*/  IADD3 R65, P0, P1, R32, R74, R55 ;  /* 0x0000004a20417210 */ /* 0x000fe4000791e037 */
[----:B------:R-:W-:Y:S02]  /*5e30*/  LOP3.LUT R88, R77, R54, RZ, 0x3c, !PT ;  /* 0x000000364d587212 */ /* 0x000fe400078e3cff */
[----:B------:R-:W-:Y:S02]  /*5e40*/  IADD3 R73, P3, PT, R86, R57, RZ ;  /* 0x0000003956497210 */ /* 0x000fe40007f7e0ff */
[----:B------:R-:W-:Y:S02]  /*5e50*/  LOP3.LUT R57, R65, R76, R68, 0x96, !PT ;  /* 0x0000004c41397212 */ /* 0x000fe400078e9644 */
[----:B------:R-:W-:-:S02]  /*5e60*/  PRMT R83, R79, 0x6543, R56 ;  /* 0x000065434f537816 */ /* 0x000fc40000000038 */
[----:B------:R-:W-:Y:S02]  /*5e70*/  IADD3 R71, P2, PT, R88, R87, RZ ;  /* 0x0000005758477210 */ /* 0x000fe40007f5e0ff */
[----:B------:R-:W-:Y:S02]  /*5e80*/  LOP3.LUT R85, R67, R52, RZ, 0x3c, !PT ;  /* 0x0000003443557212 */ /* 0x000fe400078e3cff */
[----:B------:R-:W-:Y:S02]  /*5e90*/  IADD3.X R68, PT, PT, R33, R75, R68, P0, P1 ;  /* 0x0000004b21447210 */ /* 0x000fe400007e2444 */
[----:B------:R-:W-:Y:S02]  /*5ea0*/  PRMT R79, R79, 0x2107, R56 ;  /* 0x000021074f4f7816 */ /* 0x000fe40000000038 */
[----:B------:R-:W-:Y:S02]  /*5eb0*/  IADD3 R56, P4, P5, R6, R83, R72 ;  /* 0x0000005306387210 */ /* 0x000fe40007d9e048 */
[----:B------:R-:W-:-:S02]  /*5ec0*/  LOP3.LUT R63, R62, R53, RZ, 0x3c, !PT ;  /* 0x000000353e3f7212 */ /* 0x000fc400078e3cff */
[----:B------:R-:W-:Y:S01]  /*5ed0*/  LOP3.LUT R76, R68, R66, R55, 0x96, !PT ;  /* 0x00000042444c7212 */ /* 0x000fe200078e9637 */
[----:B------:R-:W-:Y:S01]  /*5ee0*/  IMAD.X R66, R85, 0x1, R78, P2 ;  /* 0x0000000155427824 */ /* 0x000fe200010e064e */
[----:B------:R-:W-:Y:S01]  /*5ef0*/  LOP3.LUT R59, R56, R91, R60, 0x96, !PT ;  /* 0x0000005b383b7212 */ /* 0x000fe200078e963c */
[----:B------:R-:W-:Y:S01]  /*5f00*/  IMAD.X R50, R63, 0x1, R50, P3 ;  /* 0x000000013f327824 */ /* 0x000fe200018e0632 */
[----:B------:R-:W-:Y:S02]  /*5f10*/  IADD3.X R60, PT, PT, R7, R79, R91, P4, P5 ;  /* 0x0000004f073c7210 */ /* 0x000fe400027ea45b */
[----:B------:R-:W-:Y:S02]  /*5f20*/  LOP3.LUT R63, R71, R82, RZ, 0x3c, !PT ;  /* 0x00000052473f7212 */ /* 0x000fe400078e3cff */
[----:B------:R-:W-:Y:S02]  /*5f30*/  LOP3.LUT R84, R66, R84, RZ, 0x3c, !PT ;  /* 0x0000005442547212 */ /* 0x000fe400078e3cff */
[----:B------:R-:W-:-:S02]  /*5f40*/  LOP3.LUT R72, R60, R72, R51, 0x96, !PT ;  /* 0x000000483c487212 */ /* 0x000fc400078e9633 */
[----:B------:R-:W-:Y:S02]  /*5f50*/  PRMT R51, R63, 0x6543, R84 ;  /* 0x000065433f337816 */ /* 0x000fe40000000054 */
[C-C-:B------:R-:W-:Y:S02]  /*5f60*/  PRMT R55, R57.reuse, 0x5432, R76.reuse ;  /* 0x0000543239377816 */ /* 0x140fe4000000004c */
[----:B------:R-:W-:Y:S02]  /*5f70*/  PRMT R57, R57, 0x1076, R76 ;  /* 0x0000107639397816 */ /* 0x000fe4000000004c */
[----:B------:R-:W-:Y:S02]  /*5f80*/  PRMT R63, R63, 0x2107, R84 ;  /* 0x000021073f3f7816 */ /* 0x000fe40000000054 */
[----:B------:R-:W-:Y:S02]  /*5f90*/  IADD3 R89, P1, P2, R8, R51, R67 ;  /* 0x0000003308597210 */ /* 0x000fe40007a3e043 */
[----:B------:R-:W-:-:S02]  /*5fa0*/  PRMT R76, R59, 0x5432, R72 ;  /* 0x000054323b4c7816 */ /* 0x000fc40000000048 */
[----:B------:R-:W-:Y:S02]  /*5fb0*/  PRMT R72, R59, 0x1076, R72 ;  /* 0x000010763b487816 */ /* 0x000fe40000000048 */
[----:B------:R-:W-:Y:S02]  /*5fc0*/  IADD3 R59, P0, PT, R55, R58, RZ ;  /* 0x0000003a373b7210 */ /* 0x000fe40007f1e0ff */
[----:B------:R-:W-:Y:S02]  /*5fd0*/  LOP3.LUT R80, R73, R80, RZ, 0x3c, !PT ;  /* 0x0000005049507212 */ /* 0x000fe400078e3cff */
[----:B------:R-:W-:Y:S02]  /*5fe0*/  LOP3.LUT R81, R50, R81, RZ, 0x3c, !PT ;  /* 0x0000005132517212 */ /* 0x000fe400078e3cff */
[----:B------:R-:W-:Y:S02]  /*5ff0*/  IADD3.X R87, PT, PT, R9, R63, R77, P1, P2 ;  /* 0x0000003f09577210 */ /* 0x000fe40000fe444d */
[----:B------:R-:W-:Y:S01]  /*6000*/  IADD3 R78, P1, PT, R76, R61, RZ ;  /* 0x0000003d4c4e7210 */ /* 0x000fe20007f3e0ff */
[----:B------:R-:W-:Y:S01]  /*6010*/  IMAD.X R61, R57, 0x1, R64, P0 ;  /* 0x00000001393d7824 */ /* 0x000fe200000e0640 */
[----:B------:R-:W-:-:S02]  /*6020*/  PRMT R85, R80, 0x6543, R81 ;  /* 0x0000654350557816 */ /* 0x000fc40000000051 */
[----:B------:R-:W-:Y:S01]  /*6030*/  PRMT R81, R80, 0x2107, R81 ;  /* 0x0000210750517816 */ /* 0x000fe20000000051 */
[----:B------:R-:W-:Y:S01]  /*6040*/  IMAD.X R80, R72, 0x1, R69, P1 ;  /* 0x0000000148507824 */ /* 0x000fe200008e0645 */
[----:B------:R-:W-:Y:S02]  /*6050*/  LOP3.LUT R52, R87, R67, R52, 0x96, !PT ;  /* 0x0000004357347212 */ /* 0x000fe400078e9634 */
[----:B------:R-:W-:Y:S02]  /*6060*/  LOP3.LUT R67, R59, R74, RZ, 0x3c, !PT ;  /* 0x0000004a3b437212 */ /* 0x000fe400078e3cff */
[----:B------:R-:W-:Y:S02]  /*6070*/  LOP3.LUT R58, R61, R75, RZ, 0x3c, !PT ;  /* 0x0000004b3d3a7212 */ /* 0x000fe400078e3cff */
[----:B------:R-:W-:Y:S02]  /*6080*/  LOP3.LUT R64, R78, R83, RZ, 0x3c, !PT ;  /* 0x000000534e407212 */ /* 0x000fe400078e3cff */
[----:B------:R-:W-:-:S02]  /*6090*/  IADD3 R75, P0, P1, R34, R85, R62 ;  /* 0x00000055224b7210 */ /* 0x000fc4000791e03e */
[----:B------:R-:W-:Y:S02]  /*60a0*/  LOP3.LUT R79, R80, R79, RZ, 0x3c, !PT ;  /* 0x0000004f504f7212 */ /* 0x000fe400078e3cff */
[----:B------:R-:W-:Y:S02]  /*60b0*/  LOP3.LUT R77, R89, R77, R54, 0x96, !PT ;  /* 0x0000004d594d7212 */ /* 0x000fe400078e9636 */
[----:B------:R-:W-:Y:S02]  /*60c0*/  SHF.R.W.U32 R54, R58, 0x1f, R67 ;  /* 0x0000001f3a367819 */ /* 0x000fe40000001e43 */
[----:B------:R-:W-:Y:S02]  /*60d0*/  SHF.R.W.U32 R67, R67, 0x1f, R58 ;  /* 0x0000001f43437819 */ /* 0x000fe40000001e3a */
[----:B------:R-:W-:Y:S02]  /*60e0*/  IADD3.X R83, PT, PT, R0, R81, R70, P0, P1 ;  /* 0x0000005100537210 */ /* 0x000fe400007e2446 */
[----:B------:R-:W-:-:S02]  /*60f0*/  SHF.R.W.U32 R58, R79, 0x1f, R64 ;  /* 0x0000001f4f3a7819 */ /* 0x000fc40000001e40 */
[----:B------:R-:W-:Y:S02]  /*6100*/  LOP3.LUT R82, R75, R70, R49, 0x96, !PT ;  /* 0x000000464b527212 */ /* 0x000fe400078e9631 */
[----:B------:R-:W-:Y:S02]  /*6110*/  SHF.R.W.U32 R79, R64, 0x1f, R79 ;  /* 0x0000001f404f7819 */ /* 0x000fe40000001e4f */
[----:B------:R-:W-:Y:S02]  /*6120*/  IADD3 R49, P1, P2, R4, R89, R54 ;  /* 0x0000005904317210 */ /* 0x000fe40007a3e036 */
[----:B------:R-:W-:Y:S02]  /*6130*/  LOP3.LUT R53, R83, R62, R53, 0x96, !PT ;  /* 0x0000003e53357212 */ /* 0x000fe400078e9635 */
[----:B------:R-:W-:Y:S02]  /*6140*/  IADD3 R65, P0, PT, R58, R65, RZ ;  /* 0x000000413a417210 */ /* 0x000fe40007f1e0ff */
[----:B------:R-:W-:-:S02]  /*6150*/  PRMT R62, R77, 0x5432, R52 ;  /* 0x000054324d3e7816 */ /* 0x000fc40000000034 */
[----:B------:R-:W-:Y:S01]  /*6160*/  IADD3.X R74, PT, PT, R5, R87, R67, P1, P2 ;  /* 0x00000057054a7210 */ /* 0x000fe20000fe4443 */
[----:B------:R-:W-:Y:S01]  /*6170*/  IMAD.X R87, R79, 0x1, R68, P0 ;  /* 0x000000014f577824 */ /* 0x000fe200000e0644 */
[C-C-:B------:R-:W-:Y:S02]  /*6180*/  PRMT R69, R82.reuse, 0x1076, R53.reuse ;  /* 0x0000107652457816 */ /* 0x140fe40000000035 */
[----:B------:R-:W-:Y:S02]  /*6190*/  PRMT R64, R82, 0x5432, R53 ;  /* 0x0000543252407816 */ /* 0x000fe40000000035 */
[----:B------:R-:W-:Y:S02]  /*61a0*/  PRMT R77, R77, 0x1076, R52 ;  /* 0x000010764d4d7816 */ /* 0x000fe40000000034 */
[----:B------:R-:W-:Y:S02]  /*61b0*/  LOP3.LUT R53, R74, R69, RZ, 0x3c, !PT ;  /* 0x000000454a357212 */ /* 0x000fe400078e3cff */
[----:B------:R-:W-:-:S02]  /*61c0*/  IADD3 R70, P0, PT, R62, R71, RZ ;  /* 0x000000473e467210 */ /* 0x000fc40007f1e0ff */
[----:B------:R-:W-:Y:S02]  /*61d0*/  IADD3 R68, P1, PT, R64, R73, RZ ;  /* 0x0000004940447210 */ /* 0x000fe40007f3e0ff */
[----:B------:R-:W-:Y:S01]  /*61e0*/  LOP3.LUT R52, R87, R77, RZ, 0x3c, !PT ;  /* 0x0000004d57347212 */ /* 0x000fe200078e3cff */
[----:B------:R-:W-:Y:S01]  /*61f0*/  IMAD.X R73, R77, 0x1, R66, P0 ;  /* 0x000000014d497824 */ /* 0x000fe200000e0642 */
[----:B------:R-:W-:Y:S02]  /*6200*/  IADD3 R71, P2, PT, R53, R78, RZ ;  /* 0x0000004e35477210 */ /* 0x000fe40007f5e0ff */
[----:B------:R-:W-:Y:S02]  /*6210*/  LOP3.LUT R53, R68, R85, RZ, 0x3c, !PT ;  /* 0x0000005544357212 */ /* 0x000fe400078e3cff */
[----:B------:R-:W-:Y:S01]  /*6220*/  IADD3 R85, P0, PT, R52, R68, RZ ;  /* 0x0000004434557210 */ /* 0x000fe20007f1e0ff */
[----:B------:R-:W-:Y:S01]  /*6230*/  IMAD.X R68, R69, 0x1, R50, P1 ;  /* 0x0000000145447824 */ /* 0x000fe200008e0632 */
[----:B------:R-:W-:-:S02]  /*6240*/  LOP3.LUT R52, R70, R51, RZ, 0x3c, !PT ;  /* 0x0000003346347212 */ /* 0x000fc400078e3cff */
[----:B------:R-:W-:Y:S02]  /*6250*/  LOP3.LUT R63, R73, R63, RZ, 0x3c, !PT ;  /* 0x0000003f493f7212 */ /* 0x000fe400078e3cff */
[----:B------:R-:W-:Y:S02]  /*6260*/  LOP3.LUT R66, R68, R81, RZ, 0x3c, !PT ;  /* 0x0000005144427212 */ /* 0x000fe400078e3cff */
[----:B------:R-:W-:Y:S02]  /*6270*/  LOP3.LUT R78, R65, R62, RZ, 0x3c, !PT ;  /* 0x0000003e414e7212 */ /* 0x000fe400078e3cff */
[----:B------:R-:W-:Y:S02]  /*6280*/  LOP3.LUT R51, R49, R64, RZ, 0x3c, !PT ;  /* 0x0000004031337212 */ /* 0x000fe400078e3cff */
[----:B------:R-:W-:Y:S02]  /*6290*/  SHF.R.W.U32 R50, R63, 0x1f, R52 ;  /* 0x0000001f3f327819 */ /* 0x000fe40000001e34 */
[----:B------:R-:W-:-:S02]  /*62a0*/  SHF.R.W.U32 R52, R52, 0x1f, R63 ;  /* 0x0000001f34347819 */ /* 0x000fc40000001e3f */
[----:B------:R-:W-:Y:S01]  /*62b0*/  SHF.R.W.U32 R63, R66, 0x1f, R53 ;  /* 0x0000001f423f7819 */ /* 0x000fe20000001e35 */
[----:B------:R-:W-:Y:S01]  /*62c0*/  IMAD.X R80, R51, 0x1, R80, P2 ;  /* 0x0000000133507824 */ /* 0x000fe200010e0650 */
[----:B------:R-:W-:Y:S01]  /*62d0*/  SHF.R.W.U32 R51, R53, 0x1f, R66 ;  /* 0x0000001f35337819 */ /* 0x000fe20000001e42 */
[----:B------:R-:W-:Y:S01]  /*62e0*/  IMAD.X R78, R78, 0x1, R68, P0 ;  /* 0x000000014e4e7824 */ /* 0x000fe200000e0644 */
[----:B------:R-:W-:Y:S02]  /*62f0*/  IADD3 R53, P0, P1, R8, R75, R50 ;  /* 0x0000004b08357210 */ /* 0x000fe4000791e032 */
[----:B------:R-:W-:Y:S02]  /*6300*/  IADD3 R56, P2, P3, R26, R56, R63 ;  /* 0x000000381a387210 */ /* 0x000fe40007b5e03f */
[----:B------:R-:W-:Y:S02]  /*6310*/  LOP3.LUT R66, R85, R58, RZ, 0x3c, !PT ;  /* 0x0000003a55427212 */ /* 0x000fe400078e3cff */
[----:B------:R-:W-:-:S02]  /*6320*/  LOP3.LUT R79, R78, R79, RZ, 0x3c, !PT ;  /* 0x0000004f4e4f7212 */ /* 0x000fc400078e3cff */
[----:B------:R-:W-:Y:S02]  /*6330*/  IADD3.X R83, PT, PT, R9, R83, R52, P0, P1 ;  /* 0x0000005309537210 */ /* 0x000fe400007e2434 */
[----:B------:R-:W-:Y:S02]  /*6340*/  IADD3.X R60, PT, PT, R27, R60, R51, P2, P3 ;  /* 0x0000003c1b3c7210 */ /* 0x000fe400017e6433 */
[----:B------:R-:W-:Y:S02]  /*6350*/  LOP3.LUT R81, R71, R54, RZ, 0x3c, !PT ;  /* 0x0000003647517212 */ /* 0x000fe400078e3cff */
[----:B------:R-:W-:Y:S02]  /*6360*/  LOP3.LUT R58, R80, R67, RZ, 0x3c, !PT ;  /* 0x00000043503a7212 */ /* 0x000fe400078e3cff */
[C-C-:B------:R-:W-:Y:S02]  /*6370*/  PRMT R67, R66.reuse, 0x6543, R79.reuse ;  /* 0x0000654342437816 */ /* 0x140fe4000000004f */
[----:B------:R-:W-:-:S02]  /*6380*/  PRMT R66, R66, 0x2107, R79 ;  /* 0x0000210742427816 */ /* 0x000fc4000000004f */
[----:B------:R-:W-:Y:S02]  /*6390*/  LOP3.LUT R54, R83, R72, RZ, 0x3c, !PT ;  /* 0x0000004853367212 */ /* 0x000fe400078e3cff */
[----:B------:R-:W-:Y:S02]  /*63a0*/  LOP3.LUT R75, R60, R57, RZ, 0x3c, !PT ;  /* 0x000000393c4b7212 */ /* 0x000fe400078e3cff */
[----:B------:R-:W-:Y:S02]  /*63b0*/  PRMT R79, R81, 0x6543, R58 ;  /* 0x00006543514f7816 */ /* 0x000fe4000000003a */
[----:B------:R-:W-:Y:S02]  /*63c0*/  IADD3 R59, P4, PT, R54, R59, RZ ;  /* 0x0000003b363b7210 */ /* 0x000fe40007f9e0ff */
[----:B------:R-:W-:Y:S02]  /*63d0*/  IADD3 R70, P5, PT, R75, R70, RZ ;  /* 0x000000464b467210 */ /* 0x000fe40007fbe0ff */
[----:B------:R-:W-:-:S02]  /*63e0*/  IADD3 R54, P0, P1, R32, R67, R65 ;  /* 0x0000004320367210 */ /* 0x000fc4000791e041 */
[----:B------:R-:W-:Y:S02]  /*63f0*/  IADD3 R75, P2, P3, R34, R79, R49 ;  /* 0x0000004f224b7210 */ /* 0x000fe40007b5e031 */
[----:B------:R-:W-:Y:S02]  /*6400*/  LOP3.LUT R84, R53, R76, RZ, 0x3c, !PT ;  /* 0x0000004c35547212 */ /* 0x000fe400078e3cff */
[----:B------:R-:W-:Y:S02]  /*6410*/  PRMT R81, R81, 0x2107, R58 ;  /* 0x0000210751517816 */ /* 0x000fe4000000003a */
[----:B------:R-:W-:Y:S01]  /*6420*/  LOP3.LUT R82, R56, R55, RZ, 0x3c, !PT ;  /* 0x0000003738527212 */ /* 0x000fe200078e3cff */
[----:B------:R-:W-:Y:S01]  /*6430*/  IMAD.X R61, R84, 0x1, R61, P4 ;  /* 0x00000001543d7824 */ /* 0x000fe200020e063d */
[----:B------:R-:W-:Y:S02]  /*6440*/  IADD3.X R58, PT, PT, R33, R66, R87, P0, P1 ;  /* 0x00000042213a7210 */ /* 0x000fe400007e2457 */
[----:B------:R-:W-:-:S02]  /*6450*/  LOP3.LUT R68, R75, R74, R69, 0x96, !PT ;  /* 0x0000004a4b447212 */ /* 0x000fc400078e9645 */
[----:B------:R-:W-:Y:S01]  /*6460*/  IADD3.X R74, PT, PT, R0, R81, R74, P2, P3 ;  /* 0x00000051004a7210 */ /* 0x000fe200017e644a */
[----:B------:R-:W-:Y:S01]  /*6470*/  IMAD.X R73, R82, 0x1, R73, P5 ;  /* 0x0000000152497824 */ /* 0x000fe200028e0649 */
[----:B------:R-:W-:Y:S02]  /*6480*/  LOP3.LUT R77, R54, R87, R77, 0x96, !PT ;  /* 0x00000057364d7212 */ /* 0x000fe400078e964d */
[----:B------:R-:W-:Y:S02]  /*6490*/  LOP3.LUT R62, R58, R65, R62, 0x96, !PT ;  /* 0x000000413a3e7212 */ /* 0x000fe400078e963e */
[----:B------:R-:W-:Y:S02]  /*64a0*/  LOP3.LUT R89, R74, R49, R64, 0x96, !PT ;  /* 0x000000314a597212 */ /* 0x000fe400078e9640 */
[----:B------:R-:W-:Y:S02]  /*64b0*/  LOP3.LUT R64, R59, R50, RZ, 0x3c, !PT ;  /* 0x000000323b407212 */ /* 0x000fe400078e3cff */
[----:B------:R-:W-:-:S02]  /*64c0*/  LOP3.LUT R87, R61, R52, RZ, 0x3c, !PT ;  /* 0x000000343d577212 */ /* 0x000fc400078e3cff */
[C-C-:B------:R-:W-:Y:S02]  /*64d0*/  PRMT R52, R77.reuse, 0x5432, R62.reuse ;  /* 0x000054324d347816 */ /* 0x140fe4000000003e */
[----:B------:R-:W-:Y:S02]  /*64e0*/  PRMT R49, R77, 0x1076, R62 ;  /* 0x000010764d317816 */ /* 0x000fe4000000003e */
[----:B------:R-:W-:Y:S02]  /*64f0*/  LOP3.LUT R65, R70, R63, RZ, 0x3c, !PT ;  /* 0x0000003f46417212 */ /* 0x000fe400078e3cff */
[----:B------:R-:W-:Y:S02]  /*6500*/  LOP3.LUT R62, R73, R51, RZ, 0x3c, !PT ;  /* 0x00000033493e7212 */ /* 0x000fe400078e3cff */
[----:B------:R-:W-:Y:S02]  /*6510*/  PRMT R69, R64, 0x6543, R87 ;  /* 0x0000654340457816 */ /* 0x000fe40000000057 */
[----:B------:R-:W-:-:S02]  /*6520*/  PRMT R50, R68, 0x5432, R89 ;  /* 0x0000543244327816 */ /* 0x000fc40000000059 */
[----:B------:R-:W-:Y:S02]  /*6530*/  PRMT R63, R64, 0x2107, R87 ;  /* 0x00002107403f7816 */ /* 0x000fe40000000057 */
[C-C-:B------:R-:W-:Y:S02]  /*6540*/  PRMT R64, R65.reuse, 0x6543, R62.reuse ;  /* 0x0000654341407816 */ /* 0x140fe4000000003e */
[----:B------:R-:W-:Y:S02]  /*6550*/  IADD3 R77, P0, P2, R2, R69, R53 ;  /* 0x00000045024d7210 */ /* 0x000fe40007a1e035 */
[----:B------:R-:W-:Y:S02]  /*6560*/  PRMT R65, R65, 0x2107, R62 ;  /* 0x0000210741417816 */ /* 0x000fe4000000003e */
[----:B------:R-:W-:Y:S02]  /*6570*/  PRMT R51, R68, 0x1076, R89 ;  /* 0x0000107644337816 */ /* 0x000fe40000000059 */
[----:B------:R-:W-:-:S02]  /*6580*/  IADD3 R62, P1, PT, R50, R71, RZ ;  /* 0x00000047323e7210 */ /* 0x000fc40007f3e0ff */
[----:B------:R-:W-:Y:S02]  /*6590*/  IADD3.X R71, PT, PT, R3, R63, R83, P0, P2 ;  /* 0x0000003f03477210 */ /* 0x000fe400007e4453 */
[----:B------:R-:W-:Y:S02]  /*65a0*/  IADD3 R68, P0, PT, R52, R85, RZ ;  /* 0x0000005534447210 */ /* 0x000fe40007f1e0ff */
[----:B------:R-:W-:Y:S01]  /*65b0*/  LOP3.LUT R82, R77, R83, R72, 0x96, !PT ;  /* 0x000000534d527212 */ /* 0x000fe200078e9648 */
[----:B------:R-:W-:Y:S01]  /*65c0*/  IMAD.X R72, R51, 0x1, R80, P1 ;  /* 0x0000000133487824 */ /* 0x000fe200008e0650 */
[----:B------:R-:W-:Y:S01]  /*65d0*/  LOP3.LUT R85, R71, R53, R76, 0x96, !PT ;  /* 0x0000003547557212 */ /* 0x000fe200078e964c */
[----:B------:R-:W-:Y:S01]  /*65e0*/  IMAD.X R53, R49, 0x1, R78, P0 ;  /* 0x0000000131357824 */ /* 0x000fe200000e064e */
[----:B------:R-:W-:Y:S02]  /*65f0*/  LOP3.LUT R79, R62, R79, RZ, 0x3c, !PT ;  /* 0x0000004f3e4f7212 */ /* 0x000fe400078e3cff */
[----:B------:R-:W-:-:S02]  /*6600*/  LOP3.LUT R76, R72, R81, RZ, 0x3c, !PT ;  /* 0x00000051484c7212 */ /* 0x000fc400078e3cff */
[----:B------:R-:W-:Y:S02]  /*6610*/  LOP3.LUT R81, R68, R67, RZ, 0x3c, !PT ;  /* 0x0000004344517212 */ /* 0x000fe400078e3cff */
[----:B------:R-:W-:Y:S02]  /*6620*/  IADD3 R67, P0, P1, R6, R64, R56 ;  /* 0x0000004006437210 */ /* 0x000fe4000791e038 */
[----:B------:R-:W-:Y:S02]  /*6630*/  LOP3.LUT R66, R53, R66, RZ, 0x3c, !PT ;  /* 0x0000004235427212 */ /* 0x000fe400078e3cff */
[----:B------:R-:W-:Y:S02]  /*6640*/  SHF.R.W.U32 R83, R76, 0x1f, R79 ;  /* 0x0000001f4c537819 */ /* 0x000fe40000001e4f */
[----:B------:R-:W-:Y:S02]  /*6650*/  LOP3.LUT R78, R67, R60, R57, 0x96, !PT ;  /* 0x0000003c434e7212 */ /* 0x000fe400078e9639 */
[----:B------:R-:W-:-:S02]  /*6660*/  SHF.R.W.U32 R79, R79, 0x1f, R76 ;  /* 0x0000001f4f4f7819 */ /* 0x000fc40000001e4c */
[----:B------:R-:W-:Y:S02]  /*6670*/  IADD3.X R60, PT, PT, R7, R65, R60, P0, P1 ;  /* 0x00000041073c7210 */ /* 0x000fe400007e243c */
[----:B------:R-:W-:Y:S02]  /*6680*/  SHF.R.W.U32 R76, R66, 0x1f, R81 ;  /* 0x0000001f424c7819 */ /* 0x000fe40000001e51 */
[----:B------:R-:W-:Y:S02]  /*6690*/  IADD3 R54, P0, PT, R83, R54, RZ ;  /* 0x0000003653367210 */ /* 0x000fe40007f1e0ff */
[----:B------:R-:W-:Y:S02]  /*66a0*/  LOP3.LUT R87, R60, R56, R55, 0x96, !PT ;  /* 0x000000383c577212 */ /* 0x000fe400078e9637 */
[----:B------:R-:W-:Y:S02]  /*66b0*/  SHF.R.W.U32 R81, R81, 0x1f, R66 ;  /* 0x0000001f51517819 */ /* 0x000fe40000001e42 */
[----:B------:R-:W-:-:S02]  /*66c0*/  IADD3 R55, P1, PT, R76, R67, RZ ;  /* 0x000000434c377210 */ /* 0x000fc40007f3e0ff */
[----:B------:R-:W-:Y:S01]  /*66d0*/  PRMT R56, R82, 0x5432, R85 ;  /* 0x0000543252387816 */ /* 0x000fe20000000055 */
[----:B------:R-:W-:Y:S01]  /*66e0*/  IMAD.X R57, R79, 0x1, R58, P0 ;  /* 0x000000014f397824 */ /* 0x000fe200000e063a */
[----:B------:R-:W-:Y:S01]  /*66f0*/  PRMT R58, R78, 0x1076, R87 ;  /* 0x000010764e3a7816 */ /* 0x000fe20000000057 */
[----:B------:R-:W-:Y:S01]  /*6700*/  IMAD.X R67, R81, 0x1, R60, P1 ;  /* 0x0000000151437824 */ /* 0x000fe200008e063c */
[----:B------:R-:W-:Y:S02]  /*6710*/  PRMT R66, R82, 0x1076, R85 ;  /* 0x0000107652427816 */ /* 0x000fe40000000055 */
[----:B------:R-:W-:Y:S02]  /*6720*/  IADD3 R82, P0, PT, R56, R59, RZ ;  /* 0x0000003b38527210 */ /* 0x000fe40007f1e0ff */
[----:B------:R-:W-:Y:S02]  /*6730*/  PRMT R59, R78, 0x5432, R87 ;  /* 0x000054324e3b7816 */ /* 0x000fe40000000057 */
[----:B------:R-:W-:-:S02]  /*6740*/  LOP3.LUT R60, R58, R57, RZ, 0x3c, !PT ;  /* 0x000000393a3c7212 */ /* 0x000fc400078e3cff */
[----:B------:R-:W-:Y:S02]  /*6750*/  LOP3.LUT R80, R82, R69, RZ, 0x3c, !PT ;  /* 0x0000004552507212 */ /* 0x000fe400078e3cff */
[----:B------:R-:W-:Y:S02]  /*6760*/  LOP3.LUT R85, R67, R66, RZ, 0x3c, !PT ;  /* 0x0000004243557212 */ /* 0x000fe400078e3cff */
[----:B------:R-:W-:Y:S02]  /*6770*/  IADD3 R69, P1, PT, R59, R70, RZ ;  /* 0x000000463b457210 */ /* 0x000fe40007f3e0ff */
[----:B------:R-:W-:Y:S01]  /*6780*/  IADD3 R60, P2, PT, R60, R82, RZ ;  /* 0x000000523c3c7210 */ /* 0x000fe20007f5e0ff */
[----:B------:R-:W-:Y:S01]  /*6790*/  IMAD.X R82, R66, 0x1, R61, P0 ;  /* 0x0000000142527824 */ /* 0x000fe200000e063d */
        /* <DEDUP_REMOVED lines=10> */
[----:B------:R-:W-:Y:S02]  /*6840*/  IMAD.X R72, R85, 0x1, R72, P0 ;  /* 0x0000000155487824 */ /* 0x000fe400000e0648 */
[----:B------:R-:W-:Y:S01]  /*6850*/  IMAD.X R64, R70, 0x1, R82, P2 ;  /* 0x0000000146407824 */ /* 0x000fe200010e0652 */
[----:B------:R-:W-:Y:S02]  /*6860*/  SHF.R.W.U32 R70, R78, 0x1f, R87 ;  /* 0x0000001f4e467819 */ /* 0x000fe40000001e57 */
[----:B------:R-:W-:Y:S02]  /*6870*/  IADD3 R77, P2, P3, R30, R77, R73 ;  /* 0x0000004d1e4d7210 */ /* 0x000fe40007b5e049 */
[----:B------:R-:W-:Y:S02]  /*6880*/  IADD3 R75, P0, P1, R12, R75, R63 ;  /* 0x0000004b0c4b7210 */ /* 0x000fe4000791e03f */
[----:B------:R-:W-:-:S02]  /*6890*/  LOP3.LUT R78, R61, R76, RZ, 0x3c, !PT ;  /* 0x0000004c3d4e7212 */ /* 0x000fc400078e3cff */
[----:B------:R-:W-:Y:S02]  /*68a0*/  LOP3.LUT R81, R72, R81, RZ, 0x3c, !PT ;  /* 0x0000005148517212 */ /* 0x000fe400078e3cff */
[----:B------:R-:W-:Y:S02]  /*68b0*/  IADD3.X R80, PT, PT, R31, R71, R70, P2, P3 ;  /* 0x000000471f507210 */ /* 0x000fe400017e6446 */
[----:B------:R-:W-:Y:S02]  /*68c0*/  LOP3.LUT R83, R60, R83, RZ, 0x3c, !PT ;  /* 0x000000533c537212 */ /* 0x000fe400078e3cff */
[----:B------:R-:W-:Y:S02]  /*68d0*/  LOP3.LUT R84, R64, R79, RZ, 0x3c, !PT ;  /* 0x0000004f40547212 */ /* 0x000fe400078e3cff */
[----:B------:R-:W-:Y:S02]  /*68e0*/  IADD3.X R74, PT, PT, R13, R74, R65, P0, P1 ;  /* 0x0000004a0d4a7210 */ /* 0x000fe400007e2441 */
[----:B------:R-:W-:-:S02]  /*68f0*/  PRMT R76, R78, 0x6543, R81 ;  /* 0x000065434e4c7816 */ /* 0x000fc40000000051 */
[----:B------:R-:W-:Y:S02]  /*6900*/  PRMT R79, R78, 0x2107, R81 ;  /* 0x000021074e4f7816 */ /* 0x000fe40000000051 */
[----:B------:R-:W-:Y:S02]  /*6910*/  LOP3.LUT R81, R80, R51, RZ, 0x3c, !PT ;  /* 0x0000003350517212 */ /* 0x000fe400078e3cff */
[--C-:B------:R-:W-:Y:S02]  /*6920*/  PRMT R71, R83, 0x6543, R84.reuse ;  /* 0x0000654353477816 */ /* 0x100fe40000000054 */
[----:B------:R-:W-:Y:S02]  /*6930*/  LOP3.LUT R82, R74, R49, RZ, 0x3c, !PT ;  /* 0x000000314a527212 */ /* 0x000fe400078e3cff */
[----:B------:R-:W-:Y:S02]  /*6940*/  IADD3 R68, P2, PT, R81, R68, RZ ;  /* 0x0000004451447210 */ /* 0x000fe40007f5e0ff */
[----:B------:R-:W-:-:S02]  /*6950*/  PRMT R78, R83, 0x2107, R84 ;  /* 0x00002107534e7816 */ /* 0x000fc40000000054 */
[----:B------:R-:W-:Y:S02]  /*6960*/  IADD3 R81, P0, PT, R71, R54, RZ ;  /* 0x0000003647517210 */ /* 0x000fe40007f1e0ff */
[----:B------:R-:W-:Y:S02]  /*6970*/  IADD3 R82, P1, PT, R82, R69, RZ ;  /* 0x0000004552527210 */ /* 0x000fe40007f3e0ff */
[----:B------:R-:W-:Y:S02]  /*6980*/  LOP3.LUT R83, R75, R52, RZ, 0x3c, !PT ;  /* 0x000000344b537212 */ /* 0x000fe400078e3cff */
[----:B------:R-:W-:Y:S02]  /*6990*/  LOP3.LUT R84, R81, R58, R57, 0x96, !PT ;  /* 0x0000003a51547212 */ /* 0x000fe400078e9639 */
[----:B------:R-:W-:Y:S01]  /*69a0*/  LOP3.LUT R58, R77, R50, RZ, 0x3c, !PT ;  /* 0x000000324d3a7212 */ /* 0x000fe200078e3cff */
[----:B------:R-:W-:Y:S01]  /*69b0*/  IMAD.X R62, R83, 0x1, R62, P1 ;  /* 0x00000001533e7824 */ /* 0x000fe200008e063e */
[----:B------:R-:W-:Y:S01]  /*69c0*/  IADD3 R69, P3, P4, R28, R76, R55 ;  /* 0x0000004c1c457210 */ /* 0x000fe20007c7e037 */
[----:B------:R-:W-:-:S02]  /*69d0*/  IMAD.X R57, R78, 0x1, R57, P0 ;  /* 0x000000014e397824 */ /* 0x000fc400000e0639 */
[----:B------:R-:W-:Y:S01]  /*69e0*/  IMAD.X R53, R58, 0x1, R53, P2 ;  /* 0x000000013a357824 */ /* 0x000fe200010e0635 */
[----:B------:R-:W-:Y:S02]  /*69f0*/  LOP3.LUT R66, R69, R67, R66, 0x96, !PT ;  /* 0x0000004345427212 */ /* 0x000fe400078e9642 */
[----:B------:R-:W-:Y:S02]  /*6a00*/  IADD3.X R67, PT, PT, R29, R79, R67, P3, P4 ;  /* 0x0000004f1d437210 */ /* 0x000fe40001fe8443 */
[----:B------:R-:W-:Y:S02]  /*6a10*/  LOP3.LUT R58, R82, R63, RZ, 0x3c, !PT ;  /* 0x0000003f523a7212 */ /* 0x000fe400078e3cff */
[----:B------:R-:W-:Y:S02]  /*6a20*/  LOP3.LUT R65, R62, R65, RZ, 0x3c, !PT ;  /* 0x000000413e417212 */ /* 0x000fe400078e3cff */
[----:B------:R-:W-:Y:S02]  /*6a30*/  LOP3.LUT R59, R57, R59, R54, 0x96, !PT ;  /* 0x0000003b393b7212 */ /* 0x000fe400078e9636 */
[----:B------:R-:W-:-:S02]  /*6a40*/  LOP3.LUT R83, R67, R55, R56, 0x96, !PT ;  /* 0x0000003743537212 */ /* 0x000fc400078e9638 */
[----:B------:R-:W-:Y:S02]  /*6a50*/  PRMT R54, R58, 0x6543, R65 ;  /* 0x000065433a367816 */ /* 0x000fe40000000041 */
[C-C-:B------:R-:W-:Y:S02]  /*6a60*/  PRMT R55, R84.reuse, 0x5432, R59.reuse ;  /* 0x0000543254377816 */ /* 0x140fe4000000003b */
[----:B------:R-:W-:Y:S02]  /*6a70*/  PRMT R59, R84, 0x1076, R59 ;  /* 0x00001076543b7816 */ /* 0x000fe4000000003b */
[----:B------:R-:W-:Y:S02]  /*6a80*/  LOP3.LUT R84, R53, R70, RZ, 0x3c, !PT ;  /* 0x0000004635547212 */ /* 0x000fe400078e3cff */
[----:B------:R-:W-:Y:S02]  /*6a90*/  PRMT R65, R58, 0x2107, R65 ;  /* 0x000021073a417816 */ /* 0x000fe40000000041 */
[----:B------:R-:W-:-:S02]  /*6aa0*/  IADD3 R70, P1, PT, R54, R75, RZ ;  /* 0x0000004b36467210 */ /* 0x000fc40007f3e0ff */
[C-C-:B------:R-:W-:Y:S02]  /*6ab0*/  PRMT R56, R66.reuse, 0x5432, R83.reuse ;  /* 0x0000543242387816 */ /* 0x140fe40000000053 */
[----:B------:R-:W-:Y:S01]  /*6ac0*/  PRMT R63, R66, 0x1076, R83 ;  /* 0x00001076423f7816 */ /* 0x000fe20000000053 */
[----:B------:R-:W-:Y:S01]  /*6ad0*/  IMAD.X R83, R65, 0x1, R74, P1 ;  /* 0x0000000141537824 */ /* 0x000fe200008e064a */
[----:B------:R-:W-:Y:S02]  /*6ae0*/  LOP3.LUT R73, R68, R73, RZ, 0x3c, !PT ;  /* 0x0000004944497212 */ /* 0x000fe400078e3cff */
[----:B------:R-:W-:Y:S02]  /*6af0*/  IADD3 R61, P1, PT, R56, R61, RZ ;  /* 0x0000003d383d7210 */ /* 0x000fe40007f3e0ff */
[----:B------:R-:W-:Y:S02]  /*6b00*/  IADD3 R60, P0, PT, R55, R60, RZ ;  /* 0x0000003c373c7210 */ /* 0x000fe40007f1e0ff */
[----:B------:R-:W-:Y:S01]  /*6b10*/  PRMT R58, R73, 0x6543, R84 ;  /* 0x00006543493a7816 */ /* 0x000fe20000000054 */
[----:B------:R-:W-:Y:S01]  /*6b20*/  IMAD.X R72, R63, 0x1, R72, P1 ;  /* 0x000000013f487824 */ /* 0x000fe200008e0648 */
[----:B------:R-:W-:Y:S01]  /*6b30*/  LOP3.LUT R49, R70, R74, R49, 0x96, !PT ;  /* 0x0000004a46317212 */ /* 0x000fe200078e9631 */
[----:B------:R-:W-:Y:S01]  /*6b40*/  IMAD.X R85, R59, 0x1, R64, P0 ;  /* 0x000000013b557824 */ /* 0x000fe200000e0640 */
[----:B------:R-:W-:-:S02]  /*6b50*/  LOP3.LUT R74, R83, R75, R52, 0x96, !PT ;  /* 0x0000004b534a7212 */ /* 0x000fc400078e9634 */
[----:B------:R-:W-:Y:S02]  /*6b60*/  LOP3.LUT R52, R60, R71, RZ, 0x3c, !PT ;  /* 0x000000473c347212 */ /* 0x000fe400078e3cff */
[----:B------:R-:W-:Y:S02]  /*6b70*/  PRMT R73, R73, 0x2107, R84 ;  /* 0x0000210749497816 */ /* 0x000fe40000000054 */
[----:B------:R-:W-:Y:S02]  /*6b80*/  IADD3 R71, P0, PT, R58, R77, RZ ;  /* 0x0000004d3a477210 */ /* 0x000fe40007f1e0ff */
[----:B------:R-:W-:Y:S02]  /*6b90*/  LOP3.LUT R64, R61, R76, RZ, 0x3c, !PT ;  /* 0x0000004c3d407212 */ /* 0x000fe400078e3cff */
[----:B------:R-:W-:Y:S01]  /*6ba0*/  LOP3.LUT R87, R72, R79, RZ, 0x3c, !PT ;  /* 0x0000004f48577212 */ /* 0x000fe200078e3cff */
[----:B------:R-:W-:Y:S01]  /*6bb0*/  IMAD.X R79, R73, 0x1, R80, P0 ;  /* 0x00000001494f7824 */ /* 0x000fe200000e0650 */
[----:B------:R-:W-:-:S02]  /*6bc0*/  LOP3.LUT R89, R85, R78, RZ, 0x3c, !PT ;  /* 0x0000004e55597212 */ /* 0x000fc400078e3cff */
[----:B------:R-:W-:Y:S02]  /*6bd0*/  SHF.R.W.U32 R66, R87, 0x1f, R64 ;  /* 0x0000001f57427819 */ /* 0x000fe40000001e40 */
[----:B------:R-:W-:Y:S02]  /*6be0*/  SHF.R.W.U32 R75, R89, 0x1f, R52 ;  /* 0x0000001f594b7819 */ /* 0x000fe40000001e34 */
[----:B------:R-:W-:Y:S02]  /*6bf0*/  SHF.R.W.U32 R64, R64, 0x1f, R87 ;  /* 0x0000001f40407819 */ /* 0x000fe40000001e57 */
[----:B------:R-:W-:Y:S02]  /*6c00*/  LOP3.LUT R76, R71, R80, R51, 0x96, !PT ;  /* 0x00000050474c7212 */ /* 0x000fe400078e9633 */
[----:B------:R-:W-:Y:S02]  /*6c10*/  LOP3.LUT R87, R79, R77, R50, 0x96, !PT ;  /* 0x0000004d4f577212 */ /* 0x000fe400078e9632 */
[----:B------:R-:W-:-:S02]  /*6c20*/  IADD3 R50, P0, P1, R66, R28, R81 ;  /* 0x0000001c42327210 */ /* 0x000fc4000791e051 */
[C-C-:B------:R-:W-:Y:S02]  /*6c30*/  PRMT R77, R49.reuse, 0x5432, R74.reuse ;  /* 0x00005432314d7816 */ /* 0x140fe4000000004a */
[----:B------:R-:W-:Y:S02]  /*6c40*/  IADD3 R51, P2, P3, R32, R70, R75 ;  /* 0x0000004620337210 */ /* 0x000fe40007b5e04b */
[----:B------:R-:W-:Y:S02]  /*6c50*/  PRMT R49, R49, 0x1076, R74 ;  /* 0x0000107631317816 */ /* 0x000fe4000000004a */
[----:B------:R-:W-:Y:S02]  /*6c60*/  SHF.R.W.U32 R52, R52, 0x1f, R89 ;  /* 0x0000001f34347819 */ /* 0x000fe40000001e59 */
[C-C-:B------:R-:W-:Y:S02]  /*6c70*/  PRMT R70, R76.reuse, 0x1076, R87.reuse ;  /* 0x000010764c467816 */ /* 0x140fe40000000057 */
[----:B------:R-:W-:-:S02]  /*6c80*/  PRMT R74, R76, 0x5432, R87 ;  /* 0x000054324c4a7816 */ /* 0x000fc40000000057 */
[----:B------:R-:W-:Y:S02]  /*6c90*/  IADD3.X R76, PT, PT, R64, R29, R57, P0, P1 ;  /* 0x0000001d404c7210 */ /* 0x000fe400007e2439 */
[----:B------:R-:W-:Y:S02]  /*6ca0*/  IADD3 R57, P0, PT, R77, R82, RZ ;  /* 0x000000524d397210 */ /* 0x000fe40007f1e0ff */
[----:B------:R-:W-:-:S03]  /*6cb0*/  IADD3.X R83, PT, PT, R33, R83, R52, P2, P3 ;  /* 0x0000005321537210 */ /* 0x000fc600017e6434 */
[----:B------:R-:W-:Y:S01]  /*6cc0*/  IMAD.X R62, R49, 0x1, R62, P0 ;  /* 0x00000001313e7824 */ /* 0x000fe200000e063e */
[----:B------:R-:W-:Y:S02]  /*6cd0*/  LOP3.LUT R78, R83, R70, RZ, 0x3c, !PT ;  /* 0x00000046534e7212 */ /* 0x000fe400078e3cff */
[----:B------:R-:W-:Y:S02]  /*6ce0*/  IADD3 R82, P1, PT, R74, R68, RZ ;  /* 0x000000444a527210 */ /* 0x000fe40007f3e0ff */
[----:B------:R-:W-:Y:S02]  /*6cf0*/  LOP3.LUT R81, R76, R49, RZ, 0x3c, !PT ;  /* 0x000000314c517212 */ /* 0x000fe400078e3cff */
[----:B------:R-:W-:Y:S02]  /*6d00*/  IADD3 R68, P2, PT, R78, R61, RZ ;  /* 0x0000003d4e447210 */ /* 0x000fe40007f5e0ff */
[----:B------:R-:W-:Y:S02]  /*6d10*/  LOP3.LUT R54, R57, R54, RZ, 0x3c, !PT ;  /* 0x0000003639367212 */ /* 0x000fe400078e3cff */
[----:B------:R-:W-:-:S02]  /*6d20*/  LOP3.LUT R87, R62, R65, RZ, 0x3c, !PT ;  /* 0x000000413e577212 */ /* 0x000fc400078e3cff */
[----:B------:R-:W-:Y:S02]  /*6d30*/  IADD3 R61, P0, PT, R81, R82, RZ ;  /* 0x00000052513d7210 */ /* 0x000fe40007f1e0ff */
[----:B------:R-:W-:Y:S01]  /*6d40*/  LOP3.LUT R80, R82, R58, RZ, 0x3c, !PT ;  /* 0x0000003a52507212 */ /* 0x000fe200078e3cff */
[----:B------:R-:W-:Y:S01]  /*6d50*/  IMAD.X R58, R70, 0x1, R53, P1 ;  /* 0x00000001463a7824 */ /* 0x000fe200008e0635 */
[----:B------:R-:W-:Y:S02]  /*6d60*/  LOP3.LUT R81, R50, R77, RZ, 0x3c, !PT ;  /* 0x0000004d32517212 */ /* 0x000fe400078e3cff */
[----:B------:R-:W-:Y:S02]  /*6d70*/  SHF.R.W.U32 R53, R87, 0x1f, R54 ;  /* 0x0000001f57357819 */ /* 0x000fe40000001e36 */
[----:B------:R-:W-:Y:S01]  /*6d80*/  LOP3.LUT R65, R51, R74, RZ, 0x3c, !PT ;  /* 0x0000004a33417212 */ /* 0x000fe200078e3cff */
[----:B------:R-:W-:Y:S01]  /*6d90*/  IMAD.X R81, R81, 0x1, R58, P0 ;  /* 0x0000000151517824 */ /* 0x000fe200000e063a */
[----:B------:R-:W-:-:S02]  /*6da0*/  SHF.R.W.U32 R54, R54, 0x1f, R87 ;  /* 0x0000001f36367819 */ /* 0x000fc40000001e57 */
[----:B------:R-:W-:Y:S02]  /*6db0*/  IADD3 R71, P0, P1, R34, R71, R53 ;  /* 0x0000004722477210 */ /* 0x000fe4000791e035 */
[----:B------:R-:W-:Y:S01]  /*6dc0*/  LOP3.LUT R87, R58, R73, RZ, 0x3c, !PT ;  /* 0x000000493a577212 */ /* 0x000fe200078e3cff */
[----:B------:R-:W-:Y:S01]  /*6dd0*/  IMAD.X R65, R65, 0x1, R72, P2 ;  /* 0x0000000141417824 */ /* 0x000fe200010e0648 */
[----:B------:R-:W-:Y:S02]  /*6de0*/  IADD3.X R58, PT, PT, R0, R79, R54, P0, P1 ;  /* 0x0000004f003a7210 */ /* 0x000fe400007e2436 */
[----:B------:R-:W-:Y:S02]  /*6df0*/  LOP3.LUT R66, R61, R66, RZ, 0x3c, !PT ;  /* 0x000000423d427212 */ /* 0x000fe400078e3cff */
[----:B------:R-:W-:Y:S02]  /*6e00*/  LOP3.LUT R73, R81, R64, RZ, 0x3c, !PT ;  /* 0x0000004051497212 */ /* 0x000fe400078e3cff */
[----:B------:R-:W-:-:S02]  /*6e10*/  SHF.R.W.U32 R82, R87, 0x1f, R80 ;  /* 0x0000001f57527819 */ /* 0x000fc40000001e50 */
[----:B------:R-:W-:Y:S02]  /*6e20*/  SHF.R.W.U32 R80, R80, 0x1f, R87 ;  /* 0x0000001f50507819 */ /* 0x000fe40000001e57 */
[----:B------:R-:W-:Y:S02]  /*6e30*/  LOP3.LUT R87, R58, R63, RZ, 0x3c, !PT ;  /* 0x0000003f3a577212 */ /* 0x000fe400078e3cff */
[----:B------:R-:W-:Y:S02]  /*6e40*/  LOP3.LUT R64, R68, R75, RZ, 0x3c, !PT ;  /* 0x0000004b44407212 */ /* 0x000fe400078e3cff */
[C-C-:B------:R-:W-:Y:S02]  /*6e50*/  PRMT R79, R66.reuse, 0x6543, R73.reuse ;  /* 0x00006543424f7816 */ /* 0x140fe40000000049 */
[----:B------:R-:W-:Y:S02]  /*6e60*/  LOP3.LUT R75, R65, R52, RZ, 0x3c, !PT ;  /* 0x00000034414b7212 */ /* 0x000fe400078e3cff */
[----:B------:R-:W-:-:S02]  /*6e70*/  PRMT R73, R66, 0x2107, R73 ;  /* 0x0000210742497816 */ /* 0x000fc40000000049 */
[----:B------:R-:W-:Y:S02]  /*6e80*/  IADD3 R60, P2, PT, R87, R60, RZ ;  /* 0x0000003c573c7210 */ /* 0x000fe40007f5e0ff */
[----:B------:R-:W-:Y:S02]  /*6e90*/  LOP3.LUT R66, R71, R56, RZ, 0x3c, !PT ;  /* 0x0000003847427212 */ /* 0x000fe400078e3cff */
[----:B------:R-:W-:Y:S02]  /*6ea0*/  IADD3 R52, P3, P4, R2, R69, R82 ;  /* 0x0000004502347210 */ /* 0x000fe40007c7e052 */
[----:B------:R-:W-:Y:S01]  /*6eb0*/  PRMT R72, R64, 0x6543, R75 ;  /* 0x0000654340487816 */ /* 0x000fe2000000004b */
[----:B------:R-:W-:Y:S01]  /*6ec0*/  IMAD.X R85, R66, 0x1, R85, P2 ;  /* 0x0000000142557824 */ /* 0x000fe200010e0655 */
[----:B------:R-:W-:Y:S02]  /*6ed0*/  IADD3.X R78, PT, PT, R3, R67, R80, P3, P4 ;  /* 0x00000043034e7210 */ /* 0x000fe40001fe8450 */
[----:B------:R-:W-:-:S02]  /*6ee0*/  IADD3 R66, P2, P3, R30, R72, R51 ;  /* 0x000000481e427210 */ /* 0x000fc40007b5e033 */
[----:B------:R-:W-:Y:S02]  /*6ef0*/  PRMT R64, R64, 0x2107, R75 ;  /* 0x0000210740407816 */ /* 0x000fe4000000004b */
[----:B------:R-:W-:Y:S02]  /*6f00*/  IADD3 R69, P0, P1, R26, R79, R50 ;  /* 0x0000004f1a457210 */ /* 0x000fe4000791e032 */
[----:B------:R-:W-:Y:S02]  /*6f10*/  LOP3.LUT R70, R66, R83, R70, 0x96, !PT ;  /* 0x0000005342467212 */ /* 0x000fe400078e9646 */
[----:B------:R-:W-:Y:S02]  /*6f20*/  IADD3.X R83, PT, PT, R31, R64, R83, P2, P3 ;  /* 0x000000401f537210 */ /* 0x000fe400017e6453 */
[----:B------:R-:W-:Y:S02]  /*6f30*/  LOP3.LUT R84, R69, R76, R49, 0x96, !PT ;  /* 0x0000004c45547212 */ /* 0x000fe400078e9631 */
[----:B------:R-:W-:-:S02]  /*6f40*/  LOP3.LUT R86, R78, R59, RZ, 0x3c, !PT ;  /* 0x0000003b4e567212 */ /* 0x000fc400078e3cff */
[----:B------:R-:W-:Y:S02]  /*6f50*/  IADD3.X R49, PT, PT, R27, R73, R76, P0, P1 ;  /* 0x000000491b317210 */ /* 0x000fe400007e244c */
[----:B------:R-:W-:Y:S02]  /*6f60*/  LOP3.LUT R67, R83, R51, R74, 0x96, !PT ;  /* 0x0000003353437212 */ /* 0x000fe400078e964a */
[----:B------:R-:W-:Y:S02]  /*6f70*/  LOP3.LUT R53, R60, R53, RZ, 0x3c, !PT ;  /* 0x000000353c357212 */ /* 0x000fe400078e3cff */
[----:B------:R-:W-:Y:S02]  /*6f80*/  LOP3.LUT R54, R85, R54, RZ, 0x3c, !PT ;  /* 0x0000003655367212 */ /* 0x000fe400078e3cff */
[----:B------:R-:W-:Y:S02]  /*6f90*/  IADD3 R57, P0, PT, R86, R57, RZ ;  /* 0x0000003956397210 */ /* 0x000fe40007f1e0ff */
[----:B------:R-:W-:-:S02]  /*6fa0*/  LOP3.LUT R87, R49, R50, R77, 0x96, !PT ;  /* 0x0000003231577212 */ /* 0x000fc400078e964d */
[----:B------:R-:W-:Y:S02]  /*6fb0*/  LOP3.LUT R75, R52, R55, RZ, 0x3c, !PT ;  /* 0x00000037344b7212 */ /* 0x000fe400078e3cff */
[C-C-:B------:R-:W-:Y:S02]  /*6fc0*/  PRMT R51, R70.reuse, 0x5432, R67.reuse ;  /* 0x0000543246337816 */ /* 0x140fe40000000043 */
[----:B------:R-:W-:Y:S02]  /*6fd0*/  PRMT R50, R70, 0x1076, R67 ;  /* 0x0000107646327816 */ /* 0x000fe40000000043 */
[----:B------:R-:W-:Y:S01]  /*6fe0*/  PRMT R70, R53, 0x6543, R54 ;  /* 0x0000654335467816 */ /* 0x000fe20000000036 */
[----:B------:R-:W-:Y:S01]  /*6ff0*/  IMAD.X R75, R75, 0x1, R62, P0 ;  /* 0x000000014b4b7824 */ /* 0x000fe200000e063e */
[----:B------:R-:W-:Y:S02]  /*7000*/  PRMT R77, R53, 0x2107, R54 ;  /* 0x00002107354d7816 */ /* 0x000fe40000000036 */
[----:B------:R-:W-:-:S02]  /*7010*/  IADD3 R67, P0, P1, R6, R70, R71 ;  /* 0x0000004606437210 */ /* 0x000fc4000791e047 */
[----:B------:R-:W-:Y:S02]  /*7020*/  LOP3.LUT R82, R57, R82, RZ, 0x3c, !PT ;  /* 0x0000005239527212 */ /* 0x000fe400078e3cff */
[----:B------:R-:W-:Y:S02]  /*7030*/  IADD3.X R53, PT, PT, R7, R77, R58, P0, P1 ;  /* 0x0000004d07357210 */ /* 0x000fe400007e243a */
[----:B------:R-:W-:Y:S02]  /*7040*/  IADD3 R91, P1, PT, R51, R68, RZ ;  /* 0x00000044335b7210 */ /* 0x000fe40007f3e0ff */
[----:B------:R-:W-:Y:S02]  /*7050*/  LOP3.LUT R89, R75, R80, RZ, 0x3c, !PT ;  /* 0x000000504b597212 */ /* 0x000fe400078e3cff */
[----:B------:R-:W-:Y:S01]  /*7060*/  PRMT R62, R84, 0x5432, R87 ;  /* 0x00005432543e7816 */ /* 0x000fe20000000057 */
[----:B------:R-:W-:Y:S01]  /*7070*/  IMAD.X R65, R50, 0x1, R65, P1 ;  /* 0x0000000132417824 */ /* 0x000fe200008e0641 */
[----:B------:R-:W-:-:S02]  /*7080*/  PRMT R54, R84, 0x1076, R87 ;  /* 0x0000107654367816 */ /* 0x000fc40000000057 */
[----:B------:R-:W-:Y:S02]  /*7090*/  PRMT R87, R82, 0x6543, R89 ;  /* 0x0000654352577816 */ /* 0x000fe40000000059 */
[----:B------:R-:W-:Y:S02]  /*70a0*/  LOP3.LUT R80, R67, R58, R63, 0x96, !PT ;  /* 0x0000003a43507212 */ /* 0x000fe400078e963f */
[----:B------:R-:W-:Y:S02]  /*70b0*/  IADD3 R58, P0, PT, R62, R61, RZ ;  /* 0x0000003d3e3a7210 */ /* 0x000fe40007f1e0ff */
[----:B------:R-:W-:Y:S02]  /*70c0*/  PRMT R89, R82, 0x2107, R89 ;  /* 0x0000210752597816 */ /* 0x000fe40000000059 */
[----:B------:R-:W-:Y:S02]  /*70d0*/  IADD3 R68, P1, P2, R8, R87, R52 ;  /* 0x0000005708447210 */ /* 0x000fe40007a3e034 */
[----:B------:R-:W-:Y:S01]  /*70e0*/  LOP3.LUT R71, R53, R71, R56, 0x96, !PT ;  /* 0x0000004735477212 */ /* 0x000fe200078e9638 */
[----:B------:R-:W-:Y:S01]  /*70f0*/  IMAD.X R56, R54, 0x1, R81, P0 ;  /* 0x0000000136387824 */ /* 0x000fe200000e0651 */
[----:B------:R-:W-:-:S02]  /*7100*/  LOP3.LUT R72, R91, R72, RZ, 0x3c, !PT ;  /* 0x000000485b487212 */ /* 0x000fc400078e3cff */
[----:B------:R-:W-:Y:S02]  /*7110*/  LOP3.LUT R63, R65, R64, RZ, 0x3c, !PT ;  /* 0x00000040413f7212 */ /* 0x000fe400078e3cff */
[----:B------:R-:W-:Y:S02]  /*7120*/  LOP3.LUT R59, R68, R78, R59, 0x96, !PT ;  /* 0x0000004e443b7212 */ /* 0x000fe400078e963b */
[----:B------:R-:W-:Y:S02]  /*7130*/  IADD3.X R61, PT, PT, R9, R89, R78, P1, P2 ;  /* 0x00000059093d7210 */ /* 0x000fe40000fe444e */
[----:B------:R-:W-:Y:S02]  /*7140*/  SHF.R.W.U32 R78, R63, 0x1f, R72 ;  /* 0x0000001f3f4e7819 */ /* 0x000fe40000001e48 */
[----:B------:R-:W-:Y:S02]  /*7150*/  LOP3.LUT R79, R58, R79, RZ, 0x3c, !PT ;  /* 0x0000004f3a4f7212 */ /* 0x000fe400078e3cff */
[----:B------:R-:W-:-:S02]  /*7160*/  LOP3.LUT R82, R56, R73, RZ, 0x3c, !PT ;  /* 0x0000004938527212 */ /* 0x000fc400078e3cff */
[----:B------:R-:W-:Y:S02]  /*7170*/  SHF.R.W.U32 R76, R72, 0x1f, R63 ;  /* 0x0000001f484c7819 */ /* 0x000fe40000001e3f */
[----:B------:R-:W-:Y:S02]  /*7180*/  LOP3.LUT R52, R61, R52, R55, 0x96, !PT ;  /* 0x000000343d347212 */ /* 0x000fe400078e9637 */
[----:B------:R-:W-:Y:S02]  /*7190*/  IADD3 R64, P0, P1, R4, R69, R78 ;  /* 0x0000004504407210 */ /* 0x000fe4000791e04e */
[----:B------:R-:W-:Y:S02]  /*71a0*/  SHF.R.W.U32 R69, R82, 0x1f, R79 ;  /* 0x0000001f52457819 */ /* 0x000fe40000001e4f */
[----:B------:R-:W-:Y:S02]  /*71b0*/  SHF.R.W.U32 R82, R79, 0x1f, R82 ;  /* 0x0000001f4f527819 */ /* 0x000fe40000001e52 */
[----:B------:R-:W-:-:S02]  /*71c0*/  PRMT R63, R80, 0x5432, R71 ;  /* 0x00005432503f7816 */ /* 0x000fc40000000047 */
[----:B------:R-:W-:Y:S02]  /*71d0*/  IADD3.X R79, PT, PT, R5, R49, R76, P0, P1 ;  /* 0x00000031054f7210 */ /* 0x000fe400007e244c */
[----:B------:R-:W-:Y:S02]  /*71e0*/  PRMT R74, R59, 0x1076, R52 ;  /* 0x000010763b4a7816 */ /* 0x000fe40000000034 */
[----:B------:R-:W-:Y:S02]  /*71f0*/  IADD3 R68, P1, PT, R69, R68, RZ ;  /* 0x0000004445447210 */ /* 0x000fe40007f3e0ff */
[----:B------:R-:W-:Y:S02]  /*7200*/  PRMT R55, R80, 0x1076, R71 ;  /* 0x0000107650377816 */ /* 0x000fe40000000047 */
[----:B------:R-:W-:Y:S02]  /*7210*/  IADD3 R60, P0, PT, R63, R60, RZ ;  /* 0x0000003c3f3c7210 */ /* 0x000fe40007f1e0ff */
[----:B------:R-:W-:-:S02]  /*7220*/  LOP3.LUT R49, R79, R74, RZ, 0x3c, !PT ;  /* 0x0000004a4f317212 */ /* 0x000fc400078e3cff */
[----:B------:R-:W-:Y:S01]  /*7230*/  PRMT R72, R59, 0x5432, R52 ;  /* 0x000054323b487816 */ /* 0x000fe20000000034 */
[----:B------:R-:W-:Y:S01]  /*7240*/  IMAD.X R73, R82, 0x1, R61, P1 ;  /* 0x0000000152497824 */ /* 0x000fe200008e063d */
[----:B------:R-:W-:Y:S01]  /*7250*/  LOP3.LUT R80, R60, R70, RZ, 0x3c, !PT ;  /* 0x000000463c507212 */ /* 0x000fe200078e3cff */
[----:B------:R-:W-:Y:S01]  /*7260*/  IMAD.X R84, R55, 0x1, R85, P0 ;  /* 0x0000000137547824 */ /* 0x000fe200000e0655 */
        /* <DEDUP_REMOVED lines=8> */
[----:B------:R-:W-:Y:S02]  /*72f0*/  LOP3.LUT R57, R84, R77, RZ, 0x3c, !PT ;  /* 0x0000004d54397212 */ /* 0x000fe400078e3cff */
[----:B------:R-:W-:Y:S02]  /*7300*/  IADD3 R52, P2, PT, R52, R91, RZ ;  /* 0x0000005b34347210 */ /* 0x000fe40007f5e0ff */
[----:B------:R-:W-:-:S02]  /*7310*/  LOP3.LUT R84, R68, R63, RZ, 0x3c, !PT ;  /* 0x0000003f44547212 */ /* 0x000fc400078e3cff */
[----:B------:R-:W-:Y:S02]  /*7320*/  SHF.R.W.U32 R81, R86, 0x1f, R87 ;  /* 0x0000001f56517819 */ /* 0x000fe40000001e57 */
[----:B------:R-:W-:Y:S01]  /*7330*/  SHF.R.W.U32 R77, R57, 0x1f, R80 ;  /* 0x0000001f394d7819 */ /* 0x000fe20000001e50 */
[----:B------:R-:W-:Y:S01]  /*7340*/  IMAD.X R59, R84, 0x1, R65, P2 ;  /* 0x00000001543b7824 */ /* 0x000fe200010e0641 */
[----:B------:R-:W-:Y:S02]  /*7350*/  SHF.R.W.U32 R80, R80, 0x1f, R57 ;  /* 0x0000001f50507819 */ /* 0x000fe40000001e39 */
[----:B------:R-:W-:Y:S02]  /*7360*/  LOP3.LUT R71, R49, R78, RZ, 0x3c, !PT ;  /* 0x0000004e31477212 */ /* 0x000fe400078e3cff */
[----:B------:R-:W-:Y:S02]  /*7370*/  SHF.R.W.U32 R84, R87, 0x1f, R86 ;  /* 0x0000001f57547819 */ /* 0x000fe40000001e56 */
[----:B------:R-:W-:-:S02]  /*7380*/  LOP3.LUT R57, R52, R69, RZ, 0x3c, !PT ;  /* 0x0000004534397212 */ /* 0x000fc400078e3cff */
[----:B------:R-:W-:Y:S02]  /*7390*/  IADD3 R78, P1, PT, R81, R67, RZ ;  /* 0x00000043514e7210 */ /* 0x000fe40007f3e0ff */
[----:B------:R-:W-:Y:S02]  /*73a0*/  IADD3 R69, P0, PT, R77, R66, RZ ;  /* 0x000000424d457210 */ /* 0x000fe40007f1e0ff */
[----:B------:R-:W-:Y:S01]  /*73b0*/  LOP3.LUT R76, R61, R76, RZ, 0x3c, !PT ;  /* 0x0000004c3d4c7212 */ /* 0x000fe200078e3cff */
[----:B------:R-:W-:Y:S01]  /*73c0*/  IMAD.X R75, R84, 0x1, R53, P1 ;  /* 0x00000001544b7824 */ /* 0x000fe200008e0635 */
[----:B------:R-:W-:Y:S01]  /*73d0*/  LOP3.LUT R66, R59, R82, RZ, 0x3c, !PT ;  /* 0x000000523b427212 */ /* 0x000fe200078e3cff */
[----:B------:R-:W-:Y:S01]  /*73e0*/  IMAD.X R83, R80, 0x1, R83, P0 ;  /* 0x0000000150537824 */ /* 0x000fe200000e0653 */
[C-C-:B------:R-:W-:Y:S02]  /*73f0*/  PRMT R65, R71.reuse, 0x6543, R76.reuse ;  /* 0x0000654347417816 */ /* 0x140fe4000000004c */
[----:B------:R-:W-:-:S02]  /*7400*/  PRMT R67, R71, 0x2107, R76 ;  /* 0x0000210747437816 */ /* 0x000fc4000000004c */
[----:B------:R-:W-:Y:S02]  /*7410*/  LOP3.LUT R85, R75, R50, RZ, 0x3c, !PT ;  /* 0x000000324b557212 */ /* 0x000fe400078e3cff */
[----:B------:R-:W-:Y:S02]  /*7420*/  LOP3.LUT R53, R83, R54, RZ, 0x3c, !PT ;  /* 0x0000003653357212 */ /* 0x000fe400078e3cff */
[--C-:B------:R-:W-:Y:S02]  /*7430*/  PRMT R71, R57, 0x6543, R66.reuse ;  /* 0x0000654339477816 */ /* 0x100fe40000000042 */
[----:B------:R-:W-:Y:S02]  /*7440*/  IADD3 R76, P3, PT, R85, R58, RZ ;  /* 0x0000003a554c7210 */ /* 0x000fe40007f7e0ff */
[----:B------:R-:W-:Y:S02]  /*7450*/  PRMT R66, R57, 0x2107, R66 ;  /* 0x0000210739427816 */ /* 0x000fe40000000042 */
[----:B------:R-:W-:-:S02]  /*7460*/  IADD3 R53, P2, PT, R53, R60, RZ ;  /* 0x0000003c35357210 */ /* 0x000fc40007f5e0ff */
[----:B------:R-:W-:Y:S02]  /*7470*/  IADD3 R58, P4, PT, R71, R68, RZ ;  /* 0x00000044473a7210 */ /* 0x000fe40007f9e0ff */
[----:B------:R-:W-:Y:S02]  /*7480*/  IADD3 R60, P0, P1, R12, R65, R64 ;  /* 0x000000410c3c7210 */ /* 0x000fe4000791e040 */
[----:B------:R-:W-:Y:S01]  /*7490*/  LOP3.LUT R85, R58, R73, R55, 0x96, !PT ;  /* 0x000000493a557212 */ /* 0x000fe200078e9637 */
[----:B------:R-:W-:Y:S01]  /*74a0*/  IMAD.X R55, R66, 0x1, R73, P4 ;  /* 0x0000000142377824 */ /* 0x000fe200020e0649 */
[----:B------:R-:W-:Y:S02]  /*74b0*/  LOP3.LUT R87, R69, R62, RZ, 0x3c, !PT ;  /* 0x0000003e45577212 */ /* 0x000fe400078e3cff */
[----:B------:R-:W-:Y:S02]  /*74c0*/  IADD3.X R57, PT, PT, R13, R67, R79, P0, P1 ;  /* 0x000000430d397210 */ /* 0x000fe400007e244f */
[----:B------:R-:W-:-:S02]  /*74d0*/  LOP3.LUT R73, R78, R51, RZ, 0x3c, !PT ;  /* 0x000000334e497212 */ /* 0x000fc400078e3cff */
[----:B------:R-:W-:Y:S02]  /*74e0*/  LOP3.LUT R74, R60, R79, R74, 0x96, !PT ;  /* 0x0000004f3c4a7212 */ /* 0x000fe400078e964a */
[----:B------:R-:W-:Y:S01]  /*74f0*/  LOP3.LUT R79, R57, R64, R72, 0x96, !PT ;  /* 0x00000040394f7212 */ /* 0x000fe200078e9648 */
[----:B------:R-:W-:Y:S02]  /*7500*/  IMAD.X R64, R87, 0x1, R70, P2 ;  /* 0x0000000157407824 */ /* 0x000fe400010e0646 */
[----:B------:R-:W-:Y:S01]  /*7510*/  IMAD.X R82, R73, 0x1, R56, P3 ;  /* 0x0000000149527824 */ /* 0x000fe200018e0638 */
[----:B------:R-:W-:Y:S02]  /*7520*/  LOP3.LUT R70, R55, R68, R63, 0x96, !PT ;  /* 0x0000004437467212 */ /* 0x000fe400078e963f */
[----:B------:R-:W-:Y:S02]  /*7530*/  LOP3.LUT R73, R64, R80, RZ, 0x3c, !PT ;  /* 0x0000005040497212 */ /* 0x000fe400078e3cff */
[----:B------:R-:W-:-:S02]  /*7540*/  LOP3.LUT R72, R53, R77, RZ, 0x3c, !PT ;  /* 0x0000004d35487212 */ /* 0x000fc400078e3cff */
[----:B------:R-:W-:Y:S02]  /*7550*/  LOP3.LUT R80, R76, R81, RZ, 0x3c, !PT ;  /* 0x000000514c507212 */ /* 0x000fe400078e3cff */
[----:B------:R-:W-:Y:S02]  /*7560*/  LOP3.LUT R63, R82, R84, RZ, 0x3c, !PT ;  /* 0x00000054523f7212 */ /* 0x000fe400078e3cff */
[C-C-:B------:R-:W-:Y:S02]  /*7570*/  PRMT R56, R74.reuse, 0x5432, R79.reuse ;  /* 0x000054324a387816 */ /* 0x140fe4000000004f */
[----:B------:R-:W-:Y:S02]  /*7580*/  PRMT R68, R74, 0x1076, R79 ;  /* 0x000010764a447816 */ /* 0x000fe4000000004f */
[----:B------:R-:W-:Y:S02]  /*7590*/  PRMT R74, R72, 0x6543, R73 ;  /* 0x00006543484a7816 */ /* 0x000fe40000000049 */
[----:B------:R-:W-:-:S02]  /*75a0*/  PRMT R81, R80, 0x6543, R63 ;  /* 0x0000654350517816 */ /* 0x000fc4000000003f */
[----:B------:R-:W-:Y:S02]  /*75b0*/  PRMT R80, R80, 0x2107, R63 ;  /* 0x0000210750507816 */ /* 0x000fe4000000003f */
[----:B------:R-:W-:Y:S02]  /*75c0*/  IADD3 R79, P0, PT, R74, R69, RZ ;  /* 0x000000454a4f7210 */ /* 0x000fe40007f1e0ff */
[----:B------:R-:W-:Y:S02]  /*75d0*/  IADD3 R63, P1, PT, R81, R78, RZ ;  /* 0x0000004e513f7210 */ /* 0x000fe40007f3e0ff */
[----:B------:R-:W-:Y:S02]  /*75e0*/  LOP3.LUT R77, R79, R83, R54, 0x96, !PT ;  /* 0x000000534f4d7212 */ /* 0x000fe400078e9636 */
[----:B------:R-:W-:Y:S01]  /*75f0*/  PRMT R72, R72, 0x2107, R73 ;  /* 0x0000210748487816 */ /* 0x000fe20000000049 */
[----:B------:R-:W-:Y:S01]  /*7600*/  IMAD.X R54, R80, 0x1, R75, P1 ;  /* 0x0000000150367824 */ /* 0x000fe200008e064b */
[----:B------:R-:W-:-:S02]  /*7610*/  LOP3.LUT R75, R63, R75, R50, 0x96, !PT ;  /* 0x0000004b3f4b7212 */ /* 0x000fc400078e9632 */
[----:B------:R-:W-:Y:S01]  /*7620*/  PRMT R73, R85, 0x5432, R70 ;  /* 0x0000543255497816 */ /* 0x000fe20000000046 */
[----:B------:R-:W-:Y:S01]  /*7630*/  IMAD.X R83, R72, 0x1, R83, P0 ;  /* 0x0000000148537824 */ /* 0x000fe200000e0653 */
[----:B------:R-:W-:Y:S02]  /*7640*/  LOP3.LUT R84, R54, R78, R51, 0x96, !PT ;  /* 0x0000004e36547212 */ /* 0x000fe400078e9633 */
[----:B------:R-:W-:Y:S02]  /*7650*/  IADD3 R50, P0, PT, R56, R49, RZ ;  /* 0x0000003138327210 */ /* 0x000fe40007f1e0ff */
[----:B------:R-:W-:Y:S02]  /*7660*/  PRMT R49, R75, 0x5432, R84 ;  /* 0x000054324b317816 */ /* 0x000fe40000000054 */
[----:B------:R-:W-:Y:S02]  /*7670*/  PRMT R70, R85, 0x1076, R70 ;  /* 0x0000107655467816 */ /* 0x000fe40000000046 */
[----:B------:R-:W-:Y:S01]  /*7680*/  IADD3 R78, P1, PT, R73, R52, RZ ;  /* 0x00000034494e7210 */ /* 0x000fe20007f3e0ff */
[----:B------:R-:W-:Y:S01]  /*7690*/  IMAD.X R52, R68, 0x1, R61, P0 ;  /* 0x0000000144347824 */ /* 0x000fe200000e063d */
[----:B------:R-:W-:-:S02]  /*76a0*/  PRMT R51, R75, 0x1076, R84 ;  /* 0x000010764b337816 */ /* 0x000fc40000000054 */
[----:B------:R-:W-:Y:S02]  /*76b0*/  IADD3 R86, P0, PT, R49, R76, RZ ;  /* 0x0000004c31567210 */ /* 0x000fe40007f1e0ff */
[----:B------:R-:W-:Y:S01]  /*76c0*/  LOP3.LUT R88, R83, R69, R62, 0x96, !PT ;  /* 0x0000004553587212 */ /* 0x000fe200078e963e */
[----:B------:R-:W-:Y:S01]  /*76d0*/  IMAD.X R69, R70, 0x1, R59, P1 ;  /* 0x0000000146457824 */ /* 0x000fe200008e063b */
[----:B------:R-:W-:Y:S01]  /*76e0*/  LOP3.LUT R62, R52, R67, RZ, 0x3c, !PT ;  /* 0x00000043343e7212 */ /* 0x000fe200078e3cff */
[----:B------:R-:W-:Y:S01]  /*76f0*/  IMAD.X R67, R51, 0x1, R82, P0 ;  /* 0x0000000133437824 */ /* 0x000fe200000e0652 */
[----:B------:R-:W-:Y:S02]  /*7700*/  LOP3.LUT R65, R50, R65, RZ, 0x3c, !PT ;  /* 0x0000004132417212 */ /* 0x000fe400078e3cff */
[----:B------:R-:W-:Y:S02]  /*7710*/  LOP3.LUT R59, R78, R71, RZ, 0x3c, !PT ;  /* 0x000000474e3b7212 */ /* 0x000fe400078e3cff */
[----:B------:R-:W-:-:S02]  /*7720*/  LOP3.LUT R66, R69, R66, RZ, 0x3c, !PT ;  /* 0x0000004245427212 */ /* 0x000fc400078e3cff */
[----:B------:R-:W-:Y:S02]  /*7730*/  SHF.R.W.U32 R84, R62, 0x1f, R65 ;  /* 0x0000001f3e547819 */ /* 0x000fe40000001e41 */
[----:B------:R-:W-:Y:S02]  /*7740*/  LOP3.LUT R81, R86, R81, RZ, 0x3c, !PT ;  /* 0x0000005156517212 */ /* 0x000fe400078e3cff */
[----:B------:R-:W-:Y:S02]  /*7750*/  LOP3.LUT R80, R67, R80, RZ, 0x3c, !PT ;  /* 0x0000005043507212 */ /* 0x000fe400078e3cff */
[----:B------:R-:W-:Y:S02]  /*7760*/  SHF.R.W.U32 R71, R65, 0x1f, R62 ;  /* 0x0000001f41477819 */ /* 0x000fe40000001e3e */
[----:B------:R-:W-:Y:S02]  /*7770*/  SHF.R.W.U32 R75, R66, 0x1f, R59 ;  /* 0x0000001f424b7819 */ /* 0x000fe40000001e3b */
[----:B------:R-:W-:-:S02]  /*7780*/  IADD3 R62, P1, P2, R34, R79, R84 ;  /* 0x0000004f223e7210 */ /* 0x000fc40007a3e054 */
[----:B------:R-:W-:Y:S02]  /*7790*/  SHF.R.W.U32 R79, R80, 0x1f, R81 ;  /* 0x0000001f504f7819 */ /* 0x000fe40000001e51 */
[----:B------:R-:W-:Y:S02]  /*77a0*/  SHF.R.W.U32 R76, R59, 0x1f, R66 ;  /* 0x0000001f3b4c7819 */ /* 0x000fe40000001e42 */
[----:B------:R-:W-:Y:S02]  /*77b0*/  IADD3 R61, P0, PT, R75, R60, RZ ;  /* 0x0000003c4b3d7210 */ /* 0x000fe40007f1e0ff */
[----:B------:R-:W-:Y:S02]  /*77c0*/  IADD3.X R60, PT, PT, R0, R83, R71, P1, P2 ;  /* 0x00000053003c7210 */ /* 0x000fe40000fe4447 */
[----:B------:R-:W-:Y:S02]  /*77d0*/  PRMT R66, R77, 0x5432, R88 ;  /* 0x000054324d427816 */ /* 0x000fe40000000058 */
[----:B------:R-:W-:-:S02]  /*77e0*/  SHF.R.W.U32 R81, R81, 0x1f, R80 ;  /* 0x0000001f51517819 */ /* 0x000fc40000001e50 */
[----:B------:R-:W-:Y:S01]  /*77f0*/  IADD3 R65, P1, PT, R79, R58, RZ ;  /* 0x0000003a4f417210 */ /* 0x000fe20007f3e0ff */
[----:B------:R-:W-:Y:S01]  /*7800*/  IMAD.X R58, R76, 0x1, R57, P0 ;  /* 0x000000014c3a7824 */ /* 0x000fe200000e0639 */
[----:B------:R-:W-:Y:S02]  /*7810*/  PRMT R59, R77, 0x1076, R88 ;  /* 0x000010764d3b7816 */ /* 0x000fe40000000058 */
[----:B------:R-:W-:Y:S01]  /*7820*/  IADD3 R83, P0, PT, R66, R53, RZ ;  /* 0x0000003542537210 */ /* 0x000fe20007f1e0ff */
[----:B------:R-:W-:Y:S01]  /*7830*/  IMAD.X R57, R81, 0x1, R55, P1 ;  /* 0x0000000151397824 */ /* 0x000fe200008e0637 */
[----:B------:R-:W-:-:S03]  /*7840*/  LOP3.LUT R77, R60, R51, RZ, 0x3c, !PT ;  /* 0x000000333c4d7212 */ /* 0x000fc600078e3cff */
[----:B------:R-:W-:Y:S01]  /*7850*/  IMAD.X R85, R59, 0x1, R64, P0 ;  /* 0x000000013b557824 */ /* 0x000fe200000e0640 */
[----:B------:R-:W-:Y:S02]  /*7860*/  LOP3.LUT R64, R57, R68, RZ, 0x3c, !PT ;  /* 0x0000004439407212 */ /* 0x000fe400078e3cff */
[----:B------:R-:W-:Y:S02]  /*7870*/  IADD3 R53, P1, PT, R77, R78, RZ ;  /* 0x0000004e4d357210 */ /* 0x000fe40007f3e0ff */
[----:B------:R-:W-:Y:S02]  /*7880*/  LOP3.LUT R77, R83, R74, RZ, 0x3c, !PT ;  /* 0x0000004a534d7212 */ /* 0x000fe400078e3cff */
[----:B------:R-:W-:Y:S02]  /*7890*/  IADD3 R74, P2, PT, R64, R83, RZ ;  /* 0x00000053404a7210 */ /* 0x000fe40007f5e0ff */
[----:B------:R-:W-:Y:S02]  /*78a0*/  LOP3.LUT R64, R62, R49, RZ, 0x3c, !PT ;  /* 0x000000313e407212 */ /* 0x000fe400078e3cff */
[----:B------:R-:W-:-:S02]  /*78b0*/  LOP3.LUT R80, R65, R56, RZ, 0x3c, !PT ;  /* 0x0000003841507212 */ /* 0x000fc400078e3cff */
[----:B------:R-:W-:Y:S01]  /*78c0*/  LOP3.LUT R55, R58, R59, RZ, 0x3c, !PT ;  /* 0x0000003b3a377212 */ /* 0x000fe200078e3cff */
[----:B------:R-:W-:Y:S01]  /*78d0*/  IMAD.X R64, R64, 0x1, R69, P1 ;  /* 0x0000000140407824 */ /* 0x000fe200008e0645 */
[----:B------:R-:W-:Y:S01]  /*78e0*/  LOP3.LUT R82, R85, R72, RZ, 0x3c, !PT ;  /* 0x0000004855527212 */ /* 0x000fe200078e3cff */
[----:B------:R-:W-:Y:S01]  /*78f0*/  IMAD.X R80, R80, 0x1, R85, P2 ;  /* 0x0000000150507824 */ /* 0x000fe200010e0655 */
[----:B------:R-:W-:Y:S02]  /*7900*/  IADD3 R55, P0, PT, R55, R86, RZ ;  /* 0x0000005637377210 */ /* 0x000fe40007f1e0ff */
[----:B------:R-:W-:Y:S02]  /*7910*/  LOP3.LUT R72, R61, R66, RZ, 0x3c, !PT ;  /* 0x000000423d487212 */ /* 0x000fe400078e3cff */
[----:B------:R-:W-:Y:S02]  /*7920*/  SHF.R.W.U32 R78, R82, 0x1f, R77 ;  /* 0x0000001f524e7819 */ /* 0x000fe40000001e4d */
[----:B------:R-:W-:-:S02]  /*7930*/  SHF.R.W.U32 R77, R77, 0x1f, R82 ;  /* 0x0000001f4d4d7819 */ /* 0x000fc40000001e52 */
[----:B------:R-:W-:Y:S02]  /*7940*/  LOP3.LUT R82, R53, R84, RZ, 0x3c, !PT ;  /* 0x0000005435527212 */ /* 0x000fe400078e3cff */
[----:B------:R-:W-:Y:S01]  /*7950*/  LOP3.LUT R71, R64, R71, RZ, 0x3c, !PT ;  /* 0x0000004740477212 */ /* 0x000fe200078e3cff */
[----:B------:R-:W-:Y:S01]  /*7960*/  IMAD.X R67, R72, 0x1, R67, P0 ;  /* 0x0000000148437824 */ /* 0x000fe200000e0643 */
[----:B------:R-:W-:Y:S02]  /*7970*/  LOP3.LUT R85, R74, R79, RZ, 0x3c, !PT ;  /* 0x0000004f4a557212 */ /* 0x000fe400078e3cff */
[----:B------:R-:W-:Y:S02]  /*7980*/  LOP3.LUT R84, R80, R81, RZ, 0x3c, !PT ;  /* 0x0000005150547212 */ /* 0x000fe400078e3cff */
[----:B------:R-:W-:Y:S02]  /*7990*/  IADD3 R72, P0, P1, R12, R63, R78 ;  /* 0x0000003f0c487210 */ /* 0x000fe4000791e04e */
[----:B------:R-:W-:-:S02]  /*79a0*/  PRMT R69, R82, 0x6543, R71 ;  /* 0x0000654352457816 */ /* 0x000fc40000000047 */
[----:B------:R-:W-:Y:S02]  /*79b0*/  PRMT R71, R82, 0x2107, R71 ;  /* 0x0000210752477816 */ /* 0x000fe40000000047 */
[--C-:B------:R-:W-:Y:S02]  /*79c0*/  PRMT R82, R85, 0x6543, R84.reuse ;  /* 0x0000654355527816 */ /* 0x100fe40000000054 */
[----:B------:R-:W-:Y:S02]  /*79d0*/  IADD3.X R79, PT, PT, R13, R54, R77, P0, P1 ;  /* 0x000000360d4f7210 */ /* 0x000fe400007e244d */
[----:B------:R-:W-:Y:S02]  /*79e0*/  LOP3.LUT R75, R55, R75, RZ, 0x3c, !PT ;  /* 0x0000004b374b7212 */ /* 0x000fe400078e3cff */
[----:B------:R-:W-:Y:S02]  /*79f0*/  LOP3.LUT R76, R67, R76, RZ, 0x3c, !PT ;  /* 0x0000004c434c7212 */ /* 0x000fe400078e3cff */
[----:B------:R-:W-:-:S02]  /*7a00*/  PRMT R85, R85, 0x2107, R84 ;  /* 0x0000210755557816 */ /* 0x000fc40000000054 */
[----:B------:R-:W-:Y:S02]  /*7a10*/  IADD3 R63, P0, P1, R2, R82, R65 ;  /* 0x00000052023f7210 */ /* 0x000fe4000791e041 */
[----:B------:R-:W-:Y:S02]  /*7a20*/  LOP3.LUT R83, R79, R70, RZ, 0x3c, !PT ;  /* 0x000000464f537212 */ /* 0x000fe400078e3cff */
[C-C-:B------:R-:W-:Y:S02]  /*7a30*/  PRMT R54, R75.reuse, 0x6543, R76.reuse ;  /* 0x000065434b367816 */ /* 0x140fe4000000004c */
[----:B------:R-:W-:Y:S02]  /*7a40*/  PRMT R81, R75, 0x2107, R76 ;  /* 0x000021074b517816 */ /* 0x000fe4000000004c */
[----:B------:R-:W-:Y:S02]  /*7a50*/  IADD3.X R75, PT, PT, R3, R85, R57, P0, P1 ;  /* 0x00000055034b7210 */ /* 0x000fe400007e2439 */
[----:B------:R-:W-:-:S02]  /*7a60*/  LOP3.LUT R89, R63, R57, R68, 0x96, !PT ;  /* 0x000000393f597212 */ /* 0x000fc400078e9644 */
[----:B------:R-:W-:Y:S02]  /*7a70*/  IADD3 R83, P3, PT, R83, R50, RZ ;  /* 0x0000003253537210 */ /* 0x000fe40007f7e0ff */
[----:B------:R-:W-:Y:S02]  /*7a80*/  IADD3 R57, P1, P2, R4, R69, R62 ;  /* 0x0000004504397210 */ /* 0x000fe40007a3e03e */
[----:B------:R-:W-:Y:S02]  /*7a90*/  LOP3.LUT R87, R72, R73, RZ, 0x3c, !PT ;  /* 0x0000004948577212 */ /* 0x000fe400078e3cff */
[----:B------:R-:W-:Y:S02]  /*7aa0*/  LOP3.LUT R76, R75, R65, R56, 0x96, !PT ;  /* 0x000000414b4c7212 */ /* 0x000fe400078e9638 */
[----:B------:R-:W-:Y:S01]  /*7ab0*/  IADD3 R65, P0, PT, R54, R61, RZ ;  /* 0x0000003d36417210 */ /* 0x000fe20007f1e0ff */
[----:B------:R-:W-:Y:S01]  /*7ac0*/  IMAD.X R50, R87, 0x1, R52, P3 ;  /* 0x0000000157327824 */ /* 0x000fe200018e0634 */
[----:B------:R-:W-:-:S02]  /*7ad0*/  LOP3.LUT R56, R57, R60, R51, 0x96, !PT ;  /* 0x0000003c39387212 */ /* 0x000fc400078e9633 */
[----:B------:R-:W-:Y:S02]  /*7ae0*/  IADD3.X R51, PT, PT, R5, R71, R60, P1, P2 ;  /* 0x0000004705337210 */ /* 0x000fe40000fe443c */
[----:B------:R-:W-:Y:S02]  /*7af0*/  PRMT R87, R89, 0x5432, R76 ;  /* 0x0000543259577816 */ /* 0x000fe4000000004c */
[----:B------:R-:W-:Y:S01]  /*7b00*/  LOP3.LUT R68, R65, R58, R59, 0x96, !PT ;  /* 0x0000003a41447212 */ /* 0x000fe200078e963b */
[----:B------:R-:W-:Y:S01]  /*7b10*/  IMAD.X R59, R81, 0x1, R58, P0 ;  /* 0x00000001513b7824 */ /* 0x000fe200000e063a */
[----:B------:R-:W-:Y:S02]  /*7b20*/  LOP3.LUT R93, R51, R62, R49, 0x96, !PT ;  /* 0x0000003e335d7212 */ /* 0x000fe400078e9631 */
[----:B------:R-:W-:Y:S02]  /*7b30*/  PRMT R89, R89, 0x1076, R76 ;  /* 0x0000107659597816 */ /* 0x000fe4000000004c */
[----:B------:R-:W-:-:S02]  /*7b40*/  IADD3 R49, P0, PT, R87, R74, RZ ;  /* 0x0000004a57317210 */ /* 0x000fc40007f1e0ff */
[----:B------:R-:W-:Y:S02]  /*7b50*/  LOP3.LUT R62, R83, R78, RZ, 0x3c, !PT ;  /* 0x0000004e533e7212 */ /* 0x000fe400078e3cff */
[----:B------:R-:W-:Y:S01]  /*7b60*/  LOP3.LUT R91, R50, R77, RZ, 0x3c, !PT ;  /* 0x0000004d325b7212 */ /* 0x000fe200078e3cff */
[----:B------:R-:W-:Y:S01]  /*7b70*/  IMAD.X R52, R89, 0x1, R80, P0 ;  /* 0x0000000159347824 */ /* 0x000fe200000e0650 */
[----:B------:R-:W-:Y:S02]  /*7b80*/  LOP3.LUT R58, R59, R61, R66, 0x96, !PT ;  /* 0x0000003d3b3a7212 */ /* 0x000fe400078e9642 */
[----:B------:R-:W-:Y:S02]  /*7b90*/  PRMT R61, R62, 0x6543, R91 ;  /* 0x000065433e3d7816 */ /* 0x000fe4000000005b */
[----:B------:R-:W-:Y:S02]  /*7ba0*/  LOP3.LUT R82, R49, R82, RZ, 0x3c, !PT ;  /* 0x0000005231527212 */ /* 0x000fe400078e3cff */
[----:B------:R-:W-:-:S02]  /*7bb0*/  LOP3.LUT R85, R52, R85, RZ, 0x3c, !PT ;  /* 0x0000005534557212 */ /* 0x000fc400078e3cff */
[----:B------:R-:W-:Y:S02]  /*7bc0*/  PRMT R62, R62, 0x2107, R91 ;  /* 0x000021073e3e7816 */ /* 0x000fe4000000005b */
[----:B------:R-:W-:Y:S02]  /*7bd0*/  IADD3 R91, P1, PT, R61, R72, RZ ;  /* 0x000000483d5b7210 */ /* 0x000fe40007f3e0ff */
[C-C-:B------:R-:W-:Y:S02]  /*7be0*/  PRMT R60, R56.reuse, 0x5432, R93.reuse ;  /* 0x00005432383c7816 */ /* 0x140fe4000000005d */
[----:B------:R-:W-:Y:S02]  /*7bf0*/  PRMT R77, R56, 0x1076, R93 ;  /* 0x00001076384d7816 */ /* 0x000fe4000000005d */
[----:B------:R-:W-:Y:S02]  /*7c00*/  PRMT R56, R68, 0x5432, R58 ;  /* 0x0000543244387816 */ /* 0x000fe4000000003a */
[----:B------:R-:W-:-:S02]  /*7c10*/  SHF.R.W.U32 R78, R85, 0x1f, R82 ;  /* 0x0000001f554e7819 */ /* 0x000fc40000001e52 */
[----:B------:R-:W-:Y:S02]  /*7c20*/  PRMT R58, R68, 0x1076, R58 ;  /* 0x00001076443a7816 */ /* 0x000fe4000000003a */
[----:B------:R-:W-:Y:S01]  /*7c30*/  SHF.R.W.U32 R68, R82, 0x1f, R85 ;  /* 0x0000001f52447819 */ /* 0x000fe20000001e55 */
[----:B------:R-:W-:Y:S01]  /*7c40*/  IMAD.X R85, R62, 0x1, R79, P1 ;  /* 0x000000013e557824 */ /* 0x000fe200008e064f */
[----:B------:R-:W-:Y:S02]  /*7c50*/  IADD3 R74, P0, PT, R60, R53, RZ ;  /* 0x000000353c4a7210 */ /* 0x000fe40007f1e0ff */
[----:B------:R-:W-:-:S03]  /*7c60*/  IADD3 R53, P1, PT, R78, R91, RZ ;  /* 0x0000005b4e357210 */ /* 0x000fc60007f3e0ff */
[----:B------:R-:W-:Y:S02]  /*7c70*/  IMAD.X R64, R77, 0x1, R64, P0 ;  /* 0x000000014d407824 */ /* 0x000fe400000e0640 */
[----:B------:R-:W-:Y:S01]  /*7c80*/  IMAD.X R66, R68, 0x1, R85, P1 ;  /* 0x0000000144427824 */ /* 0x000fe200008e0655 */
[----:B------:R-:W-:Y:S02]  /*7c90*/  LOP3.LUT R76, R74, R69, RZ, 0x3c, !PT ;  /* 0x000000454a4c7212 */ /* 0x000fe400078e3cff */
[----:B------:R-:W-:Y:S02]  /*7ca0*/  LOP3.LUT R70, R91, R79, R70, 0x96, !PT ;  /* 0x0000004f5b467212 */ /* 0x000fe400078e9646 */
[----:B------:R-:W-:Y:S02]  /*7cb0*/  LOP3.LUT R69, R85, R72, R73, 0x96, !PT ;  /* 0x0000004855457212 */ /* 0x000fe400078e9649 */
[----:B------:R-:W-:Y:S02]  /*7cc0*/  IADD3 R79, P0, PT, R56, R55, RZ ;  /* 0x00000037384f7210 */ /* 0x000fe40007f1e0ff */
[----:B------:R-:W-:-:S02]  /*7cd0*/  LOP3.LUT R91, R64, R71, RZ, 0x3c, !PT ;  /* 0x00000047405b7212 */ /* 0x000fc400078e3cff */
[----:B------:R-:W-:Y:S01]  /*7ce0*/  LOP3.LUT R72, R66, R77, RZ, 0x3c, !PT ;  /* 0x0000004d42487212 */ /* 0x000fe200078e3cff */
[----:B------:R-:W-:Y:S01]  /*7cf0*/  IMAD.X R82, R58, 0x1, R67, P0 ;  /* 0x000000013a527824 */ /* 0x000fe200000e0643 */
[----:B------:R-:W-:Y:S02]  /*7d00*/  SHF.R.W.U32 R84, R91, 0x1f, R76 ;  /* 0x0000001f5b547819 */ /* 0x000fe40000001e4c */
[----:B------:R-:W-:Y:S02]  /*7d10*/  LOP3.LUT R55, R53, R60, RZ, 0x3c, !PT ;  /* 0x0000003c35377212 */ /* 0x000fe400078e3cff */
[----:B------:R-:W-:Y:S02]  /*7d20*/  IADD3 R71, P2, PT, R72, R79, RZ ;  /* 0x0000004f48477210 */ /* 0x000fe40007f5e0ff */
[----:B------:R-:W-:Y:S02]  /*7d30*/  SHF.R.W.U32 R67, R76, 0x1f, R91 ;  /* 0x0000001f4c437819 */ /* 0x000fe40000001e5b */
[----:B------:R-:W-:Y:S01]  /*7d40*/  IADD3 R80, P0, P1, R26, R65, R84 ;  /* 0x000000411a507210 */ /* 0x000fe2000791e054 */
[----:B------:R-:W-:Y:S01]  /*7d50*/  IMAD.X R65, R55, 0x1, R82, P2 ;  /* 0x0000000137417824 */ /* 0x000fe200010e0652 */
[----:B------:R-:W-:-:S02]  /*7d60*/  PRMT R72, R70, 0x5432, R69 ;  /* 0x0000543246487816 */ /* 0x000fc40000000045 */
[----:B------:R-:W-:Y:S02]  /*7d70*/  IADD3.X R76, PT, PT, R27, R59, R67, P0, P1 ;  /* 0x0000003b1b4c7210 */ /* 0x000fe400007e2443 */
[----:B------:R-:W-:Y:S02]  /*7d80*/  LOP3.LUT R73, R71, R78, RZ, 0x3c, !PT ;  /* 0x0000004e47497212 */ /* 0x000fe400078e3cff */
[----:B------:R-:W-:Y:S02]  /*7d90*/  LOP3.LUT R86, R65, R68, RZ, 0x3c, !PT ;  /* 0x0000004441567212 */ /* 0x000fe400078e3cff */
[----:B------:R-:W-:Y:S02]  /*7da0*/  PRMT R55, R70, 0x1076, R69 ;  /* 0x0000107646377816 */ /* 0x000fe40000000045 */
[----:B------:R-:W-:Y:S02]  /*7db0*/  IADD3 R78, P0, PT, R72, R83, RZ ;  /* 0x00000053484e7210 */ /* 0x000fe40007f1e0ff */
[----:B------:R-:W-:-:S02]  /*7dc0*/  LOP3.LUT R89, R76, R89, RZ, 0x3c, !PT ;  /* 0x000000594c597212 */ /* 0x000fc400078e3cff */
[----:B------:R-:W-:Y:S01]  /*7dd0*/  PRMT R68, R73, 0x6543, R86 ;  /* 0x0000654349447816 */ /* 0x000fe20000000056 */
[----:B------:R-:W-:Y:S01]  /*7de0*/  IMAD.X R83, R55, 0x1, R50, P0 ;  /* 0x0000000137537824 */ /* 0x000fe200000e0632 */
[----:B------:R-:W-:Y:S02]  /*7df0*/  LOP3.LUT R69, R80, R87, RZ, 0x3c, !PT ;  /* 0x0000005750457212 */ /* 0x000fe400078e3cff */
[----:B------:R-:W-:Y:S02]  /*7e00*/  IADD3 R59, P0, PT, R89, R78, RZ ;  /* 0x0000004e593b7210 */ /* 0x000fe40007f1e0ff */
[----:B------:R-:W-:Y:S02]  /*7e10*/  PRMT R73, R73, 0x2107, R86 ;  /* 0x0000210749497816 */ /* 0x000fe40000000056 */
[----:B------:R-:W-:Y:S01]  /*7e20*/  IADD3 R68, P1, P2, R8, R68, R53 ;  /* 0x0000004408447210 */ /* 0x000fe20007a3e035 */
[----:B------:R-:W-:-:S03]  /*7e30*/  IMAD.X R50, R69, 0x1, R83, P0 ;  /* 0x0000000145327824 */ /* 0x000fc600000e0653 */
[----:B------:R-:W-:Y:S02]  /*7e40*/  IADD3.X R70, PT, PT, R9, R73, R66, P1, P2 ;  /* 0x0000004909467210 */ /* 0x000fe40000fe4442 */
[----:B------:R-:W-:Y:S02]  /*7e50*/  LOP3.LUT R77, R68, R66, R77, 0x96, !PT ;  /* 0x00000042444d7212 */ /* 0x000fe400078e964d */
[----:B------:R-:W-:Y:S02]  /*7e60*/  LOP3.LUT R84, R59, R84, RZ, 0x3c, !PT ;  /* 0x000000543b547212 */ /* 0x000fe400078e3cff */
[----:B------:R-:W-:Y:S02]  /*7e70*/  LOP3.LUT R85, R50, R67, RZ, 0x3c, !PT ;  /* 0x0000004332557212 */ /* 0x000fe400078e3cff */
[----:B------:R-:W-:Y:S02]  /*7e80*/  LOP3.LUT R60, R70, R53, R60, 0x96, !PT ;  /* 0x00000035463c7212 */ /* 0x000fe400078e963c */
[----:B------:R-:W-:-:S02]  /*7e90*/  LOP3.LUT R73, R79, R54, RZ, 0x3c, !PT ;  /* 0x000000364f497212 */ /* 0x000fc400078e3cff */
[--C-:B------:R-:W-:Y:S02]  /*7ea0*/  PRMT R53, R84, 0x6543, R85.reuse ;  /* 0x0000654354357816 */ /* 0x100fe40000000055 */
[----:B------:R-:W-:Y:S02]  /*7eb0*/  PRMT R54, R77, 0x5432, R60 ;  /* 0x000054324d367816 */ /* 0x000fe4000000003c */
[----:B------:R-:W-:Y:S02]  /*7ec0*/  IADD3 R80, P0, PT, R53, R80, RZ ;  /* 0x0000005035507210 */ /* 0x000fe40007f1e0ff */
[----:B------:R-:W-:Y:S02]  /*7ed0*/  IADD3 R71, P1, PT, R54, R71, RZ ;  /* 0x0000004736477210 */ /* 0x000fe40007f3e0ff */
[----:B------:R-:W-:Y:S02]  /*7ee0*/  PRMT R53, R84, 0x2107, R85 ;  /* 0x0000210754357816 */ /* 0x000fe40000000055 */
[----:B------:R-:W-:-:S02]  /*7ef0*/  LOP3.LUT R66, R80, 0xf2bdc928, R71, 0x96, !PT ;  /* 0xf2bdc92850427812 */ /* 0x000fc400078e9647 */
[----:B------:R-:W-:Y:S01]  /*7f00*/  LOP3.LUT R61, R78, R61, RZ, 0x3c, !PT ;  /* 0x0000003d4e3d7212 */ /* 0x000fe200078e3cff */
[----:B------:R-:W-:Y:S01]  /*7f10*/  IMAD.X R78, R53, 0x1, R76, P0 ;  /* 0x00000001354e7824 */ /* 0x000fe200000e064c */
[----:B------:R-:W-:Y:S02]  /*7f20*/  ISETP.NE.AND P0, PT, R66, RZ, PT ;  /* 0x000000ff4200720c */ /* 0x000fe40003f05270 */
[----:B------:R-:W-:Y:S02]  /*7f30*/  PRMT R54, R77, 0x1076, R60 ;  /* 0x000010764d367816 */ /* 0x000fe4000000003c */
[----:B------:R-:W-:Y:S01]  /*7f40*/  LOP3.LUT R82, R82, R81, RZ, 0x3c, !PT ;  /* 0x0000005152527212 */ /* 0x000fe200078e3cff */
[----:B------:R-:W-:Y:S01]  /*7f50*/  BSSY.RECONVERGENT B0, `(.L_x_0) ;  /* 0x00007e0000007945 */ /* 0x000fe20003800200 */
[----:B------:R-:W-:Y:S01]  /*7f60*/  LOP3.LUT R62, R83, R62, RZ, 0x3c, !PT ;  /* 0x0000003e533e7212 */ /* 0x000fe200078e3cff */
[----:B------:R-:W-:Y:S01]  /*7f70*/  IMAD.X R77, R54, 0x1, R65, P1 ;  /* 0x00000001364d7824 */ /* 0x000fe200008e0641 */
[----:B------:R-:W-:-:S02]  /*7f80*/  SHF.R.W.U32 R67, R82, 0x1f, R73 ;  /* 0x0000001f52437819 */ /* 0x000fc40000001e49 */
[----:B------:R-:W-:Y:S02]  /*7f90*/  SHF.R.W.U32 R73, R73, 0x1f, R82 ;  /* 0x0000001f49497819 */ /* 0x000fe40000001e52 */
[----:B------:R-:W-:Y:S02]  /*7fa0*/  SHF.R.W.U32 R71, R62, 0x1f, R61 ;  /* 0x0000001f3e477819 */ /* 0x000fe40000001e3d */
[----:B------:R-:W-:Y:S02]  /*7fb0*/  SHF.R.W.U32 R65, R61, 0x1f, R62 ;  /* 0x0000001f3d417819 */ /* 0x000fe40000001e3e */
[----:B------:R-:W-:Y:S01]  /*7fc0*/  LOP3.LUT R77, R78, 0x6a09e667, R77, 0x96, !PT ;  /* 0x6a09e6674e4d7812 */ /* 0x000fe200078e964d */
[----:B------:R-:W-:Y:S06]  /*7fd0*/  @!P0 BRA `(.L_x_1) ;  /* 0x0000007c005c8947 */ /* 0x000fec0003800000 */
[----:B------:R-:W-:Y:S01]  /*7fe0*/  BSSY.RECONVERGENT B1, `(.L_x_2) ;  /* 0x00007c6000017945 */ /* 0x000fe20003800200 */
[----:B------:R-:W-:-:S07]  /*7ff0*/  VIADD R49, R34, 0x100 ;  /* 0x0000010022317836 */ /* 0x000fce0000000000 */
.L_x_3:
[----:B------:R-:W-:-:S05]  /*8000*/  VIADD R34, R34, 0x1 ;  /* 0x0000000122227836 */ /* 0x000fca0000000000 */
[----:B------:R-:W-:-:S13]  /*8010*/  ISETP.GE.U32.AND P0, PT, R34, R49, PT ;  /* 0x000000312200720c */ /* 0x000fda0003f06070 */
[----:B------:R-:W-:Y:S05]  /*8020*/  @P0 EXIT ;  /* 0x000000000000094d */ /* 0x000fea0003800000 */
[----:B------:R-:W-:-:S04]  /*8030*/  IADD3 R51, P0, PT, R34, -0x6294a6a, RZ ;  /* 0xf9d6b59622337810 */ /* 0x000fc80007f1e0ff */
[----:B------:R-:W-:Y:S02]  /*8040*/  IADD3.X R53, PT, PT, R0, 0x5bf2cd1e, RZ, P0, !PT ;  /* 0x5bf2cd1e00357810 */ /* 0x000fe400007fe4ff */
[----:B------:R-:W-:Y:S02]  /*8050*/  LOP3.LUT R50, R51, 0x4be4294, RZ, 0x3c, !PT ;  /* 0x04be429433327812 */ /* 0x000fe400078e3cff */
[----:B------:R-:W-:-:S04]  /*8060*/  LOP3.LUT R52, R53, 0xe07c2654, RZ, 0x3c, !PT ;  /* 0xe07c265435347812 */ /* 0x000fc800078e3cff */
[----:B------:R-:W-:-:S04]  /*8070*/  IADD3 R55, P0, PT, R52, -0x16b07d5, RZ ;  /* 0xfe94f82b34377810 */ /* 0x000fc80007f1e0ff */
[----:B------:R-:W-:Y:S02]  /*8080*/  IADD3.X R52, PT, PT, R50, 0x3c6ef372, RZ, P0, !PT ;  /* 0x3c6ef37232347810 */ /* 0x000fe400007fe4ff */
[----:B------:R-:W-:Y:S02]  /*8090*/  LOP3.LUT R50, R55, 0xfb41bd6b, RZ, 0x3c, !PT ;  /* 0xfb41bd6b37327812 */ /* 0x000fe400078e3cff */
[----:B------:R-:W-:-:S04]  /*80a0*/  LOP3.LUT R57, R52, 0x1f83d9ab, RZ, 0x3c, !PT ;  /* 0x1f83d9ab34397812 */ /* 0x000fc800078e3cff */
[C-C-:B------:R-:W-:Y:S02]  /*80b0*/  PRMT R54, R50.reuse, 0x6543, R57.reuse ;  /* 0x0000654332367816 */ /* 0x140fe40000000039 */
[----:B------:R-:W-:Y:S02]  /*80c0*/  PRMT R57, R50, 0x2107, R57 ;  /* 0x0000210732397816 */ /* 0x000fe40000000039 */
[----:B------:R-:W-:-:S04]  /*80d0*/  IADD3 R50, P0, P1, R6, R54, R51 ;  /* 0x0000003606327210 */ /* 0x000fc8000791e033 */
[--C-:B------:R-:W-:Y:S02]  /*80e0*/  IADD3.X R56, PT, PT, R7, R57, R53.reuse, P0, P1 ;  /* 0x0000003907387210 */ /* 0x100fe400007e2435 */
[----:B------:R-:W-:Y:S02]  /*80f0*/  LOP3.LUT R53, R50, 0xe07c2654, R53, 0x96, !PT ;  /* 0xe07c265432357812 */ /* 0x000fe400078e9635 */
[----:B------:R-:W-:Y:S02]  /*8100*/  LOP3.LUT R58, R56, 0x4be4294, R51, 0x96, !PT ;  /* 0x04be4294383a7812 */ /* 0x000fe400078e9633 */
[----:B------:R-:W-:Y:S02]  /*8110*/  IADD3 R59, P0, PT, R46, R50, RZ ;  /* 0x000000322e3b7210 */ /* 0x000fe40007f1e0ff */
[C-C-:B------:R-:W-:Y:S02]  /*8120*/  PRMT R50, R53.reuse, 0x5432, R58.reuse ;  /* 0x0000543235327816 */ /* 0x140fe4000000003a */
[----:B------:R-:W-:Y:S01]  /*8130*/  PRMT R51, R53, 0x1076, R58 ;  /* 0x0000107635337816 */ /* 0x000fe2000000003a */
[----:B------:R-:W-:Y:S01]  /*8140*/  IMAD.X R60, R47, 0x1, R56, P0 ;  /* 0x000000012f3c7824 */ /* 0x000fe200000e0638 */
[----:B------:R-:W-:-:S02]  /*8150*/  IADD3 R55, P0, PT, R50, R55, RZ ;  /* 0x0000003732377210 */ /* 0x000fc40007f1e0ff */
[----:B------:R-:W-:Y:S02]  /*8160*/  LOP3.LUT R61, R22, R59, RZ, 0x3c, !PT ;  /* 0x0000003b163d7212 */ /* 0x000fe400078e3cff */
[----:B------:R-:W-:Y:S01]  /*8170*/  LOP3.LUT R53, R23, R60, RZ, 0x3c, !PT ;  /* 0x0000003c17357212 */ /* 0x000fe200078e3cff */
[----:B------:R-:W-:Y:S01]  /*8180*/  IMAD.X R52, R51, 0x1, R52, P0 ;  /* 0x0000000133347824 */ /* 0x000fe200000e0634 */
[----:B------:R-:W-:Y:S02]  /*8190*/  LOP3.LUT R54, R55, R54, RZ, 0x3c, !PT ;  /* 0x0000003637367212 */ /* 0x000fe400078e3cff */
[----:B------:R-:W-:Y:S02]  /*81a0*/  IADD3 R53, P0, PT, R24, R53, RZ ;  /* 0x0000003518357210 */ /* 0x000fe40007f1e0ff */
[----:B------:R-:W-:Y:S02]  /*81b0*/  LOP3.LUT R57, R52, R57, RZ, 0x3c, !PT ;  /* 0x0000003934397212 */ /* 0x000fe400078e3cff */
[----:B------:R-:W-:Y:S01]  /*81c0*/  LOP3.LUT R81, R53, R46, RZ, 0x3c, !PT ;  /* 0x0000002e35517212 */ /* 0x000fe200078e3cff */
[----:B------:R-:W-:Y:S01]  /*81d0*/  IMAD.X R80, R25, 0x1, R61, P0 ;  /* 0x0000000119507824 */ /* 0x000fe200000e063d */
[----:B------:R-:W-:-:S02]  /*81e0*/  SHF.R.W.U32 R69, R57, 0x1f, R54 ;  /* 0x0000001f39457819 */ /* 0x000fc40000001e36 */
[----:B------:R-:W-:Y:S02]  /*81f0*/  SHF.R.W.U32 R56, R54, 0x1f, R57 ;  /* 0x0000001f36387819 */ /* 0x000fe40000001e39 */
[----:B------:R-:W-:Y:S02]  /*8200*/  LOP3.LUT R54, R80, R47, RZ, 0x3c, !PT ;  /* 0x0000002f50367212 */ /* 0x000fe400078e3cff */
[----:B------:R-:W-:Y:S02]  /*8210*/  IADD3 R75, P0, PT, R55, R39, RZ ;  /* 0x00000027374b7210 */ /* 0x000fe40007f1e0ff */
[----:B------:R-:W-:Y:S02]  /*8220*/  LOP3.LUT R65, R48, R51, RZ, 0x3c, !PT ;  /* 0x0000003330417212 */ /* 0x000fe400078e3cff */
[----:B------:R-:W-:Y:S01]  /*8230*/  PRMT R62, R81, 0x6543, R54 ;  /* 0x00006543513e7816 */ /* 0x000fe20000000036 */
[----:B------:R-:W-:Y:S01]  /*8240*/  IMAD.X R85, R52, 0x1, R40, P0 ;  /* 0x0000000134557824 */ /* 0x000fe200000e0628 */
[----:B------:R-:W-:-:S02]  /*8250*/  LOP3.LUT R61, R45, R50, RZ, 0x3c, !PT ;  /* 0x000000322d3d7212 */ /* 0x000fc400078e3cff */
[----:B------:R-:W-:Y:S02]  /*8260*/  IADD3 R65, P1, PT, R16, R65, RZ ;  /* 0x0000004110417210 */ /* 0x000fe40007f3e0ff */
[----:B------:R-:W-:Y:S02]  /*8270*/  PRMT R81, R81, 0x2107, R54 ;  /* 0x0000210751517816 */ /* 0x000fe40000000036 */
[----:B------:R-:W-:Y:S01]  /*8280*/  IADD3 R77, P0, PT, R62, R59, RZ ;  /* 0x0000003b3e4d7210 */ /* 0x000fe20007f1e0ff */
[----:B------:R-:W-:Y:S01]  /*8290*/  IMAD.X R61, R17, 0x1, R61, P1 ;  /* 0x00000001113d7824 */ /* 0x000fe200008e063d */
[----:B------:R-:W-:Y:S02]  /*82a0*/  LOP3.LUT R66, R10, R75, RZ, 0x3c, !PT ;  /* 0x0000004b0a427212 */ /* 0x000fe400078e3cff */
[----:B------:R-:W-:Y:S01]  /*82b0*/  LOP3.LUT R55, R11, R85, RZ, 0x3c, !PT ;  /* 0x000000550b377212 */ /* 0x000fe200078e3cff */
[----:B------:R-:W-:Y:S01]  /*82c0*/  IMAD.X R79, R81, 0x1, R60, P0 ;  /* 0x00000001514f7824 */ /* 0x000fe200000e063c */
[----:B------:R-:W-:-:S02]  /*82d0*/  LOP3.LUT R57, R14, R65, RZ, 0x3c, !PT ;  /* 0x000000410e397212 */ /* 0x000fc400078e3cff */
[----:B------:R-:W-:Y:S02]  /*82e0*/  LOP3.LUT R52, R15, R61, RZ, 0x3c, !PT ;  /* 0x0000003d0f347212 */ /* 0x000fe400078e3cff */
[----:B------:R-:W-:Y:S02]  /*82f0*/  PRMT R58, R66, 0x6543, R55 ;  /* 0x00006543423a7816 */ /* 0x000fe40000000037 */
[----:B------:R-:W-:Y:S02]  /*8300*/  LOP3.LUT R63, R79, R22, R59, 0x96, !PT ;  /* 0x000000164f3f7212 */ /* 0x000fe400078e963b */
[----:B------:R-:W-:Y:S02]  /*8310*/  IADD3 R59, P1, PT, R18, R69, RZ ;  /* 0x00000045123b7210 */ /* 0x000fe40007f3e0ff */
[----:B------:R-:W-:Y:S02]  /*8320*/  PRMT R54, R57, 0x6543, R52 ;  /* 0x0000654339367816 */ /* 0x000fe40000000034 */
[----:B------:R-:W-:Y:S01]  /*8330*/  PRMT R66, R66, 0x2107, R55 ;  /* 0x0000210742427816 */ /* 0x000fe20000000037 */
[----:B------:R-:W-:Y:S01]  /*8340*/  IMAD.X R83, R19, 0x1, R56, P1 ;  /* 0x0000000113537824 */ /* 0x000fe200008e0638 */
[----:B------:R-:W-:-:S02]  /*8350*/  IADD3 R71, P0, PT, R58, R42, RZ ;  /* 0x0000002a3a477210 */ /* 0x000fc40007f1e0ff */
[----:B------:R-:W-:Y:S02]  /*8360*/  LOP3.LUT R60, R77, R23, R60, 0x96, !PT ;  /* 0x000000174d3c7212 */ /* 0x000fe400078e963c */
[----:B------:R-:W-:Y:S01]  /*8370*/  PRMT R57, R57, 0x2107, R52 ;  /* 0x0000210739397816 */ /* 0x000fe20000000034 */
[----:B------:R-:W-:Y:S01]  /*8380*/  IMAD.X R72, R66, 0x1, R44, P0 ;  /* 0x0000000142487824 */ /* 0x000fe200000e062c */
[----:B------:R-:W-:Y:S02]  /*8390*/  IADD3 R73, P1, PT, R54, R45, RZ ;  /* 0x0000002d36497210 */ /* 0x000fe40007f3e0ff */
[C-C-:B------:R-:W-:Y:S02]  /*83a0*/  PRMT R55, R60.reuse, 0x5432, R63.reuse ;  /* 0x000054323c377816 */ /* 0x140fe4000000003f */
[----:B------:R-:W-:Y:S01]  /*83b0*/  PRMT R68, R60, 0x1076, R63 ;  /* 0x000010763c447816 */ /* 0x000fe2000000003f */
[----:B------:R-:W-:Y:S01]  /*83c0*/  IMAD.X R63, R57, 0x1, R48, P1 ;  /* 0x00000001393f7824 */ /* 0x000fe200008e0630 */
[----:B------:R-:W-:-:S02]  /*83d0*/  LOP3.LUT R60, R21, R83, RZ, 0x3c, !PT ;  /* 0x00000053153c7212 */ /* 0x000fc400078e3cff */
[----:B------:R-:W-:Y:S02]  /*83e0*/  LOP3.LUT R82, R71, R37, R36, 0x96, !PT ;  /* 0x0000002547527212 */ /* 0x000fe400078e9624 */
[----:B------:R-:W-:Y:S02]  /*83f0*/  LOP3.LUT R67, R72, R35, R38, 0x96, !PT ;  /* 0x0000002348437212 */ /* 0x000fe400078e9626 */
[----:B------:R-:W-:Y:S02]  /*8400*/  LOP3.LUT R52, R20, R59, RZ, 0x3c, !PT ;  /* 0x0000003b14347212 */ /* 0x000fe400078e3cff */
[----:B------:R-:W-:Y:S02]  /*8410*/  IADD3 R60, P0, PT, R60, R41, RZ ;  /* 0x000000293c3c7210 */ /* 0x000fe40007f1e0ff */
[----:B------:R-:W-:Y:S02]  /*8420*/  LOP3.LUT R87, R63, R45, R50, 0x96, !PT ;  /* 0x0000002d3f577212 */ /* 0x000fe400078e9632 */
[----:B------:R-:W-:-:S02]  /*8430*/  PRMT R50, R82, 0x5432, R67 ;  /* 0x0000543252327816 */ /* 0x000fc40000000043 */
[----:B------:R-:W-:Y:S02]  /*8440*/  LOP3.LUT R64, R73, R48, R51, 0x96, !PT ;  /* 0x0000003049407212 */ /* 0x000fe400078e9633 */
[----:B------:R-:W-:Y:S01]  /*8450*/  PRMT R82, R82, 0x1076, R67 ;  /* 0x0000107652527816 */ /* 0x000fe20000000043 */
[----:B------:R-:W-:Y:S01]  /*8460*/  IMAD.X R67, R52, 0x1, R43, P0 ;  /* 0x0000000134437824 */ /* 0x000fe200000e062b */
[----:B------:R-:W-:Y:S02]  /*8470*/  PRMT R52, R64, 0x5432, R87 ;  /* 0x0000543240347816 */ /* 0x000fe40000000057 */
[----:B------:R-:W-:Y:S02]  /*8480*/  LOP3.LUT R51, R60, R69, RZ, 0x3c, !PT ;  /* 0x000000453c337212 */ /* 0x000fe400078e3cff */
[----:B------:R-:W-:Y:S02]  /*8490*/  LOP3.LUT R70, R67, R56, RZ, 0x3c, !PT ;  /* 0x0000003843467212 */ /* 0x000fe400078e3cff */
[----:B------:R-:W-:-:S02]  /*84a0*/  IADD3 R75, P0, PT, R50, R75, RZ ;  /* 0x0000004b324b7210 */ /* 0x000fc40007f1e0ff */
[----:B------:R-:W-:Y:S02]  /*84b0*/  PRMT R64, R64, 0x1076, R87 ;  /* 0x0000107640407816 */ /* 0x000fe40000000057 */
[----:B------:R-:W-:Y:S01]  /*84c0*/  IADD3 R56, P1, PT, R52, R65, RZ ;  /* 0x0000004134387210 */ /* 0x000fe20007f3e0ff */
[----:B------:R-:W-:Y:S01]  /*84d0*/  IMAD.X R65, R82, 0x1, R85, P0 ;  /* 0x0000000152417824 */ /* 0x000fe200000e0655 */
[C-C-:B------:R-:W-:Y:S02]  /*84e0*/  PRMT R69, R51.reuse, 0x6543, R70.reuse ;  /* 0x0000654333457816 */ /* 0x140fe40000000046 */
[----:B------:R-:W-:Y:S02]  /*84f0*/  PRMT R51, R51, 0x2107, R70 ;  /* 0x0000210733337816 */ /* 0x000fe40000000046 */
[----:B------:R-:W-:Y:S01]  /*8500*/  LOP3.LUT R70, R75, R58, RZ, 0x3c, !PT ;  /* 0x0000003a4b467212 */ /* 0x000fe200078e3cff */
[----:B------:R-:W-:Y:S01]  /*8510*/  IMAD.X R58, R64, 0x1, R61, P1 ;  /* 0x00000001403a7824 */ /* 0x000fe200008e063d */
[----:B------:R-:W-:-:S02]  /*8520*/  IADD3 R87, P0, PT, R55, R53, RZ ;  /* 0x0000003537577210 */ /* 0x000fc40007f1e0ff */
[----:B------:R-:W-:Y:S02]  /*8530*/  LOP3.LUT R61, R65, R66, RZ, 0x3c, !PT ;  /* 0x00000042413d7212 */ /* 0x000fe400078e3cff */
[----:B------:R-:W-:Y:S01]  /*8540*/  LOP3.LUT R74, R56, R54, RZ, 0x3c, !PT ;  /* 0x00000036384a7212 */ /* 0x000fe200078e3cff */
[----:B------:R-:W-:Y:S01]  /*8550*/  IMAD.X R80, R68, 0x1, R80, P0 ;  /* 0x0000000144507824 */ /* 0x000fe200000e0650 */
[----:B------:R-:W-:Y:S02]  /*8560*/  LOP3.LUT R57, R58, R57, RZ, 0x3c, !PT ;  /* 0x000000393a397212 */ /* 0x000fe400078e3cff */
[----:B------:R-:W-:Y:S02]  /*8570*/  IADD3 R66, P0, PT, R69, R59, RZ ;  /* 0x0000003b45427210 */ /* 0x000fe40007f1e0ff */
[----:B------:R-:W-:Y:S02]  /*8580*/  SHF.R.W.U32 R53, R61, 0x1f, R70 ;  /* 0x0000001f3d357819 */ /* 0x000fe40000001e46 */
[----:B------:R-:W-:Y:S01]  /*8590*/  SHF.R.W.U32 R54, R57, 0x1f, R74 ;  /* 0x0000001f39367819 */ /* 0x000fe20000001e4a */
[----:B------:R-:W-:Y:S01]  /*85a0*/  IMAD.X R85, R51, 0x1, R83, P0 ;  /* 0x0000000133557824 */ /* 0x000fe200000e0653 */
[----:B------:R-:W-:-:S02]  /*85b0*/  LOP3.LUT R78, R87, R62, RZ, 0x3c, !PT ;  /* 0x0000003e574e7212 */ /* 0x000fc400078e3cff */
[----:B------:R-:W-:Y:S02]  /*85c0*/  LOP3.LUT R89, R80, R81, RZ, 0x3c, !PT ;  /* 0x0000005150597212 */ /* 0x000fe400078e3cff */
[----:B------:R-:W-:Y:S02]  /*85d0*/  LOP3.LUT R83, R66, R21, R83, 0x96, !PT ;  /* 0x0000001542537212 */ /* 0x000fe400078e9653 */
[----:B------:R-:W-:Y:S02]  /*85e0*/  IADD3 R62, P1, P2, R34, R66, R53 ;  /* 0x00000042223e7210 */ /* 0x000fe40007a3e035 */
[----:B------:R-:W-:Y:S02]  /*85f0*/  SHF.R.W.U32 R57, R74, 0x1f, R57 ;  /* 0x0000001f4a397819 */ /* 0x000fe40000001e39 */
[----:B------:R-:W-:Y:S02]  /*8600*/  IADD3 R66, P0, PT, R54, R71, RZ ;  /* 0x0000004736427210 */ /* 0x000fe40007f1e0ff */
[----:B------:R-:W-:-:S02]  /*8610*/  SHF.R.W.U32 R61, R70, 0x1f, R61 ;  /* 0x0000001f463d7819 */ /* 0x000fc40000001e3d */
[----:B------:R-:W-:Y:S01]  /*8620*/  SHF.R.W.U32 R70, R89, 0x1f, R78 ;  /* 0x0000001f59467819 */ /* 0x000fe20000001e4e */
[----:B------:R-:W-:Y:S01]  /*8630*/  IMAD.X R81, R57, 0x1, R72, P0 ;  /* 0x0000000139517824 */ /* 0x000fe200000e0648 */
[----:B------:R-:W-:Y:S02]  /*8640*/  LOP3.LUT R74, R85, R20, R59, 0x96, !PT ;  /* 0x00000014554a7212 */ /* 0x000fe400078e963b */
[----:B------:R-:W-:Y:S02]  /*8650*/  SHF.R.W.U32 R72, R78, 0x1f, R89 ;  /* 0x0000001f4e487819 */ /* 0x000fe40000001e59 */
[----:B------:R-:W-:Y:S02]  /*8660*/  IADD3 R73, P0, PT, R70, R73, RZ ;  /* 0x0000004946497210 */ /* 0x000fe40007f1e0ff */
[----:B------:R-:W-:Y:S02]  /*8670*/  IADD3.X R85, PT, PT, R0, R85, R61, P1, P2 ;  /* 0x0000005500557210 */ /* 0x000fe40000fe443d */
[C-C-:B------:R-:W-:Y:S01]  /*8680*/  PRMT R76, R83.reuse, 0x1076, R74.reuse ;  /* 0x00001076534c7816 */ /* 0x140fe2000000004a */
[----:B------:R-:W-:Y:S01]  /*8690*/  IMAD.X R63, R72, 0x1, R63, P0 ;  /* 0x00000001483f7824 */ /* 0x000fe200000e063f */
[----:B------:R-:W-:-:S02]  /*86a0*/  PRMT R83, R83, 0x5432, R74 ;  /* 0x0000543253537816 */ /* 0x000fc4000000004a */
[----:B------:R-:W-:Y:S02]  /*86b0*/  LOP3.LUT R59, R85, R68, RZ, 0x3c, !PT ;  /* 0x00000044553b7212 */ /* 0x000fe400078e3cff */
[----:B------:R-:W-:Y:S02]  /*86c0*/  IADD3 R60, P0, PT, R83, R60, RZ ;  /* 0x0000003c533c7210 */ /* 0x000fe40007f1e0ff */
[----:B------:R-:W-:Y:S02]  /*86d0*/  LOP3.LUT R91, R63, R82, RZ, 0x3c, !PT ;  /* 0x000000523f5b7212 */ /* 0x000fe400078e3cff */
[----:B------:R-:W-:Y:S02]  /*86e0*/  IADD3 R56, P2, PT, R59, R56, RZ ;  /* 0x000000383b387210 */ /* 0x000fe40007f5e0ff */
[----:B------:R-:W-:Y:S02]  /*86f0*/  LOP3.LUT R89, R62, R55, RZ, 0x3c, !PT ;  /* 0x000000373e597212 */ /* 0x000fe400078e3cff */
[----:B------:R-:W-:-:S02]  /*8700*/  LOP3.LUT R71, R60, R69, RZ, 0x3c, !PT ;  /* 0x000000453c477212 */ /* 0x000fc400078e3cff */
[----:B------:R-:W-:Y:S01]  /*8710*/  IADD3 R69, P3, PT, R91, R60, RZ ;  /* 0x0000003c5b457210 */ /* 0x000fe20007f7e0ff */
[----:B------:R-:W-:Y:S01]  /*8720*/  IMAD.X R60, R76, 0x1, R67, P0 ;  /* 0x000000014c3c7824 */ /* 0x000fe200000e0643 */
[----:B------:R-:W-:Y:S01]  /*8730*/  LOP3.LUT R78, R81, R76, RZ, 0x3c, !PT ;  /* 0x0000004c514e7212 */ /* 0x000fe200078e3cff */
[----:B------:R-:W-:Y:S01]  /*8740*/  IMAD.X R58, R89, 0x1, R58, P2 ;  /* 0x00000001593a7824 */ /* 0x000fe200010e063a */
[----:B------:R-:W-:Y:S02]  /*8750*/  LOP3.LUT R67, R73, R50, RZ, 0x3c, !PT ;  /* 0x0000003249437212 */ /* 0x000fe400078e3cff */
[----:B------:R-:W-:Y:S02]  /*8760*/  IADD3 R59, P1, PT, R78, R87, RZ ;  /* 0x000000574e3b7210 */ /* 0x000fe40007f3e0ff */
[----:B------:R-:W-:Y:S02]  /*8770*/  LOP3.LUT R74, R60, R51, RZ, 0x3c, !PT ;  /* 0x000000333c4a7212 */ /* 0x000fe400078e3cff */
[----:B------:R-:W-:Y:S01]  /*8780*/  LOP3.LUT R78, R58, R61, RZ, 0x3c, !PT ;  /* 0x0000003d3a4e7212 */ /* 0x000fe200078e3cff */
[----:B------:R-:W-:Y:S01]  /*8790*/  IMAD.X R61, R67, 0x1, R60, P3 ;  /* 0x00000001433d7824 */ /* 0x000fe200018e063c */
[----:B------:R-:W-:-:S02]  /*87a0*/  LOP3.LUT R87, R66, R83, RZ, 0x3c, !PT ;  /* 0x0000005342577212 */ /* 0x000fc400078e3cff */
[----:B------:R-:W-:Y:S02]  /*87b0*/  SHF.R.W.U32 R60, R74, 0x1f, R71 ;  /* 0x0000001f4a3c7819 */ /* 0x000fe40000001e47 */
[----:B------:R-:W-:Y:S01]  /*87c0*/  LOP3.LUT R53, R56, R53, RZ, 0x3c, !PT ;  /* 0x0000003538357212 */ /* 0x000fe200078e3cff */
[----:B------:R-:W-:Y:S01]  /*87d0*/  IMAD.X R80, R87, 0x1, R80, P1 ;  /* 0x0000000157507824 */ /* 0x000fe200008e0650 */
[----:B------:R-:W-:Y:S02]  /*87e0*/  LOP3.LUT R67, R69, R70, RZ, 0x3c, !PT ;  /* 0x0000004645437212 */ /* 0x000fe400078e3cff */
[----:B------:R-:W-:Y:S02]  /*87f0*/  LOP3.LUT R72, R61, R72, RZ, 0x3c, !PT ;  /* 0x000000483d487212 */ /* 0x000fe400078e3cff */
[----:B------:R-:W-:Y:S02]  /*8800*/  SHF.R.W.U32 R51, R71, 0x1f, R74 ;  /* 0x0000001f47337819 */ /* 0x000fe40000001e4a */
[----:B------:R-:W-:-:S02]  /*8810*/  IADD3 R77, P0, P1, R12, R77, R60 ;  /* 0x0000004d0c4d7210 */ /* 0x000fc4000791e03c */
[----:B------:R-:W-:Y:S02]  /*8820*/  PRMT R71, R53, 0x6543, R78 ;  /* 0x0000654335477816 */ /* 0x000fe4000000004e */
[--C-:B------:R-:W-:Y:S02]  /*8830*/  PRMT R70, R67, 0x6543, R72.reuse ;  /* 0x0000654343467816 */ /* 0x100fe40000000048 */
[----:B------:R-:W-:Y:S02]  /*8840*/  IADD3.X R79, PT, PT, R13, R79, R51, P0, P1 ;  /* 0x0000004f0d4f7210 */ /* 0x000fe400007e2433 */
[----:B------:R-:W-:Y:S02]  /*8850*/  PRMT R72, R67, 0x2107, R72 ;  /* 0x0000210743487816 */ /* 0x000fe40000000048 */
[----:B------:R-:W-:Y:S02]  /*8860*/  IADD3 R67, P1, P2, R4, R71, R62 ;  /* 0x0000004704437210 */ /* 0x000fe40007a3e03e */
[----:B------:R-:W-:-:S02]  /*8870*/  PRMT R53, R53, 0x2107, R78 ;  /* 0x0000210735357816 */ /* 0x000fc4000000004e */
[----:B------:R-:W-:Y:S02]  /*8880*/  LOP3.LUT R54, R59, R54, RZ, 0x3c, !PT ;  /* 0x000000363b367212 */ /* 0x000fe400078e3cff */
[----:B------:R-:W-:Y:S02]  /*8890*/  LOP3.LUT R57, R80, R57, RZ, 0x3c, !PT ;  /* 0x0000003950397212 */ /* 0x000fe400078e3cff */
[----:B------:R-:W-:Y:S02]  /*88a0*/  LOP3.LUT R91, R67, R85, R68, 0x96, !PT ;  /* 0x00000055435b7212 */ /* 0x000fe400078e9644 */
[----:B------:R-:W-:Y:S02]  /*88b0*/  PRMT R74, R54, 0x6543, R57 ;  /* 0x00006543364a7816 */ /* 0x000fe40000000039 */
[----:B------:R-:W-:Y:S02]  /*88c0*/  IADD3.X R68, PT, PT, R5, R53, R85, P1, P2 ;  /* 0x0000003505447210 */ /* 0x000fe40000fe4455 */
[----:B------:R-:W-:-:S02]  /*88d0*/  LOP3.LUT R84, R79, R64, RZ, 0x3c, !PT ;  /* 0x000000404f547212 */ /* 0x000fc400078e3cff */
[----:B------:R-:W-:Y:S02]  /*88e0*/  PRMT R78, R54, 0x2107, R57 ;  /* 0x00002107364e7816 */ /* 0x000fe40000000039 */
[----:B------:R-:W-:Y:S02]  /*88f0*/  IADD3 R57, P4, P5, R2, R70, R73 ;  /* 0x0000004602397210 */ /* 0x000fe40007d9e049 */
[----:B------:R-:W-:Y:S02]  /*8900*/  IADD3 R54, P0, PT, R74, R66, RZ ;  /* 0x000000424a367210 */ /* 0x000fe40007f1e0ff */
[----:B------:R-:W-:Y:S02]  /*8910*/  LOP3.LUT R62, R68, R62, R55, 0x96, !PT ;  /* 0x0000003e443e7212 */ /* 0x000fe400078e9637 */
[----:B------:R-:W-:Y:S02]  /*8920*/  IADD3 R75, P3, PT, R84, R75, RZ ;  /* 0x0000004b544b7210 */ /* 0x000fe40007f7e0ff */
[----:B------:R-:W-:-:S02]  /*8930*/  LOP3.LUT R84, R57, R63, R82, 0x96, !PT ;  /* 0x0000003f39547212 */ /* 0x000fc400078e9652 */
[----:B------:R-:W-:Y:S01]  /*8940*/  LOP3.LUT R82, R54, R81, R76, 0x96, !PT ;  /* 0x0000005136527212 */ /* 0x000fe200078e964c */
[----:B------:R-:W-:Y:S01]  /*8950*/  IMAD.X R81, R78, 0x1, R81, P0 ;  /* 0x000000014e517824 */ /* 0x000fe200000e0651 */
[--C-:B------:R-:W-:Y:S02]  /*8960*/  PRMT R55, R91, 0x5432, R62.reuse ;  /* 0x000054325b377816 */ /* 0x100fe4000000003e */
[----:B------:R-:W-:Y:S02]  /*8970*/  IADD3.X R63, PT, PT, R3, R72, R63, P4, P5 ;  /* 0x00000048033f7210 */ /* 0x000fe400027ea43f */
[----:B------:R-:W-:Y:S02]  /*8980*/  LOP3.LUT R76, R77, R52, RZ, 0x3c, !PT ;  /* 0x000000344d4c7212 */ /* 0x000fe400078e3cff */
[----:B------:R-:W-:Y:S02]  /*8990*/  PRMT R91, R91, 0x1076, R62 ;  /* 0x000010765b5b7816 */ /* 0x000fe4000000003e */
[----:B------:R-:W-:Y:S01]  /*89a0*/  IADD3 R56, P0, PT, R55, R56, RZ ;  /* 0x0000003837387210 */ /* 0x000fe20007f1e0ff */
[----:B------:R-:W-:Y:S01]  /*89b0*/  IMAD.X R65, R76, 0x1, R65, P3 ;  /* 0x000000014c417824 */ /* 0x000fe200018e0641 */
[----:B------:R-:W-:-:S02]  /*89c0*/  LOP3.LUT R73, R63, R73, R50, 0x96, !PT ;  /* 0x000000493f497212 */ /* 0x000fc400078e9632 */
[----:B------:R-:W-:Y:S01]  /*89d0*/  LOP3.LUT R83, R81, R66, R83, 0x96, !PT ;  /* 0x0000004251537212 */ /* 0x000fe200078e9653 */
[----:B------:R-:W-:Y:S01]  /*89e0*/  IMAD.X R58, R91, 0x1, R58, P0 ;  /* 0x000000015b3a7824 */ /* 0x000fe200000e063a */
[----:B------:R-:W-:Y:S02]  /*89f0*/  PRMT R50, R84, 0x5432, R73 ;  /* 0x0000543254327816 */ /* 0x000fe40000000049 */
[----:B------:R-:W-:Y:S02]  /*8a00*/  PRMT R62, R82, 0x5432, R83 ;  /* 0x00005432523e7816 */ /* 0x000fe40000000053 */
[----:B------:R-:W-:Y:S02]  /*8a10*/  LOP3.LUT R60, R75, R60, RZ, 0x3c, !PT ;  /* 0x0000003c4b3c7212 */ /* 0x000fe400078e3cff */
[----:B------:R-:W-:Y:S02]  /*8a20*/  LOP3.LUT R85, R65, R51, RZ, 0x3c, !PT ;  /* 0x0000003341557212 */ /* 0x000fe400078e3cff */
[----:B------:R-:W-:-:S02]  /*8a30*/  PRMT R76, R84, 0x1076, R73 ;  /* 0x00001076544c7816 */ /* 0x000fc40000000049 */
[----:B------:R-:W-:Y:S02]  /*8a40*/  PRMT R51, R82, 0x1076, R83 ;  /* 0x0000107652337816 */ /* 0x000fe40000000053 */
[----:B------:R-:W-:Y:S02]  /*8a50*/  LOP3.LUT R73, R56, R71, RZ, 0x3c, !PT ;  /* 0x0000004738497212 */ /* 0x000fe400078e3cff */
[----:B------:R-:W-:Y:S02]  /*8a60*/  LOP3.LUT R82, R58, R53, RZ, 0x3c, !PT ;  /* 0x000000353a527212 */ /* 0x000fe400078e3cff */
[----:B------:R-:W-:Y:S02]  /*8a70*/  IADD3 R69, P1, PT, R50, R69, RZ ;  /* 0x0000004532457210 */ /* 0x000fe40007f3e0ff */
[----:B------:R-:W-:Y:S02]  /*8a80*/  IADD3 R59, P0, PT, R62, R59, RZ ;  /* 0x0000003b3e3b7210 */ /* 0x000fe40007f1e0ff */
[----:B------:R-:W-:Y:S01]  /*8a90*/  PRMT R66, R60, 0x6543, R85 ;  /* 0x000065433c427816 */ /* 0x000fe20000000055 */
[----:B------:R-:W-:Y:S01]  /*8aa0*/  IMAD.X R61, R76, 0x1, R61, P1 ;  /* 0x000000014c3d7824 */ /* 0x000fe200008e063d */
[----:B------:R-:W-:-:S02]  /*8ab0*/  SHF.R.W.U32 R71, R82, 0x1f, R73 ;  /* 0x0000001f52477819 */ /* 0x000fc40000001e49 */
[----:B------:R-:W-:Y:S01]  /*8ac0*/  SHF.R.W.U32 R53, R73, 0x1f, R82 ;  /* 0x0000001f49357819 */ /* 0x000fe20000001e52 */
[----:B------:R-:W-:Y:S01]  /*8ad0*/  IMAD.X R73, R51, 0x1, R80, P0 ;  /* 0x0000000133497824 */ /* 0x000fe200000e0650 */
[----:B------:R-:W-:Y:S02]  /*8ae0*/  PRMT R60, R60, 0x2107, R85 ;  /* 0x000021073c3c7816 */ /* 0x000fe40000000055 */
[----:B------:R-:W-:Y:S02]  /*8af0*/  IADD3 R85, P0, PT, R66, R77, RZ ;  /* 0x0000004d42557210 */ /* 0x000fe40007f1e0ff */
[----:B------:R-:W-:Y:S02]  /*8b00*/  LOP3.LUT R70, R69, R70, RZ, 0x3c, !PT ;  /* 0x0000004645467212 */ /* 0x000fe400078e3cff */
[----:B------:R-:W-:Y:S01]  /*8b10*/  LOP3.LUT R89, R61, R72, RZ, 0x3c, !PT ;  /* 0x000000483d597212 */ /* 0x000fe200078e3cff */
[----:B------:R-:W-:Y:S01]  /*8b20*/  IMAD.X R87, R60, 0x1, R79, P0 ;  /* 0x000000013c577824 */ /* 0x000fe200000e064f */
[----:B------:R-:W-:-:S02]  /*8b30*/  LOP3.LUT R83, R73, R78, RZ, 0x3c, !PT ;  /* 0x0000004e49537212 */ /* 0x000fc400078e3cff */
[----:B------:R-:W-:Y:S02]  /*8b40*/  SHF.R.W.U32 R78, R89, 0x1f, R70 ;  /* 0x0000001f594e7819 */ /* 0x000fe40000001e46 */
[----:B------:R-:W-:Y:S02]  /*8b50*/  LOP3.LUT R74, R59, R74, RZ, 0x3c, !PT ;  /* 0x0000004a3b4a7212 */ /* 0x000fe400078e3cff */
[----:B------:R-:W-:Y:S02]  /*8b60*/  LOP3.LUT R77, R87, R77, R52, 0x96, !PT ;  /* 0x0000004d574d7212 */ /* 0x000fe400078e9634 */
[----:B------:R-:W-:Y:S02]  /*8b70*/  IADD3 R52, P0, P1, R26, R54, R71 ;  /* 0x000000361a347210 */ /* 0x000fe4000791e047 */
[----:B------:R-:W-:Y:S02]  /*8b80*/  LOP3.LUT R64, R85, R79, R64, 0x96, !PT ;  /* 0x0000004f55407212 */ /* 0x000fe400078e9640 */
[----:B------:R-:W-:-:S02]  /*8b90*/  SHF.R.W.U32 R72, R70, 0x1f, R89 ;  /* 0x0000001f46487819 */ /* 0x000fc40000001e59 */
[----:B------:R-:W-:Y:S02]  /*8ba0*/  IADD3 R54, P2, PT, R78, R85, RZ ;  /* 0x000000554e367210 */ /* 0x000fe40007f5e0ff */
[----:B------:R-:W-:Y:S02]  /*8bb0*/  SHF.R.W.U32 R79, R83, 0x1f, R74 ;  /* 0x0000001f534f7819 */ /* 0x000fe40000001e4a */
[----:B------:R-:W-:Y:S02]  /*8bc0*/  SHF.R.W.U32 R83, R74, 0x1f, R83 ;  /* 0x0000001f4a537819 */ /* 0x000fe40000001e53 */
[C-C-:B------:R-:W-:Y:S02]  /*8bd0*/  PRMT R70, R64.reuse, 0x5432, R77.reuse ;  /* 0x0000543240467816 */ /* 0x140fe4000000004d */
[----:B------:R-:W-:Y:S01]  /*8be0*/  PRMT R74, R64, 0x1076, R77 ;  /* 0x00001076404a7816 */ /* 0x000fe2000000004d */
[----:B------:R-:W-:Y:S01]  /*8bf0*/  IMAD.X R64, R72, 0x1, R87, P2 ;  /* 0x0000000148407824 */ /* 0x000fe200010e0657 */
[----:B------:R-:W-:-:S02]  /*8c00*/  IADD3.X R81, PT, PT, R27, R81, R53, P0, P1 ;  /* 0x000000511b517210 */ /* 0x000fc400007e2435 */
[----:B------:R-:W-:Y:S02]  /*8c10*/  IADD3 R57, P3, P4, R6, R57, R79 ;  /* 0x0000003906397210 */ /* 0x000fe40007c7e04f */
[----:B------:R-:W-:Y:S02]  /*8c20*/  IADD3 R89, P0, PT, R70, R75, RZ ;  /* 0x0000004b46597210 */ /* 0x000fe40007f1e0ff */
[----:B------:R-:W-:Y:S02]  /*8c30*/  LOP3.LUT R80, R81, R76, RZ, 0x3c, !PT ;  /* 0x0000004c51507212 */ /* 0x000fe400078e3cff */
[----:B------:R-:W-:Y:S01]  /*8c40*/  LOP3.LUT R82, R64, R91, RZ, 0x3c, !PT ;  /* 0x0000005b40527212 */ /* 0x000fe200078e3cff */
[----:B------:R-:W-:Y:S01]  /*8c50*/  IMAD.X R65, R74, 0x1, R65, P0 ;  /* 0x000000014a417824 */ /* 0x000fe200000e0641 */
[----:B------:R-:W-:Y:S02]  /*8c60*/  IADD3.X R63, PT, PT, R7, R63, R83, P3, P4 ;  /* 0x0000003f073f7210 */ /* 0x000fe40001fe8453 */
[----:B------:R-:W-:-:S02]  /*8c70*/  LOP3.LUT R75, R89, R66, RZ, 0x3c, !PT ;  /* 0x00000042594b7212 */ /* 0x000fc400078e3cff */
[----:B------:R-:W-:Y:S02]  /*8c80*/  IADD3 R89, P1, PT, R80, R89, RZ ;  /* 0x0000005950597210 */ /* 0x000fe40007f3e0ff */
[----:B------:R-:W-:Y:S02]  /*8c90*/  IADD3 R59, P2, PT, R82, R59, RZ ;  /* 0x0000003b523b7210 */ /* 0x000fe40007f5e0ff */
[----:B------:R-:W-:Y:S02]  /*8ca0*/  LOP3.LUT R80, R54, R55, RZ, 0x3c, !PT ;  /* 0x0000003736507212 */ /* 0x000fe400078e3cff */
[----:B------:R-:W-:Y:S02]  /*8cb0*/  LOP3.LUT R77, R63, R74, RZ, 0x3c, !PT ;  /* 0x0000004a3f4d7212 */ /* 0x000fe400078e3cff */
[----:B------:R-:W-:Y:S01]  /*8cc0*/  LOP3.LUT R85, R57, R70, RZ, 0x3c, !PT ;  /* 0x0000004639557212 */ /* 0x000fe200078e3cff */
[----:B------:R-:W-:Y:S01]  /*8cd0*/  IMAD.X R73, R80, 0x1, R73, P2 ;  /* 0x0000000150497824 */ /* 0x000fe200010e0649 */
[----:B------:R-:W-:-:S02]  /*8ce0*/  IADD3 R56, P3, PT, R77, R56, RZ ;  /* 0x000000384d387210 */ /* 0x000fc40007f7e0ff */
[----:B------:R-:W-:Y:S02]  /*8cf0*/  LOP3.LUT R66, R52, R50, RZ, 0x3c, !PT ;  /* 0x0000003234427212 */ /* 0x000fe400078e3cff */
[----:B------:R-:W-:Y:S01]  /*8d00*/  LOP3.LUT R80, R65, R60, RZ, 0x3c, !PT ;  /* 0x0000003c41507212 */ /* 0x000fe200078e3cff */
[----:B------:R-:W-:Y:S01]  /*8d10*/  IMAD.X R58, R85, 0x1, R58, P3 ;  /* 0x00000001553a7824 */ /* 0x000fe200018e063a */
[----:B------:R-:W-:Y:S01]  /*8d20*/  LOP3.LUT R77, R59, R78, RZ, 0x3c, !PT ;  /* 0x0000004e3b4d7212 */ /* 0x000fe200078e3cff */
[----:B------:R-:W-:Y:S01]  /*8d30*/  IMAD.X R66, R66, 0x1, R65, P1 ;  /* 0x0000000142427824 */ /* 0x000fe200008e0641 */
[----:B------:R-:W-:Y:S02]  /*8d40*/  LOP3.LUT R72, R73, R72, RZ, 0x3c, !PT ;  /* 0x0000004849487212 */ /* 0x000fe400078e3cff */
[----:B------:R-:W-:Y:S02]  /*8d50*/  SHF.R.W.U32 R60, R80, 0x1f, R75 ;  /* 0x0000001f503c7819 */ /* 0x000fe40000001e4b */
[----:B------:R-:W-:-:S02]  /*8d60*/  SHF.R.W.U32 R65, R75, 0x1f, R80 ;  /* 0x0000001f4b417819 */ /* 0x000fc40000001e50 */
[C-C-:B------:R-:W-:Y:S02]  /*8d70*/  PRMT R75, R77.reuse, 0x6543, R72.reuse ;  /* 0x000065434d4b7816 */ /* 0x140fe40000000048 */
[----:B------:R-:W-:Y:S02]  /*8d80*/  PRMT R77, R77, 0x2107, R72 ;  /* 0x000021074d4d7816 */ /* 0x000fe40000000048 */
[----:B------:R-:W-:Y:S02]  /*8d90*/  LOP3.LUT R79, R56, R79, RZ, 0x3c, !PT ;  /* 0x0000004f384f7212 */ /* 0x000fe400078e3cff */
[----:B------:R-:W-:Y:S02]  /*8da0*/  LOP3.LUT R78, R58, R83, RZ, 0x3c, !PT ;  /* 0x000000533a4e7212 */ /* 0x000fe400078e3cff */
[----:B------:R-:W-:Y:S02]  /*8db0*/  LOP3.LUT R87, R89, R71, RZ, 0x3c, !PT ;  /* 0x0000004759577212 */ /* 0x000fe400078e3cff */
[----:B------:R-:W-:-:S02]  /*8dc0*/  LOP3.LUT R72, R66, R53, RZ, 0x3c, !PT ;  /* 0x0000003542487212 */ /* 0x000fc400078e3cff */
[----:B------:R-:W-:Y:S02]  /*8dd0*/  IADD3 R67, P0, P1, R28, R67, R60 ;  /* 0x000000431c437210 */ /* 0x000fe4000791e03c */
[----:B------:R-:W-:Y:S02]  /*8de0*/  PRMT R71, R79, 0x6543, R78 ;  /* 0x000065434f477816 */ /* 0x000fe4000000004e */
[----:B------:R-:W-:Y:S02]  /*8df0*/  PRMT R85, R87, 0x6543, R72 ;  /* 0x0000654357557816 */ /* 0x000fe40000000048 */
[----:B------:R-:W-:Y:S02]  /*8e00*/  PRMT R53, R79, 0x2107, R78 ;  /* 0x000021074f357816 */ /* 0x000fe4000000004e */
[----:B------:R-:W-:Y:S02]  /*8e10*/  IADD3.X R68, PT, PT, R29, R68, R65, P0, P1 ;  /* 0x000000441d447210 */ /* 0x000fe400007e2441 */
[----:B------:R-:W-:-:S02]  /*8e20*/  IADD3 R79, P4, P5, R30, R71, R57 ;  /* 0x000000471e4f7210 */ /* 0x000fc40007d9e039 */
[----:B------:R-:W-:Y:S02]  /*8e30*/  PRMT R87, R87, 0x2107, R72 ;  /* 0x0000210757577816 */ /* 0x000fe40000000048 */
[----:B------:R-:W-:Y:S02]  /*8e40*/  IADD3 R83, P0, PT, R85, R52, RZ ;  /* 0x0000003455537210 */ /* 0x000fe40007f1e0ff */
[----:B------:R-:W-:Y:S02]  /*8e50*/  LOP3.LUT R80, R79, R63, R74, 0x96, !PT ;  /* 0x0000003f4f507212 */ /* 0x000fe400078e964a */
[----:B------:R-:W-:Y:S02]  /*8e60*/  IADD3 R72, P2, P3, R8, R75, R54 ;  /* 0x0000004b08487210 */ /* 0x000fe40007b5e036 */
[----:B------:R-:W-:Y:S01]  /*8e70*/  LOP3.LUT R76, R83, R81, R76, 0x96, !PT ;  /* 0x00000051534c7212 */ /* 0x000fe200078e964c */
[----:B------:R-:W-:Y:S01]  /*8e80*/  IMAD.X R81, R87, 0x1, R81, P0 ;  /* 0x0000000157517824 */ /* 0x000fe200000e0651 */
[----:B------:R-:W-:-:S02]  /*8e90*/  IADD3.X R74, PT, PT, R31, R53, R63, P4, P5 ;  /* 0x000000351f4a7210 */ /* 0x000fc400027ea43f */
[----:B------:R-:W-:Y:S02]  /*8ea0*/  LOP3.LUT R78, R68, R51, RZ, 0x3c, !PT ;  /* 0x00000033444e7212 */ /* 0x000fe400078e3cff */
[----:B------:R-:W-:Y:S02]  /*8eb0*/  LOP3.LUT R91, R72, R64, R91, 0x96, !PT ;  /* 0x00000040485b7212 */ /* 0x000fe400078e965b */
[----:B------:R-:W-:Y:S02]  /*8ec0*/  LOP3.LUT R93, R74, R57, R70, 0x96, !PT ;  /* 0x000000394a5d7212 */ /* 0x000fe400078e9646 */
[----:B------:R-:W-:Y:S02]  /*8ed0*/  IADD3 R69, P1, PT, R78, R69, RZ ;  /* 0x000000454e457210 */ /* 0x000fe40007f3e0ff */
[----:B------:R-:W-:Y:S02]  /*8ee0*/  IADD3.X R64, PT, PT, R9, R77, R64, P2, P3 ;  /* 0x0000004d09407210 */ /* 0x000fe400017e6440 */
        /* <DEDUP_REMOVED lines=8> */
[----:B------:R-:W-:Y:S02]  /*8f70*/  IADD3 R56, P1, PT, R57, R56, RZ ;  /* 0x0000003839387210 */ /* 0x000fe40007f3e0ff */
[C-C-:B------:R-:W-:Y:S02]  /*8f80*/  PRMT R50, R91.reuse, 0x5432, R52.reuse ;  /* 0x000054325b327816 */ /* 0x140fe40000000034 */
[----:B------:R-:W-:Y:S02]  /*8f90*/  PRMT R76, R91, 0x1076, R52 ;  /* 0x000010765b4c7816 */ /* 0x000fe40000000034 */
[----:B------:R-:W-:Y:S02]  /*8fa0*/  IADD3 R52, P0, PT, R54, R89, RZ ;  /* 0x0000005936347210 */ /* 0x000fe40007f1e0ff */
[----:B------:R-:W-:Y:S01]  /*8fb0*/  LOP3.LUT R89, R61, R65, RZ, 0x3c, !PT ;  /* 0x000000413d597212 */ /* 0x000fe200078e3cff */
[----:B------:R-:W-:Y:S01]  /*8fc0*/  IMAD.X R65, R63, 0x1, R58, P1 ;  /* 0x000000013f417824 */ /* 0x000fe200008e063a */
[----:B------:R-:W-:Y:S01]  /*8fd0*/  LOP3.LUT R60, R69, R60, RZ, 0x3c, !PT ;  /* 0x0000003c453c7212 */ /* 0x000fe200078e3cff */
[----:B------:R-:W-:Y:S01]  /*8fe0*/  IMAD.X R66, R55, 0x1, R66, P0 ;  /* 0x0000000137427824 */ /* 0x000fe200000e0642 */
[----:B------:R-:W-:-:S02]  /*8ff0*/  IADD3 R82, P2, PT, R50, R59, RZ ;  /* 0x0000003b32527210 */ /* 0x000fc40007f5e0ff */
[----:B------:R-:W-:Y:S02]  /*9000*/  LOP3.LUT R78, R56, R71, RZ, 0x3c, !PT ;  /* 0x00000047384e7212 */ /* 0x000fe400078e3cff */
[----:B------:R-:W-:Y:S01]  /*9010*/  LOP3.LUT R91, R65, R53, RZ, 0x3c, !PT ;  /* 0x00000035415b7212 */ /* 0x000fe200078e3cff */
[----:B------:R-:W-:Y:S01]  /*9020*/  IMAD.X R80, R76, 0x1, R73, P2 ;  /* 0x000000014c507824 */ /* 0x000fe200010e0649 */
[--C-:B------:R-:W-:Y:S02]  /*9030*/  PRMT R71, R60, 0x6543, R89.reuse ;  /* 0x000065433c477816 */ /* 0x100fe40000000059 */
[----:B------:R-:W-:Y:S02]  /*9040*/  LOP3.LUT R70, R52, R85, RZ, 0x3c, !PT ;  /* 0x0000005534467212 */ /* 0x000fe400078e3cff */
[----:B------:R-:W-:Y:S02]  /*9050*/  LOP3.LUT R87, R66, R87, RZ, 0x3c, !PT ;  /* 0x0000005742577212 */ /* 0x000fe400078e3cff */
[----:B------:R-:W-:-:S02]  /*9060*/  PRMT R53, R60, 0x2107, R89 ;  /* 0x000021073c357816 */ /* 0x000fc40000000059 */
[----:B------:R-:W-:Y:S02]  /*9070*/  SHF.R.W.U32 R58, R91, 0x1f, R78 ;  /* 0x0000001f5b3a7819 */ /* 0x000fe40000001e4e */
[----:B------:R-:W-:Y:S02]  /*9080*/  SHF.R.W.U32 R60, R78, 0x1f, R91 ;  /* 0x0000001f4e3c7819 */ /* 0x000fe40000001e5b */
[----:B------:R-:W-:Y:S02]  /*9090*/  IADD3 R78, P0, P1, R32, R71, R67 ;  /* 0x00000047204e7210 */ /* 0x000fe4000791e043 */
[----:B------:R-:W-:Y:S02]  /*90a0*/  SHF.R.W.U32 R59, R87, 0x1f, R70 ;  /* 0x0000001f573b7819 */ /* 0x000fe40000001e46 */
[----:B------:R-:W-:Y:S02]  /*90b0*/  LOP3.LUT R85, R82, R75, RZ, 0x3c, !PT ;  /* 0x0000004b52557212 */ /* 0x000fe400078e3cff */
[----:B------:R-:W-:-:S02]  /*90c0*/  LOP3.LUT R86, R80, R77, RZ, 0x3c, !PT ;  /* 0x0000004d50567212 */ /* 0x000fc400078e3cff */
[----:B------:R-:W-:Y:S02]  /*90d0*/  LOP3.LUT R84, R78, R68, R51, 0x96, !PT ;  /* 0x000000444e547212 */ /* 0x000fe400078e9633 */
[----:B------:R-:W-:Y:S02]  /*90e0*/  IADD3.X R73, PT, PT, R33, R53, R68, P0, P1 ;  /* 0x0000003521497210 */ /* 0x000fe400007e2444 */
[----:B------:R-:W-:Y:S02]  /*90f0*/  SHF.R.W.U32 R70, R70, 0x1f, R87 ;  /* 0x0000001f46467819 */ /* 0x000fe40000001e57 */
[----:B------:R-:W-:Y:S02]  /*9100*/  IADD3 R51, P0, PT, R58, R83, RZ ;  /* 0x000000533a337210 */ /* 0x000fe40007f1e0ff */
[----:B------:R-:W-:Y:S02]  /*9110*/  IADD3 R75, P1, PT, R59, R78, RZ ;  /* 0x0000004e3b4b7210 */ /* 0x000fe40007f3e0ff */
[----:B------:R-:W-:Y:S01]  /*9120*/  SHF.R.W.U32 R78, R86, 0x1f, R85 ;  /* 0x0000001f564e7819 */ /* 0x000fe20000001e55 */
[----:B------:R-:W-:Y:S01]  /*9130*/  IMAD.X R81, R60, 0x1, R81, P0 ;  /* 0x000000013c517824 */ /* 0x000fe200000e0651 */
[----:B------:R-:W-:Y:S01]  /*9140*/  LOP3.LUT R67, R73, R67, R62, 0x96, !PT ;  /* 0x0000004349437212 */ /* 0x000fe200078e963e */
[----:B------:R-:W-:Y:S01]  /*9150*/  IMAD.X R77, R70, 0x1, R73, P1 ;  /* 0x00000001464d7824 */ /* 0x000fe200008e0649 */
[----:B------:R-:W-:-:S02]  /*9160*/  SHF.R.W.U32 R73, R85, 0x1f, R86 ;  /* 0x0000001f55497819 */ /* 0x000fc40000001e56 */
[----:B------:R-:W-:Y:S02]  /*9170*/  IADD3 R79, P0, PT, R78, R79, RZ ;  /* 0x0000004f4e4f7210 */ /* 0x000fe40007f1e0ff */
[C-C-:B------:R-:W-:Y:S02]  /*9180*/  PRMT R68, R84.reuse, 0x1076, R67.reuse ;  /* 0x0000107654447816 */ /* 0x140fe40000000043 */
[----:B------:R-:W-:Y:S01]  /*9190*/  PRMT R62, R84, 0x5432, R67 ;  /* 0x00005432543e7816 */ /* 0x000fe20000000043 */
[----:B------:R-:W-:Y:S01]  /*91a0*/  IMAD.X R74, R73, 0x1, R74, P0 ;  /* 0x00000001494a7824 */ /* 0x000fe200000e064a */
[----:B------:R-:W-:Y:S02]  /*91b0*/  LOP3.LUT R83, R81, R68, RZ, 0x3c, !PT ;  /* 0x0000004451537212 */ /* 0x000fe400078e3cff */
[----:B------:R-:W-:Y:S02]  /*91c0*/  LOP3.LUT R85, R76, R77, RZ, 0x3c, !PT ;  /* 0x0000004d4c557212 */ /* 0x000fe400078e3cff */
[----:B------:R-:W-:-:S02]  /*91d0*/  IADD3 R67, P1, PT, R83, R82, RZ ;  /* 0x0000005253437210 */ /* 0x000fc40007f3e0ff */
[----:B------:R-:W-:Y:S02]  /*91e0*/  IADD3 R82, P0, PT, R62, R69, RZ ;  /* 0x000000453e527210 */ /* 0x000fe40007f1e0ff */
[----:B------:R-:W-:Y:S02]  /*91f0*/  LOP3.LUT R83, R74, R55, RZ, 0x3c, !PT ;  /* 0x000000374a537212 */ /* 0x000fe400078e3cff */
[----:B------:R-:W-:Y:S02]  /*9200*/  LOP3.LUT R91, R51, R62, RZ, 0x3c, !PT ;  /* 0x0000003e335b7212 */ /* 0x000fe400078e3cff */
[----:B------:R-:W-:Y:S02]  /*9210*/  LOP3.LUT R69, R82, R71, RZ, 0x3c, !PT ;  /* 0x0000004752457212 */ /* 0x000fe400078e3cff */
[----:B------:R-:W-:Y:S01]  /*9220*/  IADD3 R83, P3, PT, R83, R82, RZ ;  /* 0x0000005253537210 */ /* 0x000fe20007f7e0ff */
[----:B------:R-:W-:Y:S01]  /*9230*/  IMAD.X R82, R68, 0x1, R61, P0 ;  /* 0x0000000144527824 */ /* 0x000fe200000e063d */
[----:B------:R-:W-:Y:S01]  /*9240*/  IADD3 R56, P2, PT, R85, R56, RZ ;  /* 0x0000003855387210 */ /* 0x000fe20007f5e0ff */
[----:B------:R-:W-:Y:S01]  /*9250*/  IMAD.X R91, R91, 0x1, R80, P1 ;  /* 0x000000015b5b7824 */ /* 0x000fe200008e0650 */
[----:B------:R-:W-:-:S02]  /*9260*/  LOP3.LUT R84, R50, R75, RZ, 0x3c, !PT ;  /* 0x0000004b32547212 */ /* 0x000fc400078e3cff */
[----:B------:R-:W-:Y:S02]  /*9270*/  LOP3.LUT R61, R79, R54, RZ, 0x3c, !PT ;  /* 0x000000364f3d7212 */ /* 0x000fe400078e3cff */
[----:B------:R-:W-:Y:S01]  /*9280*/  LOP3.LUT R80, R82, R53, RZ, 0x3c, !PT ;  /* 0x0000003552507212 */ /* 0x000fe200078e3cff */
[----:B------:R-:W-:Y:S01]  /*9290*/  IMAD.X R65, R84, 0x1, R65, P2 ;  /* 0x0000000154417824 */ /* 0x000fe200010e0641 */
[----:B------:R-:W-:Y:S01]  /*92a0*/  LOP3.LUT R84, R67, R58, RZ, 0x3c, !PT ;  /* 0x0000003a43547212 */ /* 0x000fe200078e3cff */
[----:B------:R-:W-:Y:S01]  /*92b0*/  IMAD.X R53, R61, 0x1, R82, P3 ;  /* 0x000000013d357824 */ /* 0x000fe200018e0652 */
[----:B------:R-:W-:Y:S02]  /*92c0*/  LOP3.LUT R85, R91, R60, RZ, 0x3c, !PT ;  /* 0x0000003c5b557212 */ /* 0x000fe400078e3cff */
[----:B------:R-:W-:Y:S02]  /*92d0*/  SHF.R.W.U32 R71, R80, 0x1f, R69 ;  /* 0x0000001f50477819 */ /* 0x000fe40000001e45 */
[----:B------:R-:W-:-:S02]  /*92e0*/  PRMT R58, R84, 0x6543, R85 ;  /* 0x00006543543a7816 */ /* 0x000fc40000000055 */
[----:B------:R-:W-:Y:S02]  /*92f0*/  PRMT R60, R84, 0x2107, R85 ;  /* 0x00002107543c7816 */ /* 0x000fe40000000055 */
[----:B------:R-:W-:Y:S02]  /*9300*/  LOP3.LUT R78, R83, R78, RZ, 0x3c, !PT ;  /* 0x0000004e534e7212 */ /* 0x000fe400078e3cff */
[----:B------:R-:W-:Y:S02]  /*9310*/  LOP3.LUT R85, R53, R73, RZ, 0x3c, !PT ;  /* 0x0000004935557212 */ /* 0x000fe400078e3cff */
[----:B------:R-:W-:Y:S02]  /*9320*/  SHF.R.W.U32 R61, R69, 0x1f, R80 ;  /* 0x0000001f453d7819 */ /* 0x000fe40000001e50 */
[----:B------:R-:W-:Y:S02]  /*9330*/  IADD3 R72, P0, P1, R6, R72, R71 ;  /* 0x0000004806487210 */ /* 0x000fe4000791e047 */
[----:B------:R-:W-:-:S02]  /*9340*/  LOP3.LUT R59, R56, R59, RZ, 0x3c, !PT ;  /* 0x0000003b383b7212 */ /* 0x000fc400078e3cff */
[----:B------:R-:W-:Y:S02]  /*9350*/  LOP3.LUT R70, R65, R70, RZ, 0x3c, !PT ;  /* 0x0000004641467212 */ /* 0x000fe400078e3cff */
[C---:B------:R-:W-:Y:S02]  /*9360*/  PRMT R82, R78.reuse, 0x6543, R85 ;  /* 0x000065434e527816 */ /* 0x040fe40000000055 */
[----:B------:R-:W-:Y:S02]  /*9370*/  IADD3.X R64, PT, PT, R7, R64, R61, P0, P1 ;  /* 0x0000004007407210 */ /* 0x000fe400007e243d */
[C-C-:B------:R-:W-:Y:S02]  /*9380*/  PRMT R69, R59.reuse, 0x6543, R70.reuse ;  /* 0x000065433b457816 */ /* 0x140fe40000000046 */
[----:B------:R-:W-:Y:S02]  /*9390*/  PRMT R73, R59, 0x2107, R70 ;  /* 0x000021073b497816 */ /* 0x000fe40000000046 */
[----:B------:R-:W-:-:S02]  /*93a0*/  PRMT R80, R78, 0x2107, R85 ;  /* 0x000021074e507816 */ /* 0x000fc40000000055 */
[----:B------:R-:W-:Y:S02]  /*93b0*/  IADD3 R70, P5, PT, R82, R79, RZ ;  /* 0x0000004f52467210 */ /* 0x000fe40007fbe0ff */
[----:B------:R-:W-:Y:S02]  /*93c0*/  LOP3.LUT R59, R64, R63, RZ, 0x3c, !PT ;  /* 0x0000003f403b7212 */ /* 0x000fe400078e3cff */
[----:B------:R-:W-:Y:S02]  /*93d0*/  IADD3 R78, P0, P1, R4, R58, R51 ;  /* 0x0000003a044e7210 */ /* 0x000fe4000791e033 */
[----:B------:R-:W-:Y:S01]  /*93e0*/  LOP3.LUT R85, R70, R74, R55, 0x96, !PT ;  /* 0x0000004a46557212 */ /* 0x000fe200078e9637 */
[----:B------:R-:W-:Y:S01]  /*93f0*/  IMAD.X R55, R80, 0x1, R74, P5 ;  /* 0x0000000150377824 */ /* 0x000fe200028e064a */
[----:B------:R-:W-:Y:S02]  /*9400*/  IADD3 R52, P4, PT, R59, R52, RZ ;  /* 0x000000343b347210 */ /* 0x000fe40007f9e0ff */
[----:B------:R-:W-:-:S02]  /*9410*/  IADD3 R59, P2, P3, R28, R69, R75 ;  /* 0x000000451c3b7210 */ /* 0x000fc40007b5e04b */
[----:B------:R-:W-:Y:S02]  /*9420*/  LOP3.LUT R84, R78, R81, R68, 0x96, !PT ;  /* 0x000000514e547212 */ /* 0x000fe400078e9644 */
[----:B------:R-:W-:Y:S02]  /*9430*/  IADD3.X R68, PT, PT, R5, R60, R81, P0, P1 ;  /* 0x0000003c05447210 */ /* 0x000fe400007e2451 */
[----:B------:R-:W-:Y:S02]  /*9440*/  LOP3.LUT R74, R55, R79, R54, 0x96, !PT ;  /* 0x0000004f374a7212 */ /* 0x000fe400078e9636 */
[--C-:B------:R-:W-:Y:S02]  /*9450*/  LOP3.LUT R76, R59, R76, R77.reuse, 0x96, !PT ;  /* 0x0000004c3b4c7212 */ /* 0x100fe400078e964d */
[----:B------:R-:W-:Y:S02]  /*9460*/  IADD3.X R77, PT, PT, R29, R73, R77, P2, P3 ;  /* 0x000000491d4d7210 */ /* 0x000fe400017e644d */
[----:B------:R-:W-:-:S02]  /*9470*/  LOP3.LUT R51, R68, R51, R62, 0x96, !PT ;  /* 0x0000003344337212 */ /* 0x000fc400078e963e */
[--C-:B------:R-:W-:Y:S02]  /*9480*/  PRMT R62, R85, 0x5432, R74.reuse ;  /* 0x00005432553e7816 */ /* 0x100fe4000000004a */
[----:B------:R-:W-:Y:S02]  /*9490*/  LOP3.LUT R75, R77, R50, R75, 0x96, !PT ;  /* 0x000000324d4b7212 */ /* 0x000fe400078e964b */
[----:B------:R-:W-:Y:S02]  /*94a0*/  LOP3.LUT R81, R72, R57, RZ, 0x3c, !PT ;  /* 0x0000003948517212 */ /* 0x000fe400078e3cff */
[----:B------:R-:W-:Y:S02]  /*94b0*/  PRMT R50, R84, 0x5432, R51 ;  /* 0x0000543254327816 */ /* 0x000fe40000000033 */
[----:B------:R-:W-:Y:S01]  /*94c0*/  PRMT R74, R85, 0x1076, R74 ;  /* 0x00001076554a7816 */ /* 0x000fe2000000004a */
[----:B------:R-:W-:Y:S01]  /*94d0*/  IMAD.X R66, R81, 0x1, R66, P4 ;  /* 0x0000000151427824 */ /* 0x000fe200020e0642 */
[----:B------:R-:W-:-:S02]  /*94e0*/  IADD3 R83, P1, PT, R62, R83, RZ ;  /* 0x000000533e537210 */ /* 0x000fc40007f3e0ff */
[----:B------:R-:W-:Y:S02]  /*94f0*/  PRMT R54, R84, 0x1076, R51 ;  /* 0x0000107654367816 */ /* 0x000fe40000000033 */
[----:B------:R-:W-:Y:S01]  /*9500*/  IADD3 R67, P0, PT, R50, R67, RZ ;  /* 0x0000004332437210 */ /* 0x000fe20007f1e0ff */
[----:B------:R-:W-:Y:S01]  /*9510*/  IMAD.X R53, R74, 0x1, R53, P1 ;  /* 0x000000014a357824 */ /* 0x000fe200008e0635 */
[----:B------:R-:W-:Y:S02]  /*9520*/  LOP3.LUT R84, R66, R61, RZ, 0x3c, !PT ;  /* 0x0000003d42547212 */ /* 0x000fe400078e3cff */
[----:B------:R-:W-:Y:S01]  /*9530*/  LOP3.LUT R61, R83, R82, RZ, 0x3c, !PT ;  /* 0x00000052533d7212 */ /* 0x000fe200078e3cff */
[----:B------:R-:W-:Y:S01]  /*9540*/  IMAD.X R91, R54, 0x1, R91, P0 ;  /* 0x00000001365b7824 */ /* 0x000fe200000e065b */
[----:B------:R-:W-:Y:S02]  /*9550*/  LOP3.LUT R80, R53, R80, RZ, 0x3c, !PT ;  /* 0x0000005035507212 */ /* 0x000fe400078e3cff */
[----:B------:R-:W-:-:S02]  /*9560*/  PRMT R51, R76, 0x5432, R75 ;  /* 0x000054324c337816 */ /* 0x000fc4000000004b */
[----:B------:R-:W-:Y:S02]  /*9570*/  PRMT R76, R76, 0x1076, R75 ;  /* 0x000010764c4c7816 */ /* 0x000fe4000000004b */
[----:B------:R-:W-:Y:S02]  /*9580*/  LOP3.LUT R75, R67, R58, RZ, 0x3c, !PT ;  /* 0x0000003a434b7212 */ /* 0x000fe400078e3cff */
[----:B------:R-:W-:Y:S02]  /*9590*/  LOP3.LUT R82, R91, R60, RZ, 0x3c, !PT ;  /* 0x0000003c5b527212 */ /* 0x000fe400078e3cff */
[----:B------:R-:W-:Y:S02]  /*95a0*/  LOP3.LUT R71, R52, R71, RZ, 0x3c, !PT ;  /* 0x0000004734477212 */ /* 0x000fe400078e3cff */
[----:B------:R-:W-:Y:S02]  /*95b0*/  SHF.R.W.U32 R58, R80, 0x1f, R61 ;  /* 0x0000001f503a7819 */ /* 0x000fe40000001e3d */
[----:B------:R-:W-:-:S02]  /*95c0*/  SHF.R.W.U32 R60, R61, 0x1f, R80 ;  /* 0x0000001f3d3c7819 */ /* 0x000fc40000001e50 */
[----:B------:R-:W-:Y:S02]  /*95d0*/  IADD3 R80, P0, PT, R51, R56, RZ ;  /* 0x0000003833507210 */ /* 0x000fe40007f1e0ff */
[C-C-:B------:R-:W-:Y:S02]  /*95e0*/  PRMT R79, R71.reuse, 0x6543, R84.reuse ;  /* 0x00006543474f7816 */ /* 0x140fe40000000054 */
[----:B------:R-:W-:Y:S01]  /*95f0*/  PRMT R71, R71, 0x2107, R84 ;  /* 0x0000210747477816 */ /* 0x000fe20000000054 */
[----:B------:R-:W-:Y:S01]  /*9600*/  IMAD.X R65, R76, 0x1, R65, P0 ;  /* 0x000000014c417824 */ /* 0x000fe200000e0641 */
[----:B------:R-:W-:Y:S02]  /*9610*/  IADD3 R81, P1, P2, R32, R79, R72 ;  /* 0x0000004f20517210 */ /* 0x000fe40007a3e048 */
[----:B------:R-:W-:Y:S02]  /*9620*/  SHF.R.W.U32 R61, R82, 0x1f, R75 ;  /* 0x0000001f523d7819 */ /* 0x000fe40000001e4b */
[----:B------:R-:W-:-:S02]  /*9630*/  SHF.R.W.U32 R56, R75, 0x1f, R82 ;  /* 0x0000001f4b387819 */ /* 0x000fc40000001e52 */
[----:B------:R-:W-:Y:S02]  /*9640*/  LOP3.LUT R82, R80, R69, RZ, 0x3c, !PT ;  /* 0x0000004550527212 */ /* 0x000fe400078e3cff */
[----:B------:R-:W-:Y:S02]  /*9650*/  LOP3.LUT R73, R65, R73, RZ, 0x3c, !PT ;  /* 0x0000004941497212 */ /* 0x000fe400078e3cff */
[----:B------:R-:W-:Y:S02]  /*9660*/  IADD3.X R75, PT, PT, R33, R71, R64, P1, P2 ;  /* 0x00000047214b7210 */ /* 0x000fe40000fe4440 */
[----:B------:R-:W-:Y:S02]  /*9670*/  LOP3.LUT R63, R81, R64, R63, 0x96, !PT ;  /* 0x00000040513f7212 */ /* 0x000fe400078e963f */
[----:B------:R-:W-:Y:S02]  /*9680*/  IADD3 R64, P0, P1, R8, R81, R58 ;  /* 0x0000005108407210 */ /* 0x000fe4000791e03a */
[----:B------:R-:W-:-:S02]  /*9690*/  IADD3 R70, P2, P3, R12, R70, R61 ;  /* 0x000000460c467210 */ /* 0x000fc40007b5e03d */
[----:B------:R-:W-:Y:S02]  /*96a0*/  SHF.R.W.U32 R69, R73, 0x1f, R82 ;  /* 0x0000001f49457819 */ /* 0x000fe40000001e52 */
[----:B------:R-:W-:Y:S02]  /*96b0*/  LOP3.LUT R84, R75, R72, R57, 0x96, !PT ;  /* 0x000000484b547212 */ /* 0x000fe400078e9639 */
[----:B------:R-:W-:Y:S02]  /*96c0*/  IADD3.X R81, PT, PT, R9, R75, R60, P0, P1 ;  /* 0x0000004b09517210 */ /* 0x000fe400007e243c */
[----:B------:R-:W-:Y:S02]  /*96d0*/  IADD3.X R72, PT, PT, R13, R55, R56, P2, P3 ;  /* 0x000000370d487210 */ /* 0x000fe400017e6438 */
[----:B------:R-:W-:Y:S02]  /*96e0*/  SHF.R.W.U32 R57, R82, 0x1f, R73 ;  /* 0x0000001f52397819 */ /* 0x000fe40000001e49 */
[----:B------:R-:W-:-:S02]  /*96f0*/  IADD3 R55, P0, PT, R69, R78, RZ ;  /* 0x0000004e45377210 */ /* 0x000fc40007f1e0ff */
[C-C-:B------:R-:W-:Y:S02]  /*9700*/  PRMT R75, R63.reuse, 0x1076, R84.reuse ;  /* 0x000010763f4b7816 */ /* 0x140fe40000000054 */
[----:B------:R-:W-:Y:S01]  /*9710*/  PRMT R73, R63, 0x5432, R84 ;  /* 0x000054323f497816 */ /* 0x000fe20000000054 */
[----:B------:R-:W-:Y:S01]  /*9720*/  IMAD.X R63, R57, 0x1, R68, P0 ;  /* 0x00000001393f7824 */ /* 0x000fe200000e0644 */
[----:B------:R-:W-:Y:S02]  /*9730*/  LOP3.LUT R85, R72, R75, RZ, 0x3c, !PT ;  /* 0x0000004b48557212 */ /* 0x000fe400078e3cff */
[----:B------:R-:W-:Y:S02]  /*9740*/  LOP3.LUT R78, R81, R76, RZ, 0x3c, !PT ;  /* 0x0000004c514e7212 */ /* 0x000fe400078e3cff */
[----:B------:R-:W-:Y:S02]  /*9750*/  IADD3 R68, P3, PT, R85, R80, RZ ;  /* 0x0000005055447210 */ /* 0x000fe40007f7e0ff */
[----:B------:R-:W-:-:S02]  /*9760*/  IADD3 R52, P0, PT, R73, R52, RZ ;  /* 0x0000003449347210 */ /* 0x000fc40007f1e0ff */
[----:B------:R-:W-:Y:S02]  /*9770*/  LOP3.LUT R85, R74, R63, RZ, 0x3c, !PT ;  /* 0x0000003f4a557212 */ /* 0x000fe400078e3cff */
[----:B------:R-:W-:Y:S01]  /*9780*/  IADD3 R67, P2, PT, R78, R67, RZ ;  /* 0x000000434e437210 */ /* 0x000fe20007f5e0ff */
[----:B------:R-:W-:Y:S01]  /*9790*/  IMAD.X R66, R75, 0x1, R66, P0 ;  /* 0x000000014b427824 */ /* 0x000fe200000e0642 */
[----:B------:R-:W-:Y:S02]  /*97a0*/  LOP3.LUT R78, R64, R51, RZ, 0x3c, !PT ;  /* 0x00000033404e7212 */ /* 0x000fe400078e3cff */
[----:B------:R-:W-:Y:S02]  /*97b0*/  LOP3.LUT R79, R52, R79, RZ, 0x3c, !PT ;  /* 0x0000004f344f7212 */ /* 0x000fe400078e3cff */
[----:B------:R-:W-:Y:S01]  /*97c0*/  LOP3.LUT R80, R70, R73, RZ, 0x3c, !PT ;  /* 0x0000004946507212 */ /* 0x000fe200078e3cff */
[----:B------:R-:W-:Y:S01]  /*97d0*/  IMAD.X R91, R78, 0x1, R91, P2 ;  /* 0x000000014e5b7824 */ /* 0x000fe200010e065b */
[----:B------:R-:W-:-:S02]  /*97e0*/  IADD3 R52, P1, PT, R85, R52, RZ ;  /* 0x0000003455347210 */ /* 0x000fc40007f3e0ff */
[----:B------:R-:W-:Y:S01]  /*97f0*/  LOP3.LUT R85, R62, R55, RZ, 0x3c, !PT ;  /* 0x000000373e557212 */ /* 0x000fe200078e3cff */
[----:B------:R-:W-:Y:S01]  /*9800*/  IMAD.X R65, R80, 0x1, R65, P3 ;  /* 0x0000000150417824 */ /* 0x000fe200018e0641 */
[----:B------:R-:W-:Y:S02]  /*9810*/  LOP3.LUT R78, R66, R71, RZ, 0x3c, !PT ;  /* 0x00000047424e7212 */ /* 0x000fe400078e3cff */
[----:B------:R-:W-:Y:S01]  /*9820*/  LOP3.LUT R80, R67, R58, RZ, 0x3c, !PT ;  /* 0x0000003a43507212 */ /* 0x000fe200078e3cff */
[----:B------:R-:W-:Y:S01]  /*9830*/  IMAD.X R66, R85, 0x1, R66, P1 ;  /* 0x0000000155427824 */ /* 0x000fe200008e0642 */
[----:B------:R-:W-:Y:S02]  /*9840*/  LOP3.LUT R87, R91, R60, RZ, 0x3c, !PT ;  /* 0x0000003c5b577212 */ /* 0x000fe400078e3cff */
[----:B------:R-:W-:Y:S02]  /*9850*/  SHF.R.W.U32 R58, R78, 0x1f, R79 ;  /* 0x0000001f4e3a7819 */ /* 0x000fe40000001e4f */
[----:B------:R-:W-:-:S02]  /*9860*/  SHF.R.W.U32 R60, R79, 0x1f, R78 ;  /* 0x0000001f4f3c7819 */ /* 0x000fc40000001e4e */
[----:B------:R-:W-:Y:S02]  /*9870*/  LOP3.LUT R61, R68, R61, RZ, 0x3c, !PT ;  /* 0x0000003d443d7212 */ /* 0x000fe400078e3cff */
[----:B------:R-:W-:Y:S02]  /*9880*/  LOP3.LUT R56, R65, R56, RZ, 0x3c, !PT ;  /* 0x0000003841387212 */ /* 0x000fe400078e3cff */
[----:B------:R-:W-:Y:S02]  /*9890*/  LOP3.LUT R69, R52, R69, RZ, 0x3c, !PT ;  /* 0x0000004534457212 */ /* 0x000fe400078e3cff */
[----:B------:R-:W-:Y:S02]  /*98a0*/  LOP3.LUT R78, R66, R57, RZ, 0x3c, !PT ;  /* 0x00000039424e7212 */ /* 0x000fe400078e3cff */
[----:B------:R-:W-:Y:S02]  /*98b0*/  IADD3 R59, P0, P1, R30, R59, R58 ;  /* 0x0000003b1e3b7210 */ /* 0x000fe4000791e03a */
[----:B------:R-:W-:-:S02]  /*98c0*/  PRMT R93, R61, 0x6543, R56 ;  /* 0x000065433d5d7816 */ /* 0x000fc40000000038 */
[----:B------:R-:W-:Y:S02]  /*98d0*/  PRMT R89, R61, 0x2107, R56 ;  /* 0x000021073d597816 */ /* 0x000fe40000000038 */
[----:B------:R-:W-:Y:S02]  /*98e0*/  PRMT R56, R69, 0x6543, R78 ;  /* 0x0000654345387816 */ /* 0x000fe4000000004e */
[----:B------:R-:W-:Y:S02]  /*98f0*/  PRMT R71, R80, 0x6543, R87 ;  /* 0x0000654350477816 */ /* 0x000fe40000000057 */
[----:B------:R-:W-:Y:S02]  /*9900*/  IADD3.X R77, PT, PT, R31, R77, R60, P0, P1 ;  /* 0x0000004d1f4d7210 */ /* 0x000fe400007e243c */
[----:B------:R-:W-:Y:S02]  /*9910*/  PRMT R69, R69, 0x2107, R78 ;  /* 0x0000210745457816 */ /* 0x000fe4000000004e */
[----:B------:R-:W-:-:S02]  /*9920*/  IADD3 R57, P0, PT, R56, R55, RZ ;  /* 0x0000003738397210 */ /* 0x000fc40007f1e0ff */
[----:B------:R-:W-:Y:S02]  /*9930*/  PRMT R79, R80, 0x2107, R87 ;  /* 0x00002107504f7816 */ /* 0x000fe40000000057 */
[----:B------:R-:W-:Y:S02]  /*9940*/  IADD3 R61, P2, P3, R26, R71, R64 ;  /* 0x000000471a3d7210 */ /* 0x000fe40007b5e040 */
[----:B------:R-:W-:Y:S02]  /*9950*/  IADD3 R87, P4, P5, R34, R93, R70 ;  /* 0x0000005d22577210 */ /* 0x000fe40007d9e046 */
[----:B------:R-:W-:Y:S02]  /*9960*/  LOP3.LUT R80, R77, R54, RZ, 0x3c, !PT ;  /* 0x000000364d507212 */ /* 0x000fe400078e3cff */
[--C-:B------:R-:W-:Y:S01]  /*9970*/  LOP3.LUT R74, R57, R74, R63.reuse, 0x96, !PT ;  /* 0x0000004a394a7212 */ /* 0x100fe200078e963f */
[----:B------:R-:W-:Y:S01]  /*9980*/  IMAD.X R63, R69, 0x1, R63, P0 ;  /* 0x00000001453f7824 */ /* 0x000fe200000e063f */
[----:B------:R-:W-:-:S02]  /*9990*/  LOP3.LUT R86, R61, R81, R76, 0x96, !PT ;  /* 0x000000513d567212 */ /* 0x000fc400078e964c */
[----:B------:R-:W-:Y:S02]  /*99a0*/  LOP3.LUT R75, R87, R72, R75, 0x96, !PT ;  /* 0x00000048574b7212 */ /* 0x000fe400078e964b */
[----:B------:R-:W-:Y:S02]  /*99b0*/  IADD3.X R85, PT, PT, R0, R89, R72, P4, P5 ;  /* 0x0000005900557210 */ /* 0x000fe400027ea448 */
[----:B------:R-:W-:Y:S02]  /*99c0*/  IADD3 R83, P1, PT, R80, R83, RZ ;  /* 0x0000005350537210 */ /* 0x000fe40007f3e0ff */
[----:B------:R-:W-:Y:S02]  /*99d0*/  IADD3.X R76, PT, PT, R27, R79, R81, P2, P3 ;  /* 0x0000004f1b4c7210 */ /* 0x000fe400017e6451 */
[----:B------:R-:W-:Y:S02]  /*99e0*/  LOP3.LUT R72, R59, R50, RZ, 0x3c, !PT ;  /* 0x000000323b487212 */ /* 0x000fe400078e3cff */
[----:B------:R-:W-:-:S02]  /*99f0*/  LOP3.LUT R55, R63, R62, R55, 0x96, !PT ;  /* 0x0000003e3f377212 */ /* 0x000fc400078e9637 */
[----:B------:R-:W-:Y:S01]  /*9a00*/  LOP3.LUT R81, R76, R64, R51, 0x96, !PT ;  /* 0x000000404c517212 */ /* 0x000fe200078e9633 */
[----:B------:R-:W-:Y:S01]  /*9a10*/  IMAD.X R51, R72, 0x1, R53, P1 ;  /* 0x0000000148337824 */ /* 0x000fe200008e0635 */
[----:B------:R-:W-:Y:S02]  /*9a20*/  PRMT R53, R74, 0x5432, R55 ;  /* 0x000054324a357816 */ /* 0x000fe40000000037 */
[----:B------:R-:W-:Y:S02]  /*9a30*/  LOP3.LUT R70, R85, R70, R73, 0x96, !PT ;  /* 0x0000004655467212 */ /* 0x000fe400078e9649 */
[C-C-:B------:R-:W-:Y:S02]  /*9a40*/  PRMT R72, R86.reuse, 0x5432, R81.reuse ;  /* 0x0000543256487816 */ /* 0x140fe40000000051 */
[----:B------:R-:W-:Y:S02]  /*9a50*/  PRMT R86, R86, 0x1076, R81 ;  /* 0x0000107656567816 */ /* 0x000fe40000000051 */
[----:B------:R-:W-:-:S02]  /*9a60*/  PRMT R73, R74, 0x1076, R55 ;  /* 0x000010764a497816 */ /* 0x000fc40000000037 */
[----:B------:R-:W-:Y:S02]  /*9a70*/  IADD3 R81, P0, PT, R53, R52, RZ ;  /* 0x0000003435517210 */ /* 0x000fe40007f1e0ff */
[C-C-:B------:R-:W-:Y:S02]  /*9a80*/  PRMT R55, R75.reuse, 0x5432, R70.reuse ;  /* 0x000054324b377816 */ /* 0x140fe40000000046 */
[----:B------:R-:W-:Y:S01]  /*9a90*/  PRMT R52, R75, 0x1076, R70 ;  /* 0x000010764b347816 */ /* 0x000fe20000000046 */
[----:B------:R-:W-:Y:S01]  /*9aa0*/  IMAD.X R66, R73, 0x1, R66, P0 ;  /* 0x0000000149427824 */ /* 0x000fe200000e0642 */
[----:B------:R-:W-:Y:S02]  /*9ab0*/  IADD3 R68, P1, PT, R55, R68, RZ ;  /* 0x0000004437447210 */ /* 0x000fe40007f3e0ff */
[----:B------:R-:W-:Y:S02]  /*9ac0*/  LOP3.LUT R62, R83, R58, RZ, 0x3c, !PT ;  /* 0x0000003a533e7212 */ /* 0x000fe400078e3cff */
[----:B------:R-:W-:Y:S01]  /*9ad0*/  LOP3.LUT R60, R51, R60, RZ, 0x3c, !PT ;  /* 0x0000003c333c7212 */ /* 0x000fe200078e3cff */
[----:B------:R-:W-:Y:S01]  /*9ae0*/  IMAD.X R74, R52, 0x1, R65, P1 ;  /* 0x00000001344a7824 */ /* 0x000fe200008e0641 */
[----:B------:R-:W-:-:S02]  /*9af0*/  IADD3 R84, P0, PT, R72, R67, RZ ;  /* 0x0000004348547210 */ /* 0x000fc40007f1e0ff */
[----:B------:R-:W-:Y:S02]  /*9b00*/  LOP3.LUT R56, R81, R56, RZ, 0x3c, !PT ;  /* 0x0000003851387212 */ /* 0x000fe400078e3cff */
[--C-:B------:R-:W-:Y:S01]  /*9b10*/  PRMT R75, R62, 0x6543, R60.reuse ;  /* 0x000065433e4b7816 */ /* 0x100fe2000000003c */
[----:B------:R-:W-:Y:S01]  /*9b20*/  IMAD.X R80, R86, 0x1, R91, P0 ;  /* 0x0000000156507824 */ /* 0x000fe200000e065b */
[----:B------:R-:W-:Y:S02]  /*9b30*/  LOP3.LUT R58, R66, R69, RZ, 0x3c, !PT ;  /* 0x00000045423a7212 */ /* 0x000fe400078e3cff */
[----:B------:R-:W-:Y:S02]  /*9b40*/  PRMT R69, R62, 0x2107, R60 ;  /* 0x000021073e457816 */ /* 0x000fe4000000003c */
[----:B------:R-:W-:Y:S02]  /*9b50*/  SHF.R.W.U32 R65, R58, 0x1f, R56 ;  /* 0x0000001f3a417819 */ /* 0x000fe40000001e38 */
[----:B------:R-:W-:-:S02]  /*9b60*/  SHF.R.W.U32 R67, R56, 0x1f, R58 ;  /* 0x0000001f38437819 */ /* 0x000fc40000001e3a */
[----:B------:R-:W-:Y:S02]  /*9b70*/  IADD3 R60, P0, P1, R2, R75, R59 ;  /* 0x0000004b023c7210 */ /* 0x000fe4000791e03b */
[----:B------:R-:W-:Y:S02]  /*9b80*/  LOP3.LUT R93, R68, R93, RZ, 0x3c, !PT ;  /* 0x0000005d445d7212 */ /* 0x000fe400078e3cff */
[----:B------:R-:W-:Y:S02]  /*9b90*/  LOP3.LUT R56, R74, R89, RZ, 0x3c, !PT ;  /* 0x000000594a387212 */ /* 0x000fe400078e3cff */
[----:B------:R-:W-:Y:S02]  /*9ba0*/  LOP3.LUT R58, R84, R71, RZ, 0x3c, !PT ;  /* 0x00000047543a7212 */ /* 0x000fe400078e3cff */
[----:B------:R-:W-:Y:S02]  /*9bb0*/  LOP3.LUT R89, R80, R79, RZ, 0x3c, !PT ;  /* 0x0000004f50597212 */ /* 0x000fe400078e3cff */
[----:B------:R-:W-:-:S02]  /*9bc0*/  LOP3.LUT R62, R60, R77, R54, 0x96, !PT ;  /* 0x0000004d3c3e7212 */ /* 0x000fc400078e9636 */
[----:B------:R-:W-:Y:S02]  /*9bd0*/  SHF.R.W.U32 R71, R56, 0x1f, R93 ;  /* 0x0000001f38477819 */ /* 0x000fe40000001e5d */
[----:B------:R-:W-:Y:S02]  /*9be0*/  SHF.R.W.U32 R79, R93, 0x1f, R56 ;  /* 0x0000001f5d4f7819 */ /* 0x000fe40000001e38 */
[----:B------:R-:W-:Y:S02]  /*9bf0*/  IADD3.X R54, PT, PT, R3, R69, R77, P0, P1 ;  /* 0x0000004503367210 */ /* 0x000fe400007e244d */
[----:B------:R-:W-:Y:S02]  /*9c00*/  SHF.R.W.U32 R56, R89, 0x1f, R58 ;  /* 0x0000001f59387819 */ /* 0x000fe40000001e3a */
[----:B------:R-:W-:Y:S02]  /*9c10*/  SHF.R.W.U32 R58, R58, 0x1f, R89 ;  /* 0x0000001f3a3a7819 */ /* 0x000fe40000001e59 */
[----:B------:R-:W-:-:S02]  /*9c20*/  LOP3.LUT R89, R54, R59, R50, 0x96, !PT ;  /* 0x0000003b36597212 */ /* 0x000fc400078e9632 */
[----:B------:R-:W-:Y:S02]  /*9c30*/  IADD3 R50, P4, PT, R56, R87, RZ ;  /* 0x0000005738327210 */ /* 0x000fe40007f9e0ff */
[----:B------:R-:W-:Y:S02]  /*9c40*/  IADD3 R57, P0, P1, R71, R8, R57 ;  /* 0x0000000847397210 */ /* 0x000fe4000791e039 */
[----:B------:R-:W-:Y:S01]  /*9c50*/  IADD3 R77, P2, P3, R30, R60, R65 ;  /* 0x0000003c1e4d7210 */ /* 0x000fe20007b5e041 */
[----:B------:R-:W-:Y:S01]  /*9c60*/  IMAD.X R64, R58, 0x1, R85, P4 ;  /* 0x000000013a407824 */ /* 0x000fe200020e0655 */
[C---:B------:R-:W-:Y:S02]  /*9c70*/  PRMT R70, R62.reuse, 0x1076, R89 ;  /* 0x000010763e467816 */ /* 0x040fe40000000059 */
[----:B------:R-:W-:Y:S02]  /*9c80*/  IADD3.X R63, PT, PT, R79, R9, R63, P0, P1 ;  /* 0x000000094f3f7210 */ /* 0x000fe400007e243f */
[----:B------:R-:W-:-:S02]  /*9c90*/  PRMT R62, R62, 0x5432, R89 ;  /* 0x000054323e3e7816 */ /* 0x000fc40000000059 */
[----:B------:R-:W-:Y:S02]  /*9ca0*/  IADD3.X R59, PT, PT, R31, R54, R67, P2, P3 ;  /* 0x000000361f3b7210 */ /* 0x000fe400017e6443 */
[----:B------:R-:W-:Y:S02]  /*9cb0*/  LOP3.LUT R85, R63, R70, RZ, 0x3c, !PT ;  /* 0x000000463f557212 */ /* 0x000fe400078e3cff */
[----:B------:R-:W-:Y:S02]  /*9cc0*/  IADD3 R54, P0, PT, R62, R83, RZ ;  /* 0x000000533e367210 */ /* 0x000fe40007f1e0ff */
[----:B------:R-:W-:Y:S02]  /*9cd0*/  LOP3.LUT R87, R59, R86, RZ, 0x3c, !PT ;  /* 0x000000563b577212 */ /* 0x000fe400078e3cff */
[----:B------:R-:W-:Y:S02]  /*9ce0*/  LOP3.LUT R83, R64, R73, RZ, 0x3c, !PT ;  /* 0x0000004940537212 */ /* 0x000fe400078e3cff */
[----:B------:R-:W-:-:S02]  /*9cf0*/  IADD3 R84, P1, PT, R85, R84, RZ ;  /* 0x0000005455547210 */ /* 0x000fc40007f3e0ff */
[----:B------:R-:W-:Y:S02]  /*9d00*/  LOP3.LUT R60, R54, R75, RZ, 0x3c, !PT ;  /* 0x0000004b363c7212 */ /* 0x000fe400078e3cff */
[----:B------:R-:W-:Y:S02]  /*9d10*/  IADD3 R68, P2, PT, R87, R68, RZ ;  /* 0x0000004457447210 */ /* 0x000fe40007f5e0ff */
[----:B------:R-:W-:Y:S01]  /*9d20*/  IADD3 R75, P3, PT, R83, R54, RZ ;  /* 0x00000036534b7210 */ /* 0x000fe20007f7e0ff */
[----:B------:R-:W-:Y:S01]  /*9d30*/  IMAD.X R54, R70, 0x1, R51, P0 ;  /* 0x0000000146367824 */ /* 0x000fe200000e0633 */
[----:B------:R-:W-:Y:S02]  /*9d40*/  LOP3.LUT R85, R77, R72, RZ, 0x3c, !PT ;  /* 0x000000484d557212 */ /* 0x000fe400078e3cff */
[----:B------:R-:W-:Y:S02]  /*9d50*/  LOP3.LUT R83, R57, R62, RZ, 0x3c, !PT ;  /* 0x0000003e39537212 */ /* 0x000fe400078e3cff */
[----:B------:R-:W-:Y:S01]  /*9d60*/  LOP3.LUT R87, R50, R53, RZ, 0x3c, !PT ;  /* 0x0000003532577212 */ /* 0x000fe200078e3cff */
[----:B------:R-:W-:Y:S01]  /*9d70*/  IMAD.X R74, R85, 0x1, R74, P2 ;  /* 0x00000001554a7824 */ /* 0x000fe200010e064a */
[----:B------:R-:W-:Y:S01]  /*9d80*/  LOP3.LUT R51, R54, R69, RZ, 0x3c, !PT ;  /* 0x0000004536337212 */ /* 0x000fe200078e3cff */
[----:B------:R-:W-:Y:S01]  /*9d90*/  IMAD.X R80, R83, 0x1, R80, P1 ;  /* 0x0000000153507824 */ /* 0x000fe200008e0650 */
[----:B------:R-:W-:Y:S01]  /*9da0*/  LOP3.LUT R65, R68, R65, RZ, 0x3c, !PT ;  /* 0x0000004144417212 */ /* 0x000fe200078e3cff */
[----:B------:R-:W-:Y:S01]  /*9db0*/  IMAD.X R69, R87, 0x1, R54, P3 ;  /* 0x0000000157457824 */ /* 0x000fe200018e0636 */
[----:B------:R-:W-:-:S02]  /*9dc0*/  SHF.R.W.U32 R54, R51, 0x1f, R60 ;  /* 0x0000001f33367819 */ /* 0x000fc40000001e3c */
[----:B------:R-:W-:Y:S02]  /*9dd0*/  LOP3.LUT R78, R74, R67, RZ, 0x3c, !PT ;  /* 0x000000434a4e7212 */ /* 0x000fe400078e3cff */
[----:B------:R-:W-:Y:S02]  /*9de0*/  SHF.R.W.U32 R51, R60, 0x1f, R51 ;  /* 0x0000001f3c337819 */ /* 0x000fe40000001e33 */
[----:B------:R-:W-:Y:S02]  /*9df0*/  LOP3.LUT R60, R84, R71, RZ, 0x3c, !PT ;  /* 0x00000047543c7212 */ /* 0x000fe400078e3cff */
[----:B------:R-:W-:Y:S02]  /*9e00*/  LOP3.LUT R79, R80, R79, RZ, 0x3c, !PT ;  /* 0x0000004f504f7212 */ /* 0x000fe400078e3cff */
[----:B------:R-:W-:Y:S02]  /*9e10*/  LOP3.LUT R56, R75, R56, RZ, 0x3c, !PT ;  /* 0x000000384b387212 */ /* 0x000fe400078e3cff */
[----:B------:R-:W-:-:S02]  /*9e20*/  LOP3.LUT R83, R69, R58, RZ, 0x3c, !PT ;  /* 0x0000003a45537212 */ /* 0x000fc400078e3cff */
[C-C-:B------:R-:W-:Y:S02]  /*9e30*/  PRMT R67, R65.reuse, 0x6543, R78.reuse ;  /* 0x0000654341437816 */ /* 0x140fe4000000004e */
[----:B------:R-:W-:Y:S02]  /*9e40*/  PRMT R71, R65, 0x2107, R78 ;  /* 0x0000210741477816 */ /* 0x000fe4000000004e */
[----:B------:R-:W-:Y:S02]  /*9e50*/  PRMT R58, R60, 0x6543, R79 ;  /* 0x000065433c3a7816 */ /* 0x000fe4000000004f */
[C-C-:B------:R-:W-:Y:S02]  /*9e60*/  PRMT R82, R56.reuse, 0x6543, R83.reuse ;  /* 0x0000654338527816 */ /* 0x140fe40000000053 */
[----:B------:R-:W-:Y:S02]  /*9e70*/  PRMT R78, R56, 0x2107, R83 ;  /* 0x00002107384e7816 */ /* 0x000fe40000000053 */
[----:B------:R-:W-:-:S02]  /*9e80*/  PRMT R60, R60, 0x2107, R79 ;  /* 0x000021073c3c7816 */ /* 0x000fc4000000004f */
[----:B------:R-:W-:Y:S02]  /*9e90*/  IADD3 R56, P2, PT, R54, R61, RZ ;  /* 0x0000003d36387210 */ /* 0x000fe40007f5e0ff */
[----:B------:R-:W-:Y:S02]  /*9ea0*/  IADD3 R79, P0, P1, R26, R67, R77 ;  /* 0x000000431a4f7210 */ /* 0x000fe4000791e04d */
[----:B------:R-:W-:Y:S01]  /*9eb0*/  LOP3.LUT R83, R55, R56, RZ, 0x3c, !PT ;  /* 0x0000003837537212 */ /* 0x000fe200078e3cff */
[----:B------:R-:W-:Y:S01]  /*9ec0*/  IMAD.X R61, R51, 0x1, R76, P2 ;  /* 0x00000001333d7824 */ /* 0x000fe200010e064c */
[----:B------:R-:W-:Y:S02]  /*9ed0*/  IADD3.X R65, PT, PT, R27, R71, R59, P0, P1 ;  /* 0x000000471b417210 */ /* 0x000fe400007e243b */
[----:B------:R-:W-:Y:S02]  /*9ee0*/  LOP3.LUT R86, R79, R59, R86, 0x96, !PT ;  /* 0x0000003b4f567212 */ /* 0x000fe400078e9656 */
[----:B------:R-:W-:-:S02]  /*9ef0*/  IADD3 R59, P0, P1, R12, R58, R57 ;  /* 0x0000003a0c3b7210 */ /* 0x000fc4000791e039 */
[----:B------:R-:W-:Y:S02]  /*9f00*/  IADD3 R76, P2, PT, R82, R50, RZ ;  /* 0x00000032524c7210 */ /* 0x000fe40007f5e0ff */
[----:B------:R-:W-:Y:S02]  /*9f10*/  LOP3.LUT R70, R59, R63, R70, 0x96, !PT ;  /* 0x0000003f3b467212 */ /* 0x000fe400078e9646 */
[----:B------:R-:W-:Y:S02]  /*9f20*/  LOP3.LUT R88, R52, R61, RZ, 0x3c, !PT ;  /* 0x0000003d34587212 */ /* 0x000fe400078e3cff */
[----:B------:R-:W-:Y:S02]  /*9f30*/  IADD3.X R63, PT, PT, R13, R60, R63, P0, P1 ;  /* 0x0000003c0d3f7210 */ /* 0x000fe400007e243f */
[----:B------:R-:W-:Y:S02]  /*9f40*/  LOP3.LUT R77, R65, R77, R72, 0x96, !PT ;  /* 0x0000004d414d7212 */ /* 0x000fe400078e9648 */
[----:B------:R-:W-:Y:S01]  /*9f50*/  LOP3.LUT R72, R76, R64, R73, 0x96, !PT ;  /* 0x000000404c487212 */ /* 0x000fe200078e9649 */
[----:B------:R-:W-:Y:S01]  /*9f60*/  IMAD.X R64, R78, 0x1, R64, P2 ;  /* 0x000000014e407824 */ /* 0x000fe200010e0640 */
[----:B------:R-:W-:-:S02]  /*9f70*/  IADD3 R81, P0, PT, R88, R81, RZ ;  /* 0x0000005158517210 */ /* 0x000fc40007f1e0ff */
[----:B------:R-:W-:Y:S02]  /*9f80*/  LOP3.LUT R73, R63, R57, R62, 0x96, !PT ;  /* 0x000000393f497212 */ /* 0x000fe400078e963e */
[C-C-:B------:R-:W-:Y:S01]  /*9f90*/  PRMT R57, R86.reuse, 0x5432, R77.reuse ;  /* 0x0000543256397816 */ /* 0x140fe2000000004d */
[----:B------:R-:W-:Y:S01]  /*9fa0*/  IMAD.X R66, R83, 0x1, R66, P0 ;  /* 0x0000000153427824 */ /* 0x000fe200000e0642 */
[----:B------:R-:W-:Y:S02]  /*9fb0*/  PRMT R89, R86, 0x1076, R77 ;  /* 0x0000107656597816 */ /* 0x000fe4000000004d */
[----:B------:R-:W-:Y:S02]  /*9fc0*/  IADD3 R68, P0, PT, R57, R68, RZ ;  /* 0x0000004439447210 */ /* 0x000fe40007f1e0ff */
[----:B------:R-:W-:Y:S02]  /*9fd0*/  LOP3.LUT R53, R64, R50, R53, 0x96, !PT ;  /* 0x0000003240357212 */ /* 0x000fe400078e9635 */
[----:B------:R-:W-:Y:S01]  /*9fe0*/  LOP3.LUT R54, R81, R54, RZ, 0x3c, !PT ;  /* 0x0000003651367212 */ /* 0x000fe200078e3cff */
[----:B------:R-:W-:Y:S01]  /*9ff0*/  IMAD.X R74, R89, 0x1, R74, P0 ;  /* 0x00000001594a7824 */ /* 0x000fe200000e064a */
[----:B------:R-:W-:-:S02]  /*a000*/  PRMT R50, R72, 0x5432, R53 ;  /* 0x0000543248327816 */ /* 0x000fc40000000035 */
[----:B------:R-:W-:Y:S02]  /*a010*/  PRMT R72, R72, 0x1076, R53 ;  /* 0x0000107648487816 */ /* 0x000fe40000000035 */
[--C-:B------:R-:W-:Y:S02]  /*a020*/  PRMT R53, R70, 0x5432, R73.reuse ;  /* 0x0000543246357816 */ /* 0x100fe40000000049 */
[----:B------:R-:W-:Y:S02]  /*a030*/  LOP3.LUT R77, R66, R51, RZ, 0x3c, !PT ;  /* 0x00000033424d7212 */ /* 0x000fe400078e3cff */
[----:B------:R-:W-:Y:S02]  /*a040*/  IADD3 R75, P1, PT, R50, R75, RZ ;  /* 0x0000004b324b7210 */ /* 0x000fe40007f3e0ff */
[----:B------:R-:W-:Y:S02]  /*a050*/  PRMT R51, R70, 0x1076, R73 ;  /* 0x0000107646337816 */ /* 0x000fe40000000049 */
[----:B------:R-:W-:Y:S01]  /*a060*/  LOP3.LUT R67, R68, R67, RZ, 0x3c, !PT ;  /* 0x0000004344437212 */ /* 0x000fe200078e3cff */
[----:B------:R-:W-:Y:S01]  /*a070*/  IMAD.X R69, R72, 0x1, R69, P1 ;  /* 0x0000000148457824 */ /* 0x000fe200008e0645 */
[----:B------:R-:W-:-:S02]  /*a080*/  LOP3.LUT R86, R74, R71, RZ, 0x3c, !PT ;  /* 0x000000474a567212 */ /* 0x000fc400078e3cff */
[C-C-:B------:R-:W-:Y:S02]  /*a090*/  PRMT R70, R54.reuse, 0x6543, R77.reuse ;  /* 0x0000654336467816 */ /* 0x140fe4000000004d */
[----:B------:R-:W-:Y:S02]  /*a0a0*/  IADD3 R73, P0, PT, R53, R84, RZ ;  /* 0x0000005435497210 */ /* 0x000fe40007f1e0ff */
[----:B------:R-:W-:Y:S02]  /*a0b0*/  PRMT R62, R54, 0x2107, R77 ;  /* 0x00002107363e7816 */ /* 0x000fe4000000004d */
[----:B------:R-:W-:Y:S01]  /*a0c0*/  SHF.R.W.U32 R54, R86, 0x1f, R67 ;  /* 0x0000001f56367819 */ /* 0x000fe20000001e43 */
[----:B------:R-:W-:Y:S01]  /*a0d0*/  IMAD.X R83, R51, 0x1, R80, P0 ;  /* 0x0000000133537824 */ /* 0x000fe200000e0650 */
[----:B------:R-:W-:Y:S02]  /*a0e0*/  SHF.R.W.U32 R71, R67, 0x1f, R86 ;  /* 0x0000001f43477819 */ /* 0x000fe40000001e56 */
[----:B------:R-:W-:-:S02]  /*a0f0*/  IADD3 R67, P1, PT, R70, R56, RZ ;  /* 0x0000003846437210 */ /* 0x000fc40007f3e0ff */
[----:B------:R-:W-:Y:S02]  /*a100*/  LOP3.LUT R77, R69, R78, RZ, 0x3c, !PT ;  /* 0x0000004e454d7212 */ /* 0x000fe400078e3cff */
[----:B------:R-:W-:Y:S01]  /*a110*/  LOP3.LUT R82, R75, R82, RZ, 0x3c, !PT ;  /* 0x000000524b527212 */ /* 0x000fe200078e3cff */
[--C-:B------:R-:W-:Y:S01]  /*a120*/  IMAD.X R85, R62, 0x1, R61.reuse, P1 ;  /* 0x000000013e557824 */ /* 0x100fe200008e063d */
[----:B------:R-:W-:Y:S02]  /*a130*/  LOP3.LUT R78, R67, R52, R61, 0x96, !PT ;  /* 0x00000034434e7212 */ /* 0x000fe400078e963d */
[----:B------:R-:W-:Y:S02]  /*a140*/  LOP3.LUT R80, R73, R58, RZ, 0x3c, !PT ;  /* 0x0000003a49507212 */ /* 0x000fe400078e3cff */
[----:B------:R-:W-:Y:S02]  /*a150*/  LOP3.LUT R61, R83, R60, RZ, 0x3c, !PT ;  /* 0x0000003c533d7212 */ /* 0x000fe400078e3cff */
[----:B------:R-:W-:-:S02]  /*a160*/  SHF.R.W.U32 R52, R77, 0x1f, R82 ;  /* 0x0000001f4d347819 */ /* 0x000fc40000001e52 */
[----:B------:R-:W-:Y:S02]  /*a170*/  SHF.R.W.U32 R58, R82, 0x1f, R77 ;  /* 0x0000001f523a7819 */ /* 0x000fe40000001e4d */
[----:B------:R-:W-:Y:S02]  /*a180*/  IADD3 R59, P0, P1, R32, R59, R54 ;  /* 0x0000003b203b7210 */ /* 0x000fe4000791e036 */
[----:B------:R-:W-:Y:S02]  /*a190*/  SHF.R.W.U32 R77, R61, 0x1f, R80 ;  /* 0x0000001f3d4d7819 */ /* 0x000fe40000001e50 */
[----:B------:R-:W-:Y:S02]  /*a1a0*/  LOP3.LUT R87, R85, R55, R56, 0x96, !PT ;  /* 0x0000003755577212 */ /* 0x000fe400078e9638 */
[----:B------:R-:W-:Y:S02]  /*a1b0*/  SHF.R.W.U32 R55, R80, 0x1f, R61 ;  /* 0x0000001f50377819 */ /* 0x000fe40000001e3d */
[----:B------:R-:W-:-:S02]  /*a1c0*/  IADD3.X R63, PT, PT, R33, R63, R71, P0, P1 ;  /* 0x0000003f213f7210 */ /* 0x000fc400007e2447 */
[----:B------:R-:W-:Y:S02]  /*a1d0*/  IADD3 R61, P1, PT, R77, R76, RZ ;  /* 0x0000004c4d3d7210 */ /* 0x000fe40007f3e0ff */
[--C-:B------:R-:W-:Y:S02]  /*a1e0*/  PRMT R60, R78, 0x5432, R87.reuse ;  /* 0x000054324e3c7816 */ /* 0x100fe40000000057 */
[----:B------:R-:W-:Y:S01]  /*a1f0*/  IADD3 R56, P2, P3, R34, R67, R52 ;  /* 0x0000004322387210 */ /* 0x000fe20007b5e034 */
[----:B------:R-:W-:Y:S01]  /*a200*/  IMAD.X R64, R55, 0x1, R64, P1 ;  /* 0x0000000137407824 */ /* 0x000fe200008e0640 */
[----:B------:R-:W-:Y:S02]  /*a210*/  PRMT R67, R78, 0x1076, R87 ;  /* 0x000010764e437816 */ /* 0x000fe40000000057 */
[----:B------:R-:W-:Y:S02]  /*a220*/  IADD3 R81, P0, PT, R60, R81, RZ ;  /* 0x000000513c517210 */ /* 0x000fe40007f1e0ff */
[----:B------:R-:W-:-:S02]  /*a230*/  LOP3.LUT R80, R63, R72, RZ, 0x3c, !PT ;  /* 0x000000483f507212 */ /* 0x000fc400078e3cff */
[----:B------:R-:W-:Y:S02]  /*a240*/  IADD3.X R78, PT, PT, R0, R85, R58, P2, P3 ;  /* 0x00000055004e7210 */ /* 0x000fe400017e643a */
[----:B------:R-:W-:Y:S02]  /*a250*/  LOP3.LUT R76, R81, R70, RZ, 0x3c, !PT ;  /* 0x00000046514c7212 */ /* 0x000fe400078e3cff */
[----:B------:R-:W-:Y:S01]  /*a260*/  IADD3 R87, P1, PT, R80, R81, RZ ;  /* 0x0000005150577210 */ /* 0x000fe20007f3e0ff */
[----:B------:R-:W-:Y:S01]  /*a270*/  IMAD.X R81, R67, 0x1, R66, P0 ;  /* 0x0000000143517824 */ /* 0x000fe200000e0642 */
[----:B------:R-:W-:Y:S02]  /*a280*/  LOP3.LUT R85, R64, R67, RZ, 0x3c, !PT ;  /* 0x0000004340557212 */ /* 0x000fe400078e3cff */
[----:B------:R-:W-:Y:S02]  /*a290*/  LOP3.LUT R70, R59, R50, RZ, 0x3c, !PT ;  /* 0x000000323b467212 */ /* 0x000fe400078e3cff */
[----:B------:R-:W-:-:S02]  /*a2a0*/  LOP3.LUT R82, R78, R89, RZ, 0x3c, !PT ;  /* 0x000000594e527212 */ /* 0x000fc400078e3cff */
[----:B------:R-:W-:Y:S02]  /*a2b0*/  IADD3 R66, P0, PT, R85, R68, RZ ;  /* 0x0000004455427210 */ /* 0x000fe40007f1e0ff */
[----:B------:R-:W-:Y:S01]  /*a2c0*/  LOP3.LUT R85, R81, R62, RZ, 0x3c, !PT ;  /* 0x0000003e51557212 */ /* 0x000fe200078e3cff */
[----:B------:R-:W-:Y:S01]  /*a2d0*/  IMAD.X R62, R70, 0x1, R81, P1 ;  /* 0x00000001463e7824 */ /* 0x000fe200008e0651 */
[----:B------:R-:W-:Y:S02]  /*a2e0*/  IADD3 R73, P2, PT, R82, R73, RZ ;  /* 0x0000004952497210 */ /* 0x000fe40007f5e0ff */
[----:B------:R-:W-:Y:S02]  /*a2f0*/  LOP3.LUT R68, R56, R57, RZ, 0x3c, !PT ;  /* 0x0000003938447212 */ /* 0x000fe400078e3cff */
[----:B------:R-:W-:Y:S02]  /*a300*/  LOP3.LUT R81, R61, R60, RZ, 0x3c, !PT ;  /* 0x0000003c3d517212 */ /* 0x000fe400078e3cff */
[----:B------:R-:W-:Y:S01]  /*a310*/  LOP3.LUT R54, R87, R54, RZ, 0x3c, !PT ;  /* 0x0000003657367212 */ /* 0x000fe200078e3cff */
[----:B------:R-:W-:Y:S01]  /*a320*/  IMAD.X R83, R68, 0x1, R83, P2 ;  /* 0x0000000144537824 */ /* 0x000fe200010e0653 */
[----:B------:R-:W-:Y:S01]  /*a330*/  LOP3.LUT R71, R62, R71, RZ, 0x3c, !PT ;  /* 0x000000473e477212 */ /* 0x000fe200078e3cff */
[----:B------:R-:W-:Y:S01]  /*a340*/  IMAD.X R74, R81, 0x1, R74, P0 ;  /* 0x00000001514a7824 */ /* 0x000fe200000e064a */
[----:B------:R-:W-:-:S02]  /*a350*/  SHF.R.W.U32 R70, R85, 0x1f, R76 ;  /* 0x0000001f55467819 */ /* 0x000fc40000001e4c */
[----:B------:R-:W-:Y:S02]  /*a360*/  SHF.R.W.U32 R68, R76, 0x1f, R85 ;  /* 0x0000001f4c447819 */ /* 0x000fe40000001e55 */
[C-C-:B------:R-:W-:Y:S02]  /*a370*/  PRMT R85, R54.reuse, 0x6543, R71.reuse ;  /* 0x0000654336557816 */ /* 0x140fe40000000047 */
[----:B------:R-:W-:Y:S02]  /*a380*/  PRMT R71, R54, 0x2107, R71 ;  /* 0x0000210736477816 */ /* 0x000fe40000000047 */
[----:B------:R-:W-:Y:S02]  /*a390*/  IADD3 R54, P0, P1, R6, R79, R70 ;  /* 0x0000004f06367210 */ /* 0x000fe4000791e046 */
[----:B------:R-:W-:Y:S02]  /*a3a0*/  LOP3.LUT R52, R73, R52, RZ, 0x3c, !PT ;  /* 0x0000003449347212 */ /* 0x000fe400078e3cff */
[----:B------:R-:W-:-:S02]  /*a3b0*/  LOP3.LUT R81, R83, R58, RZ, 0x3c, !PT ;  /* 0x0000003a53517212 */ /* 0x000fc400078e3cff */
[----:B------:R-:W-:Y:S02]  /*a3c0*/  IADD3.X R58, PT, PT, R7, R65, R68, P0, P1 ;  /* 0x00000041073a7210 */ /* 0x000fe400007e2444 */
[----:B------:R-:W-:Y:S02]  /*a3d0*/  LOP3.LUT R79, R66, R77, RZ, 0x3c, !PT ;  /* 0x0000004d424f7212 */ /* 0x000fe400078e3cff */
[----:B------:R-:W-:Y:S02]  /*a3e0*/  LOP3.LUT R76, R74, R55, RZ, 0x3c, !PT ;  /* 0x000000374a4c7212 */ /* 0x000fe400078e3cff */
[C-C-:B------:R-:W-:Y:S02]  /*a3f0*/  PRMT R65, R52.reuse, 0x6543, R81.reuse ;  /* 0x0000654334417816 */ /* 0x140fe40000000051 */
[----:B------:R-:W-:Y:S02]  /*a400*/  PRMT R81, R52, 0x2107, R81 ;  /* 0x0000210734517816 */ /* 0x000fe40000000051 */
[----:B------:R-:W-:-:S02]  /*a410*/  LOP3.LUT R52, R58, R51, RZ, 0x3c, !PT ;  /* 0x000000333a347212 */ /* 0x000fc400078e3cff */
[C-C-:B------:R-:W-:Y:S02]  /*a420*/  PRMT R77, R79.reuse, 0x6543, R76.reuse ;  /* 0x000065434f4d7816 */ /* 0x140fe4000000004c */
[----:B------:R-:W-:Y:S02]  /*a430*/  IADD3 R55, P0, P1, R2, R85, R59 ;  /* 0x0000005502377210 */ /* 0x000fe4000791e03b */
[----:B------:R-:W-:Y:S02]  /*a440*/  IADD3 R75, P2, PT, R52, R75, RZ ;  /* 0x0000004b344b7210 */ /* 0x000fe40007f5e0ff */
[----:B------:R-:W-:Y:S02]  /*a450*/  PRMT R79, R79, 0x2107, R76 ;  /* 0x000021074f4f7816 */ /* 0x000fe4000000004c */
[----:B------:R-:W-:Y:S02]  /*a460*/  IADD3 R52, P5, P6, R4, R77, R61 ;  /* 0x0000004d04347210 */ /* 0x000fe40007ebe03d */
[----:B------:R-:W-:-:S02]  /*a470*/  IADD3 R76, P3, P4, R28, R65, R56 ;  /* 0x000000411c4c7210 */ /* 0x000fc40007c7e038 */
[----:B------:R-:W-:Y:S02]  /*a480*/  LOP3.LUT R80, R55, R63, R72, 0x96, !PT ;  /* 0x0000003f37507212 */ /* 0x000fe400078e9648 */
[----:B------:R-:W-:Y:S02]  /*a490*/  IADD3.X R63, PT, PT, R3, R71, R63, P0, P1 ;  /* 0x00000047033f7210 */ /* 0x000fe400007e243f */
[----:B------:R-:W-:Y:S02]  /*a4a0*/  LOP3.LUT R72, R52, R64, R67, 0x96, !PT ;  /* 0x0000004034487212 */ /* 0x000fe400078e9643 */
[----:B------:R-:W-:Y:S02]  /*a4b0*/  LOP3.LUT R89, R76, R78, R89, 0x96, !PT ;  /* 0x0000004e4c597212 */ /* 0x000fe400078e9659 */
[----:B------:R-:W-:Y:S02]  /*a4c0*/  IADD3.X R67, PT, PT, R5, R79, R64, P5, P6 ;  /* 0x0000004f05437210 */ /* 0x000fe40002fec440 */
[----:B------:R-:W-:-:S02]  /*a4d0*/  IADD3.X R78, PT, PT, R29, R81, R78, P3, P4 ;  /* 0x000000511d4e7210 */ /* 0x000fc40001fe844e */
[----:B------:R-:W-:Y:S02]  /*a4e0*/  LOP3.LUT R64, R54, R53, RZ, 0x3c, !PT ;  /* 0x0000003536407212 */ /* 0x000fe400078e3cff */
[----:B------:R-:W-:Y:S02]  /*a4f0*/  LOP3.LUT R59, R63, R59, R50, 0x96, !PT ;  /* 0x0000003b3f3b7212 */ /* 0x000fe400078e9632 */
[----:B------:R-:W-:Y:S01]  /*a500*/  LOP3.LUT R50, R78, R56, R57, 0x96, !PT ;  /* 0x000000384e327212 */ /* 0x000fe200078e9639 */
[----:B------:R-:W-:Y:S01]  /*a510*/  IMAD.X R69, R64, 0x1, R69, P2 ;  /* 0x0000000140457824 */ /* 0x000fe200010e0645 */
[----:B------:R-:W-:Y:S02]  /*a520*/  LOP3.LUT R57, R67, R61, R60, 0x96, !PT ;  /* 0x0000003d43397212 */ /* 0x000fe400078e963c */
[----:B------:R-:W-:Y:S02]  /*a530*/  PRMT R64, R80, 0x5432, R59 ;  /* 0x0000543250407816 */ /* 0x000fe4000000003b */
[----:B------:R-:W-:-:S02]  /*a540*/  PRMT R61, R72, 0x5432, R57 ;  /* 0x00005432483d7816 */ /* 0x000fc40000000039 */
[----:B------:R-:W-:Y:S02]  /*a550*/  PRMT R59, R80, 0x1076, R59 ;  /* 0x00001076503b7816 */ /* 0x000fe4000000003b */
[----:B------:R-:W-:Y:S02]  /*a560*/  IADD3 R60, P0, PT, R64, R87, RZ ;  /* 0x00000057403c7210 */ /* 0x000fe40007f1e0ff */
[----:B------:R-:W-:Y:S02]  /*a570*/  PRMT R57, R72, 0x1076, R57 ;  /* 0x0000107648397816 */ /* 0x000fe40000000039 */
[----:B------:R-:W-:Y:S01]  /*a580*/  IADD3 R66, P1, PT, R61, R66, RZ ;  /* 0x000000423d427210 */ /* 0x000fe20007f3e0ff */
[----:B------:R-:W-:Y:S01]  /*a590*/  IMAD.X R62, R59, 0x1, R62, P0 ;  /* 0x000000013b3e7824 */ /* 0x000fe200000e063e */
[----:B------:R-:W-:Y:S02]  /*a5a0*/  PRMT R56, R89, 0x5432, R50 ;  /* 0x0000543259387816 */ /* 0x000fe40000000032 */
[----:B------:R-:W-:Y:S01]  /*a5b0*/  LOP3.LUT R72, R75, R70, RZ, 0x3c, !PT ;  /* 0x000000464b487212 */ /* 0x000fe200078e3cff */
[----:B------:R-:W-:Y:S01]  /*a5c0*/  IMAD.X R74, R57, 0x1, R74, P1 ;  /* 0x00000001394a7824 */ /* 0x000fe200008e064a */
[----:B------:R-:W-:-:S02]  /*a5d0*/  LOP3.LUT R87, R69, R68, RZ, 0x3c, !PT ;  /* 0x0000004445577212 */ /* 0x000fc400078e3cff */
[----:B------:R-:W-:Y:S02]  /*a5e0*/  PRMT R50, R89, 0x1076, R50 ;  /* 0x0000107659327816 */ /* 0x000fe40000000032 */
[----:B------:R-:W-:Y:S02]  /*a5f0*/  LOP3.LUT R85, R60, R85, RZ, 0x3c, !PT ;  /* 0x000000553c557212 */ /* 0x000fe400078e3cff */
[----:B------:R-:W-:Y:S02]  /*a600*/  LOP3.LUT R70, R62, R71, RZ, 0x3c, !PT ;  /* 0x000000473e467212 */ /* 0x000fe400078e3cff */
[----:B------:R-:W-:Y:S02]  /*a610*/  IADD3 R82, P1, PT, R56, R73, RZ ;  /* 0x0000004938527210 */ /* 0x000fe40007f3e0ff */
[C-C-:B------:R-:W-:Y:S02]  /*a620*/  PRMT R68, R72.reuse, 0x6543, R87.reuse ;  /* 0x0000654348447816 */ /* 0x140fe40000000057 */
[----:B------:R-:W-:-:S02]  /*a630*/  PRMT R71, R72, 0x2107, R87 ;  /* 0x0000210748477816 */ /* 0x000fc40000000057 */
[----:B------:R-:W-:Y:S02]  /*a640*/  LOP3.LUT R84, R66, R77, RZ, 0x3c, !PT ;  /* 0x0000004d42547212 */ /* 0x000fe400078e3cff */
[----:B------:R-:W-:Y:S02]  /*a650*/  LOP3.LUT R87, R74, R79, RZ, 0x3c, !PT ;  /* 0x0000004f4a577212 */ /* 0x000fe400078e3cff */
[----:B------:R-:W-:Y:S02]  /*a660*/  SHF.R.W.U32 R77, R70, 0x1f, R85 ;  /* 0x0000001f464d7819 */ /* 0x000fe40000001e55 */
[----:B------:R-:W-:Y:S01]  /*a670*/  SHF.R.W.U32 R79, R85, 0x1f, R70 ;  /* 0x0000001f554f7819 */ /* 0x000fe20000001e46 */
[----:B------:R-:W-:Y:S01]  /*a680*/  IMAD.X R70, R50, 0x1, R83, P1 ;  /* 0x0000000132467824 */ /* 0x000fe200008e0653 */
[----:B------:R-:W-:Y:S02]  /*a690*/  IADD3 R80, P0, PT, R68, R54, RZ ;  /* 0x0000003644507210 */ /* 0x000fe40007f1e0ff */
[----:B------:R-:W-:-:S02]  /*a6a0*/  SHF.R.W.U32 R72, R87, 0x1f, R84 ;  /* 0x0000001f57487819 */ /* 0x000fc40000001e54 */
[----:B------:R-:W-:Y:S02]  /*a6b0*/  SHF.R.W.U32 R73, R84, 0x1f, R87 ;  /* 0x0000001f54497819 */ /* 0x000fe40000001e57 */
[----:B------:R-:W-:Y:S02]  /*a6c0*/  LOP3.LUT R84, R82, R65, RZ, 0x3c, !PT ;  /* 0x0000004152547212 */ /* 0x000fe400078e3cff */
[----:B------:R-:W-:Y:S02]  /*a6d0*/  LOP3.LUT R85, R70, R81, RZ, 0x3c, !PT ;  /* 0x0000005146557212 */ /* 0x000fe400078e3cff */
[----:B------:R-:W-:Y:S01]  /*a6e0*/  LOP3.LUT R83, R80, R58, R51, 0x96, !PT ;  /* 0x0000003a50537212 */ /* 0x000fe200078e9633 */
[----:B------:R-:W-:Y:S01]  /*a6f0*/  IMAD.X R58, R71, 0x1, R58, P0 ;  /* 0x00000001473a7824 */ /* 0x000fe200000e063a */
[----:B------:R-:W-:Y:S02]  /*a700*/  IADD3 R55, P0, P1, R72, R12, R55 ;  /* 0x0000000c48377210 */ /* 0x000fe4000791e037 */
[----:B------:R-:W-:-:S02]  /*a710*/  SHF.R.W.U32 R81, R85, 0x1f, R84 ;  /* 0x0000001f55517819 */ /* 0x000fc40000001e54 */
[----:B------:R-:W-:Y:S02]  /*a720*/  IADD3 R51, P2, P3, R6, R80, R77 ;  /* 0x0000005006337210 */ /* 0x000fe40007b5e04d */
[----:B------:R-:W-:Y:S02]  /*a730*/  LOP3.LUT R54, R58, R54, R53, 0x96, !PT ;  /* 0x000000363a367212 */ /* 0x000fe400078e9635 */
[----:B------:R-:W-:Y:S02]  /*a740*/  IADD3.X R63, PT, PT, R73, R13, R63, P0, P1 ;  /* 0x0000000d493f7210 */ /* 0x000fe400007e243f */
[----:B------:R-:W-:Y:S02]  /*a750*/  SHF.R.W.U32 R80, R84, 0x1f, R85 ;  /* 0x0000001f54507819 */ /* 0x000fe40000001e55 */
[----:B------:R-:W-:Y:S02]  /*a760*/  IADD3 R53, P0, PT, R81, R52, RZ ;  /* 0x0000003451357210 */ /* 0x000fe40007f1e0ff */
[----:B------:R-:W-:-:S02]  /*a770*/  IADD3.X R65, PT, PT, R7, R58, R79, P2, P3 ;  /* 0x0000003a07417210 */ /* 0x000fc400017e644f */
[C-C-:B------:R-:W-:Y:S02]  /*a780*/  PRMT R58, R83.reuse, 0x1076, R54.reuse ;  /* 0x00001076533a7816 */ /* 0x140fe40000000036 */
[----:B------:R-:W-:Y:S01]  /*a790*/  PRMT R52, R83, 0x5432, R54 ;  /* 0x0000543253347816 */ /* 0x000fe20000000036 */
[----:B------:R-:W-:Y:S01]  /*a7a0*/  IMAD.X R54, R80, 0x1, R67, P0 ;  /* 0x0000000150367824 */ /* 0x000fe200000e0643 */
[----:B------:R-:W-:Y:S02]  /*a7b0*/  LOP3.LUT R85, R63, R58, RZ, 0x3c, !PT ;  /* 0x0000003a3f557212 */ /* 0x000fe400078e3cff */
[----:B------:R-:W-:Y:S02]  /*a7c0*/  IADD3 R75, P0, PT, R52, R75, RZ ;  /* 0x0000004b344b7210 */ /* 0x000fe40007f1e0ff */
[----:B------:R-:W-:Y:S02]  /*a7d0*/  LOP3.LUT R84, R54, R59, RZ, 0x3c, !PT ;  /* 0x0000003b36547212 */ /* 0x000fe400078e3cff */
[----:B------:R-:W-:-:S02]  /*a7e0*/  IADD3 R67, P1, PT, R85, R82, RZ ;  /* 0x0000005255437210 */ /* 0x000fc40007f3e0ff */
[----:B------:R-:W-:Y:S02]  /*a7f0*/  LOP3.LUT R82, R75, R68, RZ, 0x3c, !PT ;  /* 0x000000444b527212 */ /* 0x000fe400078e3cff */
[----:B------:R-:W-:Y:S02]  /*a800*/  LOP3.LUT R83, R55, R52, RZ, 0x3c, !PT ;  /* 0x0000003437537212 */ /* 0x000fe400078e3cff */
[----:B------:R-:W-:Y:S01]  /*a810*/  IADD3 R68, P3, PT, R84, R75, RZ ;  /* 0x0000004b54447210 */ /* 0x000fe20007f7e0ff */
[----:B------:R-:W-:Y:S01]  /*a820*/  IMAD.X R84, R58, 0x1, R69, P0 ;  /* 0x000000013a547824 */ /* 0x000fe200000e0645 */
[----:B------:R-:W-:Y:S01]  /*a830*/  LOP3.LUT R87, R65, R50, RZ, 0x3c, !PT ;  /* 0x0000003241577212 */ /* 0x000fe200078e3cff */
[----:B------:R-:W-:Y:S01]  /*a840*/  IMAD.X R70, R83, 0x1, R70, P1 ;  /* 0x0000000153467824 */ /* 0x000fe200008e0646 */
[----:B------:R-:W-:Y:S02]  /*a850*/  LOP3.LUT R75, R53, R64, RZ, 0x3c, !PT ;  /* 0x00000040354b7212 */ /* 0x000fe400078e3cff */
[----:B------:R-:W-:-:S02]  /*a860*/  LOP3.LUT R83, R84, R71, RZ, 0x3c, !PT ;  /* 0x0000004754537212 */ /* 0x000fc400078e3cff */
[----:B------:R-:W-:Y:S01]  /*a870*/  IADD3 R66, P2, PT, R87, R66, RZ ;  /* 0x0000004257427210 */ /* 0x000fe20007f5e0ff */
[----:B------:R-:W-:Y:S01]  /*a880*/  IMAD.X R71, R75, 0x1, R84, P3 ;  /* 0x000000014b477824 */ /* 0x000fe200018e0654 */
[----:B------:R-:W-:Y:S02]  /*a890*/  LOP3.LUT R85, R51, R56, RZ, 0x3c, !PT ;  /* 0x0000003833557212 */ /* 0x000fe400078e3cff */
[----:B------:R-:W-:Y:S02]  /*a8a0*/  SHF.R.W.U32 R75, R83, 0x1f, R82 ;  /* 0x0000001f534b7819 */ /* 0x000fe40000001e52 */
[----:B------:R-:W-:Y:S01]  /*a8b0*/  LOP3.LUT R72, R67, R72, RZ, 0x3c, !PT ;  /* 0x0000004843487212 */ /* 0x000fe200078e3cff */
[----:B------:R-:W-:Y:S01]  /*a8c0*/  IMAD.X R69, R85, 0x1, R74, P2 ;  /* 0x0000000155457824 */ /* 0x000fe200010e064a */
[----:B------:R-:W-:Y:S02]  /*a8d0*/  LOP3.LUT R85, R70, R73, RZ, 0x3c, !PT ;  /* 0x0000004946557212 */ /* 0x000fe400078e3cff */
[----:B------:R-:W-:-:S02]  /*a8e0*/  SHF.R.W.U32 R73, R82, 0x1f, R83 ;  /* 0x0000001f52497819 */ /* 0x000fc40000001e53 */
[----:B------:R-:W-:Y:S02]  /*a8f0*/  IADD3 R76, P0, P1, R32, R76, R75 ;  /* 0x0000004c204c7210 */ /* 0x000fe4000791e04b */
[C-C-:B------:R-:W-:Y:S02]  /*a900*/  PRMT R74, R72.reuse, 0x6543, R85.reuse ;  /* 0x00006543484a7816 */ /* 0x140fe40000000055 */
[----:B------:R-:W-:Y:S02]  /*a910*/  PRMT R72, R72, 0x2107, R85 ;  /* 0x0000210748487816 */ /* 0x000fe40000000055 */
[----:B------:R-:W-:Y:S02]  /*a920*/  IADD3.X R78, PT, PT, R33, R78, R73, P0, P1 ;  /* 0x0000004e214e7210 */ /* 0x000fe400007e2449 */
[----:B------:R-:W-:Y:S02]  /*a930*/  LOP3.LUT R84, R68, R81, RZ, 0x3c, !PT ;  /* 0x0000005144547212 */ /* 0x000fe400078e3cff */
[----:B------:R-:W-:-:S02]  /*a940*/  LOP3.LUT R85, R71, R80, RZ, 0x3c, !PT ;  /* 0x0000005047557212 */ /* 0x000fc400078e3cff */
[----:B------:R-:W-:Y:S02]  /*a950*/  LOP3.LUT R77, R66, R77, RZ, 0x3c, !PT ;  /* 0x0000004d424d7212 */ /* 0x000fe400078e3cff */
[----:B------:R-:W-:Y:S02]  /*a960*/  LOP3.LUT R82, R69, R79, RZ, 0x3c, !PT ;  /* 0x0000004f45527212 */ /* 0x000fe400078e3cff */
[----:B------:R-:W-:Y:S02]  /*a970*/  LOP3.LUT R83, R78, R57, RZ, 0x3c, !PT ;  /* 0x000000394e537212 */ /* 0x000fe400078e3cff */
[----:B------:R-:W-:Y:S02]  /*a980*/  PRMT R80, R84, 0x6543, R85 ;  /* 0x0000654354507816 */ /* 0x000fe40000000055 */
[C-C-:B------:R-:W-:Y:S02]  /*a990*/  PRMT R81, R77.reuse, 0x6543, R82.reuse ;  /* 0x000065434d517816 */ /* 0x140fe40000000052 */
[----:B------:R-:W-:-:S02]  /*a9a0*/  PRMT R79, R77, 0x2107, R82 ;  /* 0x000021074d4f7816 */ /* 0x000fc40000000052 */
[----:B------:R-:W-:Y:S02]  /*a9b0*/  IADD3 R60, P4, PT, R83, R60, RZ ;  /* 0x0000003c533c7210 */ /* 0x000fe40007f9e0ff */
[----:B------:R-:W-:Y:S02]  /*a9c0*/  PRMT R77, R84, 0x2107, R85 ;  /* 0x00002107544d7816 */ /* 0x000fe40000000055 */
[----:B------:R-:W-:Y:S02]  /*a9d0*/  IADD3 R83, P5, PT, R80, R53, RZ ;  /* 0x0000003550537210 */ /* 0x000fe40007fbe0ff */
[----:B------:R-:W-:Y:S02]  /*a9e0*/  IADD3 R84, P2, P3, R8, R81, R51 ;  /* 0x0000005108547210 */ /* 0x000fe40007b5e033 */
[----:B------:R-:W-:Y:S01]  /*a9f0*/  LOP3.LUT R86, R83, R54, R59, 0x96, !PT ;  /* 0x0000003653567212 */ /* 0x000fe200078e963b */
[----:B------:R-:W-:Y:S01]  /*aa00*/  IMAD.X R59, R77, 0x1, R54, P5 ;  /* 0x000000014d3b7824 */ /* 0x000fe200028e0636 */
[----:B------:R-:W-:-:S02]  /*aa10*/  IADD3 R82, P0, P1, R28, R74, R55 ;  /* 0x0000004a1c527210 */ /* 0x000fc4000791e037 */
[----:B------:R-:W-:Y:S02]  /*aa20*/  LOP3.LUT R54, R84, R65, R50, 0x96, !PT ;  /* 0x0000004154367212 */ /* 0x000fe400078e9632 */
[----:B------:R-:W-:Y:S02]  /*aa30*/  IADD3.X R65, PT, PT, R9, R79, R65, P2, P3 ;  /* 0x0000004f09417210 */ /* 0x000fe400017e6441 */
[----:B------:R-:W-:Y:S02]  /*aa40*/  LOP3.LUT R89, R59, R53, R64, 0x96, !PT ;  /* 0x000000353b597212 */ /* 0x000fe400078e9640 */
[----:B------:R-:W-:Y:S02]  /*aa50*/  LOP3.LUT R58, R82, R63, R58, 0x96, !PT ;  /* 0x0000003f523a7212 */ /* 0x000fe400078e963a */
[----:B------:R-:W-:Y:S02]  /*aa60*/  IADD3.X R63, PT, PT, R29, R72, R63, P0, P1 ;  /* 0x000000481d3f7210 */ /* 0x000fe400007e243f */
[----:B------:R-:W-:-:S02]  /*aa70*/  LOP3.LUT R85, R65, R51, R56, 0x96, !PT ;  /* 0x0000003341557212 */ /* 0x000fc400078e9638 */
[--C-:B------:R-:W-:Y:S02]  /*aa80*/  PRMT R51, R86, 0x5432, R89.reuse ;  /* 0x0000543256337816 */ /* 0x100fe40000000059 */
[----:B------:R-:W-:Y:S02]  /*aa90*/  LOP3.LUT R87, R76, R61, RZ, 0x3c, !PT ;  /* 0x0000003d4c577212 */ /* 0x000fe400078e3cff */
[----:B------:R-:W-:Y:S02]  /*aaa0*/  LOP3.LUT R53, R63, R55, R52, 0x96, !PT ;  /* 0x000000373f357212 */ /* 0x000fe400078e9634 */
[----:B------:R-:W-:Y:S01]  /*aab0*/  PRMT R52, R86, 0x1076, R89 ;  /* 0x0000107656347816 */ /* 0x000fe20000000059 */
[----:B------:R-:W-:Y:S01]  /*aac0*/  IMAD.X R62, R87, 0x1, R62, P4 ;  /* 0x00000001573e7824 */ /* 0x000fe200020e063e */
[----:B------:R-:W-:Y:S02]  /*aad0*/  IADD3 R55, P0, PT, R51, R68, RZ ;  /* 0x0000004433377210 */ /* 0x000fe40007f1e0ff */
[----:B------:R-:W-:-:S02]  /*aae0*/  PRMT R50, R58, 0x5432, R53 ;  /* 0x000054323a327816 */ /* 0x000fc40000000035 */
[----:B------:R-:W-:Y:S01]  /*aaf0*/  PRMT R53, R58, 0x1076, R53 ;  /* 0x000010763a357816 */ /* 0x000fe20000000035 */
[----:B------:R-:W-:Y:S01]  /*ab00*/  IMAD.X R56, R52, 0x1, R71, P0 ;  /* 0x0000000134387824 */ /* 0x000fe200000e0647 */
[----:B------:R-:W-:Y:S02]  /*ab10*/  LOP3.LUT R58, R60, R75, RZ, 0x3c, !PT ;  /* 0x0000004b3c3a7212 */ /* 0x000fe400078e3cff */
[--C-:B------:R-:W-:Y:S02]  /*ab20*/  PRMT R75, R54, 0x5432, R85.reuse ;  /* 0x00005432364b7816 */ /* 0x100fe40000000055 */
[----:B------:R-:W-:Y:S02]  /*ab30*/  LOP3.LUT R73, R62, R73, RZ, 0x3c, !PT ;  /* 0x000000493e497212 */ /* 0x000fe400078e3cff */
[----:B------:R-:W-:Y:S02]  /*ab40*/  PRMT R54, R54, 0x1076, R85 ;  /* 0x0000107636367816 */ /* 0x000fe40000000055 */
[----:B------:R-:W-:-:S02]  /*ab50*/  IADD3 R66, P1, PT, R75, R66, RZ ;  /* 0x000000424b427210 */ /* 0x000fc40007f3e0ff */
[----:B------:R-:W-:Y:S02]  /*ab60*/  LOP3.LUT R80, R55, R80, RZ, 0x3c, !PT ;  /* 0x0000005037507212 */ /* 0x000fe400078e3cff */
[----:B------:R-:W-:Y:S02]  /*ab70*/  LOP3.LUT R85, R56, R77, RZ, 0x3c, !PT ;  /* 0x0000004d38557212 */ /* 0x000fe400078e3cff */
[----:B------:R-:W-:Y:S02]  /*ab80*/  IADD3 R87, P0, PT, R50, R67, RZ ;  /* 0x0000004332577210 */ /* 0x000fe40007f1e0ff */
[C-C-:B------:R-:W-:Y:S02]  /*ab90*/  PRMT R71, R58.reuse, 0x6543, R73.reuse ;  /* 0x000065433a477816 */ /* 0x140fe40000000049 */
[----:B------:R-:W-:Y:S01]  /*aba0*/  PRMT R73, R58, 0x2107, R73 ;  /* 0x000021073a497816 */ /* 0x000fe20000000049 */
[----:B------:R-:W-:Y:S01]  /*abb0*/  IMAD.X R58, R54, 0x1, R69, P1 ;  /* 0x00000001363a7824 */ /* 0x000fe200008e0645 */
[----:B------:R-:W-:-:S02]  /*abc0*/  SHF.R.W.U32 R77, R85, 0x1f, R80 ;  /* 0x0000001f554d7819 */ /* 0x000fc40000001e50 */
[----:B------:R-:W-:Y:S01]  /*abd0*/  SHF.R.W.U32 R67, R80, 0x1f, R85 ;  /* 0x0000001f50437819 */ /* 0x000fe20000001e55 */
[----:B------:R-:W-:Y:S01]  /*abe0*/  IMAD.X R85, R53, 0x1, R70, P0 ;  /* 0x0000000135557824 */ /* 0x000fe200000e0646 */
[----:B------:R-:W-:Y:S02]  /*abf0*/  IADD3 R64, P0, P1, R34, R71, R76 ;  /* 0x0000004722407210 */ /* 0x000fe4000791e04c */
[----:B------:R-:W-:Y:S02]  /*ac00*/  LOP3.LUT R81, R66, R81, RZ, 0x3c, !PT ;  /* 0x0000005142517212 */ /* 0x000fe400078e3cff */
[----:B------:R-:W-:Y:S02]  /*ac10*/  LOP3.LUT R70, R58, R79, RZ, 0x3c, !PT ;  /* 0x0000004f3a467212 */ /* 0x000fe400078e3cff */
[----:B------:R-:W-:Y:S02]  /*ac20*/  LOP3.LUT R68, R87, R74, RZ, 0x3c, !PT ;  /* 0x0000004a57447212 */ /* 0x000fe400078e3cff */
[----:B------:R-:W-:-:S02]  /*ac30*/  LOP3.LUT R69, R85, R72, RZ, 0x3c, !PT ;  /* 0x0000004855457212 */ /* 0x000fc400078e3cff */
[----:B------:R-:W-:Y:S02]  /*ac40*/  LOP3.LUT R72, R64, R78, R57, 0x96, !PT ;  /* 0x0000004e40487212 */ /* 0x000fe400078e9639 */
[----:B------:R-:W-:Y:S02]  /*ac50*/  IADD3.X R74, PT, PT, R0, R73, R78, P0, P1 ;  /* 0x00000049004a7210 */ /* 0x000fe400007e244e */
[----:B------:R-:W-:Y:S02]  /*ac60*/  IADD3 R64, P0, P1, R2, R64, R77 ;  /* 0x0000004002407210 */ /* 0x000fe4000791e04d */
[----:B------:R-:W-:Y:S02]  /*ac70*/  SHF.R.W.U32 R78, R70, 0x1f, R81 ;  /* 0x0000001f464e7819 */ /* 0x000fe40000001e51 */
[----:B------:R-:W-:Y:S02]  /*ac80*/  SHF.R.W.U32 R57, R69, 0x1f, R68 ;  /* 0x0000001f45397819 */ /* 0x000fe40000001e44 */
[----:B------:R-:W-:-:S02]  /*ac90*/  SHF.R.W.U32 R68, R68, 0x1f, R69 ;  /* 0x0000001f44447819 */ /* 0x000fc40000001e45 */
[----:B------:R-:W-:Y:S02]  /*aca0*/  IADD3.X R69, PT, PT, R3, R74, R67, P0, P1 ;  /* 0x0000004a03457210 */ /* 0x000fe400007e2443 */
[----:B------:R-:W-:Y:S02]  /*acb0*/  SHF.R.W.U32 R79, R81, 0x1f, R70 ;  /* 0x0000001f514f7819 */ /* 0x000fe40000001e46 */
[----:B------:R-:W-:Y:S02]  /*acc0*/  LOP3.LUT R61, R74, R76, R61, 0x96, !PT ;  /* 0x0000004c4a3d7212 */ /* 0x000fe400078e963d */
[----:B------:R-:W-:Y:S02]  /*acd0*/  IADD3 R82, P0, PT, R78, R82, RZ ;  /* 0x000000524e527210 */ /* 0x000fe40007f1e0ff */
[----:B------:R-:W-:Y:S02]  /*ace0*/  LOP3.LUT R74, R69, R54, RZ, 0x3c, !PT ;  /* 0x00000036454a7212 */ /* 0x000fe400078e3cff */
[----:B------:R-:W-:Y:S01]  /*acf0*/  PRMT R70, R72, 0x5432, R61 ;  /* 0x0000543248467816 */ /* 0x000fe2000000003d */
[----:B------:R-:W-:Y:S01]  /*ad00*/  IMAD.X R63, R79, 0x1, R63, P0 ;  /* 0x000000014f3f7824 */ /* 0x000fe200000e063f */
[----:B------:R-:W-:-:S02]  /*ad10*/  IADD3 R83, P2, P3, R30, R83, R57 ;  /* 0x000000531e537210 */ /* 0x000fc40007b5e039 */
[----:B------:R-:W-:Y:S02]  /*ad20*/  PRMT R61, R72, 0x1076, R61 ;  /* 0x00001076483d7816 */ /* 0x000fe4000000003d */
[----:B------:R-:W-:Y:S02]  /*ad30*/  IADD3 R72, P1, PT, R74, R87, RZ ;  /* 0x000000574a487210 */ /* 0x000fe40007f3e0ff */
[----:B------:R-:W-:Y:S02]  /*ad40*/  IADD3 R60, P0, PT, R70, R60, RZ ;  /* 0x0000003c463c7210 */ /* 0x000fe40007f1e0ff */
[----:B------:R-:W-:Y:S02]  /*ad50*/  IADD3.X R74, PT, PT, R31, R59, R68, P2, P3 ;  /* 0x0000003b1f4a7210 */ /* 0x000fe400017e6444 */
[----:B------:R-:W-:Y:S01]  /*ad60*/  LOP3.LUT R59, R52, R63, RZ, 0x3c, !PT ;  /* 0x0000003f343b7212 */ /* 0x000fe200078e3cff */
[----:B------:R-:W-:Y:S01]  /*ad70*/  IMAD.X R76, R61, 0x1, R62, P0 ;  /* 0x000000013d4c7824 */ /* 0x000fe200000e063e */
[----:B------:R-:W-:-:S02]  /*ad80*/  LOP3.LUT R81, R51, R82, RZ, 0x3c, !PT ;  /* 0x0000005233517212 */ /* 0x000fc400078e3cff */
[----:B------:R-:W-:Y:S02]  /*ad90*/  IADD3 R59, P0, PT, R59, R60, RZ ;  /* 0x0000003c3b3b7210 */ /* 0x000fe40007f1e0ff */
[----:B------:R-:W-:Y:S02]  /*ada0*/  LOP3.LUT R87, R74, R61, RZ, 0x3c, !PT ;  /* 0x0000003d4a577212 */ /* 0x000fe400078e3cff */
[----:B------:R-:W-:Y:S01]  /*adb0*/  LOP3.LUT R80, R60, R71, RZ, 0x3c, !PT ;  /* 0x000000473c507212 */ /* 0x000fe200078e3cff */
[----:B------:R-:W-:Y:S01]  /*adc0*/  IMAD.X R60, R81, 0x1, R76, P0 ;  /* 0x00000001513c7824 */ /* 0x000fe200000e064c */
[----:B------:R-:W-:Y:S02]  /*add0*/  IADD3 R66, P2, PT, R87, R66, RZ ;  /* 0x0000004257427210 */ /* 0x000fe40007f5e0ff */
[----:B------:R-:W-:Y:S02]  /*ade0*/  LOP3.LUT R71, R83, R70, RZ, 0x3c, !PT ;  /* 0x0000004653477212 */ /* 0x000fe400078e3cff */
[----:B------:R-:W-:-:S02]  /*adf0*/  LOP3.LUT R73, R76, R73, RZ, 0x3c, !PT ;  /* 0x000000494c497212 */ /* 0x000fc400078e3cff */
[----:B------:R-:W-:Y:S01]  /*ae00*/  LOP3.LUT R81, R60, R79, RZ, 0x3c, !PT ;  /* 0x0000004f3c517212 */ /* 0x000fe200078e3cff */
[----:B------:R-:W-:Y:S01]  /*ae10*/  IMAD.X R79, R71, 0x1, R58, P2 ;  /* 0x00000001474f7824 */ /* 0x000fe200010e063a */
[----:B------:R-:W-:Y:S02]  /*ae20*/  LOP3.LUT R86, R64, R75, RZ, 0x3c, !PT ;  /* 0x0000004b40567212 */ /* 0x000fe400078e3cff */
[----:B------:R-:W-:Y:S02]  /*ae30*/  LOP3.LUT R78, R59, R78, RZ, 0x3c, !PT ;  /* 0x0000004e3b4e7212 */ /* 0x000fe400078e3cff */
[----:B------:R-:W-:Y:S01]  /*ae40*/  SHF.R.W.U32 R71, R73, 0x1f, R80 ;  /* 0x0000001f49477819 */ /* 0x000fe20000001e50 */
[----:B------:R-:W-:Y:S01]  /*ae50*/  IMAD.X R62, R86, 0x1, R85, P1 ;  /* 0x00000001563e7824 */ /* 0x000fe200008e0655 */
[----:B------:R-:W-:Y:S02]  /*ae60*/  SHF.R.W.U32 R76, R80, 0x1f, R73 ;  /* 0x0000001f504c7819 */ /* 0x000fe40000001e49 */
[----:B------:R-:W-:-:S02]  /*ae70*/  PRMT R73, R78, 0x6543, R81 ;  /* 0x000065434e497816 */ /* 0x000fc40000000051 */
[----:B------:R-:W-:Y:S02]  /*ae80*/  PRMT R58, R78, 0x2107, R81 ;  /* 0x000021074e3a7816 */ /* 0x000fe40000000051 */
[----:B------:R-:W-:Y:S02]  /*ae90*/  IADD3 R81, P0, PT, R71, R84, RZ ;  /* 0x0000005447517210 */ /* 0x000fe40007f1e0ff */
[----:B------:R-:W-:Y:S02]  /*aea0*/  LOP3.LUT R77, R72, R77, RZ, 0x3c, !PT ;  /* 0x0000004d484d7212 */ /* 0x000fe400078e3cff */
[----:B------:R-:W-:Y:S01]  /*aeb0*/  LOP3.LUT R80, R62, R67, RZ, 0x3c, !PT ;  /* 0x000000433e507212 */ /* 0x000fe200078e3cff */
[----:B------:R-:W-:Y:S01]  /*aec0*/  IMAD.X R78, R76, 0x1, R65, P0 ;  /* 0x000000014c4e7824 */ /* 0x000fe200000e0641 */
[----:B------:R-:W-:Y:S02]  /*aed0*/  LOP3.LUT R67, R66, R57, RZ, 0x3c, !PT ;  /* 0x0000003942437212 */ /* 0x000fe400078e3cff */
[----:B------:R-:W-:-:S02]  /*aee0*/  LOP3.LUT R84, R79, R68, RZ, 0x3c, !PT ;  /* 0x000000444f547212 */ /* 0x000fc400078e3cff */
[C-C-:B------:R-:W-:Y:S02]  /*aef0*/  PRMT R65, R77.reuse, 0x6543, R80.reuse ;  /* 0x000065434d417816 */ /* 0x140fe40000000050 */
[----:B------:R-:W-:Y:S02]  /*af00*/  PRMT R57, R77, 0x2107, R80 ;  /* 0x000021074d397816 */ /* 0x000fe40000000050 */
[----:B------:R-:W-:Y:S02]  /*af10*/  LOP3.LUT R80, R78, R53, RZ, 0x3c, !PT ;  /* 0x000000354e507212 */ /* 0x000fe400078e3cff */
[----:B------:R-:W-:Y:S02]  /*af20*/  PRMT R68, R67, 0x6543, R84 ;  /* 0x0000654343447816 */ /* 0x000fe40000000054 */
[----:B------:R-:W-:Y:S02]  /*af30*/  IADD3 R77, P0, P1, R26, R73, R82 ;  /* 0x000000491a4d7210 */ /* 0x000fe4000791e052 */
[----:B------:R-:W-:-:S02]  /*af40*/  IADD3 R80, P2, PT, R80, R55, RZ ;  /* 0x0000003750507210 */ /* 0x000fc40007f5e0ff */
[----:B------:R-:W-:Y:S02]  /*af50*/  IADD3 R55, P3, P4, R4, R65, R64 ;  /* 0x0000004104377210 */ /* 0x000fe40007c7e040 */
[----:B------:R-:W-:Y:S02]  /*af60*/  PRMT R67, R67, 0x2107, R84 ;  /* 0x0000210743437816 */ /* 0x000fe40000000054 */
[----:B------:R-:W-:Y:S02]  /*af70*/  IADD3 R85, P5, PT, R68, R83, RZ ;  /* 0x0000005344557210 */ /* 0x000fe40007fbe0ff */
[--C-:B------:R-:W-:Y:S02]  /*af80*/  LOP3.LUT R86, R77, R52, R63.reuse, 0x96, !PT ;  /* 0x000000344d567212 */ /* 0x100fe400078e963f */
[----:B------:R-:W-:Y:S02]  /*af90*/  IADD3.X R63, PT, PT, R27, R58, R63, P0, P1 ;  /* 0x0000003a1b3f7210 */ /* 0x000fe400007e243f */
[----:B------:R-:W-:-:S02]  /*afa0*/  LOP3.LUT R54, R55, R69, R54, 0x96, !PT ;  /* 0x0000004537367212 */ /* 0x000fc400078e9636 */
[----:B------:R-:W-:Y:S02]  /*afb0*/  IADD3.X R69, PT, PT, R5, R57, R69, P3, P4 ;  /* 0x0000003905457210 */ /* 0x000fe40001fe8445 */
[----:B------:R-:W-:Y:S01]  /*afc0*/  LOP3.LUT R84, R85, R74, R61, 0x96, !PT ;  /* 0x0000004a55547212 */ /* 0x000fe200078e963d */
[----:B------:R-:W-:Y:S01]  /*afd0*/  IMAD.X R61, R67, 0x1, R74, P5 ;  /* 0x00000001433d7824 */ /* 0x000fe200028e064a */
[----:B------:R-:W-:Y:S02]  /*afe0*/  LOP3.LUT R87, R63, R51, R82, 0x96, !PT ;  /* 0x000000333f577212 */ /* 0x000fe400078e9652 */
[----:B------:R-:W-:Y:S02]  /*aff0*/  LOP3.LUT R91, R69, R64, R75, 0x96, !PT ;  /* 0x00000040455b7212 */ /* 0x000fe400078e964b */
[----:B------:R-:W-:Y:S02]  /*b000*/  PRMT R52, R86, 0x5432, R87 ;  /* 0x0000543256347816 */ /* 0x000fe40000000057 */
[----:B------:R-:W-:-:S02]  /*b010*/  LOP3.LUT R93, R61, R83, R70, 0x96, !PT ;  /* 0x000000533d5d7212 */ /* 0x000fc400078e9646 */
[----:B------:R-:W-:Y:S02]  /*b020*/  LOP3.LUT R89, R81, R50, RZ, 0x3c, !PT ;  /* 0x0000003251597212 */ /* 0x000fe400078e3cff */
[----:B------:R-:W-:Y:S02]  /*b030*/  PRMT R83, R86, 0x1076, R87 ;  /* 0x0000107656537816 */ /* 0x000fe40000000057 */
[C-C-:B------:R-:W-:Y:S01]  /*b040*/  PRMT R75, R54.reuse, 0x5432, R91.reuse ;  /* 0x00005432364b7816 */ /* 0x140fe2000000005b */
[----:B------:R-:W-:Y:S01]  /*b050*/  IMAD.X R51, R89, 0x1, R56, P2 ;  /* 0x0000000159337824 */ /* 0x000fe200010e0638 */
[----:B------:R-:W-:Y:S02]  /*b060*/  PRMT R87, R54, 0x1076, R91 ;  /* 0x0000107636577816 */ /* 0x000fe4000000005b */
[----:B------:R-:W-:Y:S02]  /*b070*/  IADD3 R54, P0, PT, R52, R59, RZ ;  /* 0x0000003b34367210 */ /* 0x000fe40007f1e0ff */
[----:B------:R-:W-:-:S02]  /*b080*/  LOP3.LUT R64, R80, R71, RZ, 0x3c, !PT ;  /* 0x0000004750407212 */ /* 0x000fc400078e3cff */
[C-C-:B------:R-:W-:Y:S01]  /*b090*/  PRMT R59, R84.reuse, 0x5432, R93.reuse ;  /* 0x00005432543b7816 */ /* 0x140fe2000000005d */
[----:B------:R-:W-:Y:S01]  /*b0a0*/  IMAD.X R71, R83, 0x1, R60, P0 ;  /* 0x0000000153477824 */ /* 0x000fe200000e063c */
[----:B------:R-:W-:Y:S02]  /*b0b0*/  LOP3.LUT R89, R51, R76, RZ, 0x3c, !PT ;  /* 0x0000004c33597212 */ /* 0x000fe400078e3cff */
[----:B------:R-:W-:Y:S02]  /*b0c0*/  PRMT R56, R84, 0x1076, R93 ;  /* 0x0000107654387816 */ /* 0x000fe4000000005d */
[----:B------:R-:W-:Y:S02]  /*b0d0*/  LOP3.LUT R91, R54, R73, RZ, 0x3c, !PT ;  /* 0x00000049365b7212 */ /* 0x000fe400078e3cff */
[----:B------:R-:W-:Y:S02]  /*b0e0*/  LOP3.LUT R58, R71, R58, RZ, 0x3c, !PT ;  /* 0x0000003a473a7212 */ /* 0x000fe400078e3cff */
[----:B------:R-:W-:-:S02]  /*b0f0*/  IADD3 R72, P0, PT, R75, R72, RZ ;  /* 0x000000484b487210 */ /* 0x000fc40007f1e0ff */
[----:B------:R-:W-:Y:S02]  /*b100*/  IADD3 R93, P1, PT, R59, R66, RZ ;  /* 0x000000423b5d7210 */ /* 0x000fe40007f3e0ff */
[C-C-:B------:R-:W-:Y:S01]  /*b110*/  PRMT R60, R64.reuse, 0x6543, R89.reuse ;  /* 0x00006543403c7816 */ /* 0x140fe20000000059 */
[----:B------:R-:W-:Y:S01]  /*b120*/  IMAD.X R62, R87, 0x1, R62, P0 ;  /* 0x00000001573e7824 */ /* 0x000fe200000e063e */
[----:B------:R-:W-:Y:S02]  /*b130*/  PRMT R73, R64, 0x2107, R89 ;  /* 0x0000210740497816 */ /* 0x000fe40000000059 */
[----:B------:R-:W-:Y:S02]  /*b140*/  SHF.R.W.U32 R89, R58, 0x1f, R91 ;  /* 0x0000001f3a597819 */ /* 0x000fe40000001e5b */
[----:B------:R-:W-:Y:S01]  /*b150*/  SHF.R.W.U32 R91, R91, 0x1f, R58 ;  /* 0x0000001f5b5b7819 */ /* 0x000fe20000001e3a */
[----:B------:R-:W-:Y:S01]  /*b160*/  IMAD.X R58, R56, 0x1, R79, P1 ;  /* 0x00000001383a7824 */ /* 0x000fe200008e064f */
[----:B------:R-:W-:-:S02]  /*b170*/  IADD3 R64, P0, PT, R60, R81, RZ ;  /* 0x000000513c407210 */ /* 0x000fc40007f1e0ff */
[----:B------:R-:W-:Y:S02]  /*b180*/  LOP3.LUT R66, R93, R68, RZ, 0x3c, !PT ;  /* 0x000000445d427212 */ /* 0x000fe400078e3cff */
[----:B------:R-:W-:Y:S02]  /*b190*/  LOP3.LUT R65, R72, R65, RZ, 0x3c, !PT ;  /* 0x0000004148417212 */ /* 0x000fe400078e3cff */
[----:B------:R-:W-:Y:S02]  /*b1a0*/  LOP3.LUT R70, R62, R57, RZ, 0x3c, !PT ;  /* 0x000000393e467212 */ /* 0x000fe400078e3cff */
[----:B------:R-:W-:Y:S01]  /*b1b0*/  LOP3.LUT R68, R64, R78, R53, 0x96, !PT ;  /* 0x0000004e40447212 */ /* 0x000fe200078e9635 */
[----:B------:R-:W-:Y:S01]  /*b1c0*/  IMAD.X R78, R73, 0x1, R78, P0 ;  /* 0x00000001494e7824 */ /* 0x000fe200000e064e */
[----:B------:R-:W-:Y:S02]  /*b1d0*/  LOP3.LUT R67, R58, R67, RZ, 0x3c, !PT ;  /* 0x000000433a437212 */ /* 0x000fe400078e3cff */
[----:B------:R-:W-:-:S02]  /*b1e0*/  IADD3 R64, P0, P1, R2, R64, R89 ;  /* 0x0000004002407210 */ /* 0x000fc4000791e059 */
[----:B------:R-:W-:Y:S02]  /*b1f0*/  SHF.R.W.U32 R76, R70, 0x1f, R65 ;  /* 0x0000001f464c7819 */ /* 0x000fe40000001e41 */
[----:B------:R-:W-:Y:S02]  /*b200*/  SHF.R.W.U32 R53, R67, 0x1f, R66 ;  /* 0x0000001f43357819 */ /* 0x000fe40000001e42 */
[----:B------:R-:W-:Y:S02]  /*b210*/  LOP3.LUT R81, R78, R81, R50, 0x96, !PT ;  /* 0x000000514e517212 */ /* 0x000fe400078e9632 */
[----:B------:R-:W-:Y:S02]  /*b220*/  SHF.R.W.U32 R57, R66, 0x1f, R67 ;  /* 0x0000001f42397819 */ /* 0x000fe40000001e43 */
[----:B------:R-:W-:Y:S02]  /*b230*/  IADD3.X R66, PT, PT, R3, R78, R91, P0, P1 ;  /* 0x0000004e03427210 */ /* 0x000fe400007e245b */
[----:B------:R-:W-:-:S02]  /*b240*/  SHF.R.W.U32 R65, R65, 0x1f, R70 ;  /* 0x0000001f41417819 */ /* 0x000fc40000001e46 */
[----:B------:R-:W-:Y:S02]  /*b250*/  IADD3 R85, P3, P4, R4, R85, R76 ;  /* 0x0000005504557210 */ /* 0x000fe40007c7e04c */
[----:B------:R-:W-:Y:S02]  /*b260*/  IADD3 R77, P1, P2, R53, R32, R77 ;  /* 0x00000020354d7210 */ /* 0x000fe40007a3e04d */
[C---:B------:R-:W-:Y:S02]  /*b270*/  PRMT R70, R68.reuse, 0x5432, R81 ;  /* 0x0000543244467816 */ /* 0x040fe40000000051 */
[----:B------:R-:W-:Y:S02]  /*b280*/  IADD3.X R74, PT, PT, R5, R61, R65, P3, P4 ;  /* 0x0000003d054a7210 */ /* 0x000fe40001fe8441 */
[----:B------:R-:W-:Y:S02]  /*b290*/  IADD3.X R63, PT, PT, R57, R33, R63, P1, P2 ;  /* 0x00000021393f7210 */ /* 0x000fe40000fe443f */
[----:B------:R-:W-:-:S02]  /*b2a0*/  PRMT R68, R68, 0x1076, R81 ;  /* 0x0000107644447816 */ /* 0x000fc40000000051 */
[----:B------:R-:W-:Y:S02]  /*b2b0*/  IADD3 R61, P1, PT, R70, R80, RZ ;  /* 0x00000050463d7210 */ /* 0x000fe40007f3e0ff */
[----:B------:R-:W-:Y:S02]  /*b2c0*/  LOP3.LUT R80, R74, R83, RZ, 0x3c, !PT ;  /* 0x000000534a507212 */ /* 0x000fe400078e3cff */
[----:B------:R-:W-:Y:S01]  /*b2d0*/  LOP3.LUT R67, R63, R68, RZ, 0x3c, !PT ;  /* 0x000000443f437212 */ /* 0x000fe200078e3cff */
[----:B------:R-:W-:Y:S01]  /*b2e0*/  IMAD.X R78, R68, 0x1, R51, P1 ;  /* 0x00000001444e7824 */ /* 0x000fe200008e0633 */
[----:B------:R-:W-:Y:S02]  /*b2f0*/  LOP3.LUT R50, R66, R87, RZ, 0x3c, !PT ;  /* 0x0000005742327212 */ /* 0x000fe400078e3cff */
[----:B------:R-:W-:Y:S02]  /*b300*/  LOP3.LUT R81, R85, R52, RZ, 0x3c, !PT ;  /* 0x0000003455517212 */ /* 0x000fe400078e3cff */
[----:B------:R-:W-:-:S02]  /*b310*/  IADD3 R51, P2, PT, R80, R61, RZ ;  /* 0x0000003d50337210 */ /* 0x000fc40007f5e0ff */
[----:B------:R-:W-:Y:S02]  /*b320*/  IADD3 R72, P1, PT, R67, R72, RZ ;  /* 0x0000004843487210 */ /* 0x000fe40007f3e0ff */
[----:B------:R-:W-:Y:S02]  /*b330*/  IADD3 R50, P0, PT, R50, R93, RZ ;  /* 0x0000005d32327210 */ /* 0x000fe40007f1e0ff */
[----:B------:R-:W-:Y:S02]  /*b340*/  LOP3.LUT R79, R64, R75, RZ, 0x3c, !PT ;  /* 0x0000004b404f7212 */ /* 0x000fe400078e3cff */
[----:B------:R-:W-:Y:S01]  /*b350*/  LOP3.LUT R61, R61, R60, RZ, 0x3c, !PT ;  /* 0x0000003c3d3d7212 */ /* 0x000fe200078e3cff */
[----:B------:R-:W-:Y:S01]  /*b360*/  IMAD.X R60, R81, 0x1, R78, P2 ;  /* 0x00000001513c7824 */ /* 0x000fe200010e064e */
[----:B------:R-:W-:Y:S01]  /*b370*/  LOP3.LUT R67, R77, R70, RZ, 0x3c, !PT ;  /* 0x000000464d437212 */ /* 0x000fe200078e3cff */
[----:B------:R-:W-:Y:S01]  /*b380*/  IMAD.X R58, R79, 0x1, R58, P0 ;  /* 0x000000014f3a7824 */ /* 0x000fe200000e063a */
[----:B------:R-:W-:-:S02]  /*b390*/  LOP3.LUT R78, R78, R73, RZ, 0x3c, !PT ;  /* 0x000000494e4e7212 */ /* 0x000fc400078e3cff */
[----:B------:R-:W-:Y:S01]  /*b3a0*/  LOP3.LUT R76, R51, R76, RZ, 0x3c, !PT ;  /* 0x0000004c334c7212 */ /* 0x000fe200078e3cff */
[----:B------:R-:W-:Y:S01]  /*b3b0*/  IMAD.X R62, R67, 0x1, R62, P1 ;  /* 0x00000001433e7824 */ /* 0x000fe200008e063e */
[----:B------:R-:W-:Y:S02]  /*b3c0*/  LOP3.LUT R79, R60, R65, RZ, 0x3c, !PT ;  /* 0x000000413c4f7212 */ /* 0x000fe400078e3cff */
[----:B------:R-:W-:Y:S02]  /*b3d0*/  SHF.R.W.U32 R65, R78, 0x1f, R61 ;  /* 0x0000001f4e417819 */ /* 0x000fe40000001e3d */
[----:B------:R-:W-:Y:S02]  /*b3e0*/  SHF.R.W.U32 R73, R61, 0x1f, R78 ;  /* 0x0000001f3d497819 */ /* 0x000fe40000001e4e */
[C-C-:B------:R-:W-:Y:S02]  /*b3f0*/  PRMT R61, R76.reuse, 0x6543, R79.reuse ;  /* 0x000065434c3d7816 */ /* 0x140fe4000000004f */
[----:B------:R-:W-:-:S02]  /*b400*/  PRMT R67, R76, 0x2107, R79 ;  /* 0x000021074c437816 */ /* 0x000fc4000000004f */
[----:B------:R-:W-:Y:S02]  /*b410*/  LOP3.LUT R53, R72, R53, RZ, 0x3c, !PT ;  /* 0x0000003548357212 */ /* 0x000fe400078e3cff */
[----:B------:R-:W-:Y:S02]  /*b420*/  LOP3.LUT R80, R62, R57, RZ, 0x3c, !PT ;  /* 0x000000393e507212 */ /* 0x000fe400078e3cff */
[----:B------:R-:W-:Y:S02]  /*b430*/  IADD3 R76, P0, P1, R28, R55, R65 ;  /* 0x000000371c4c7210 */ /* 0x000fe4000791e041 */
[----:B------:R-:W-:Y:S02]  /*b440*/  LOP3.LUT R55, R50, R89, RZ, 0x3c, !PT ;  /* 0x0000005932377212 */ /* 0x000fe400078e3cff */
[----:B------:R-:W-:Y:S02]  /*b450*/  LOP3.LUT R82, R58, R91, RZ, 0x3c, !PT ;  /* 0x0000005b3a527212 */ /* 0x000fe400078e3cff */
[----:B------:R-:W-:-:S02]  /*b460*/  PRMT R78, R53, 0x6543, R80 ;  /* 0x00006543354e7816 */ /* 0x000fc40000000050 */
[----:B------:R-:W-:Y:S02]  /*b470*/  PRMT R80, R53, 0x2107, R80 ;  /* 0x0000210735507816 */ /* 0x000fe40000000050 */
[--C-:B------:R-:W-:Y:S02]  /*b480*/  PRMT R53, R55, 0x6543, R82.reuse ;  /* 0x0000654337357816 */ /* 0x100fe40000000052 */
[----:B------:R-:W-:Y:S02]  /*b490*/  IADD3.X R69, PT, PT, R29, R69, R73, P0, P1 ;  /* 0x000000451d457210 */ /* 0x000fe400007e2449 */
[----:B------:R-:W-:Y:S02]  /*b4a0*/  IADD3 R57, P3, P4, R30, R61, R85 ;  /* 0x0000003d1e397210 */ /* 0x000fe40007c7e055 */
[----:B------:R-:W-:Y:S02]  /*b4b0*/  PRMT R55, R55, 0x2107, R82 ;  /* 0x0000210737377816 */ /* 0x000fe40000000052 */
[----:B------:R-:W-:-:S02]  /*b4c0*/  IADD3 R81, P1, PT, R53, R64, RZ ;  /* 0x0000004035517210 */ /* 0x000fc40007f3e0ff */
[----:B------:R-:W-:Y:S02]  /*b4d0*/  LOP3.LUT R79, R69, R56, RZ, 0x3c, !PT ;  /* 0x00000038454f7212 */ /* 0x000fe400078e3cff */
[----:B------:R-:W-:Y:S02]  /*b4e0*/  LOP3.LUT R82, R57, R74, R83, 0x96, !PT ;  /* 0x0000004a39527212 */ /* 0x000fe400078e9653 */
[----:B------:R-:W-:Y:S02]  /*b4f0*/  IADD3.X R83, PT, PT, R31, R67, R74, P3, P4 ;  /* 0x000000431f537210 */ /* 0x000fe40001fe844a */
[----:B------:R-:W-:Y:S01]  /*b500*/  LOP3.LUT R74, R81, R66, R87, 0x96, !PT ;  /* 0x00000042514a7212 */ /* 0x000fe200078e9657 */
[----:B------:R-:W-:Y:S01]  /*b510*/  IMAD.X R87, R55, 0x1, R66, P1 ;  /* 0x0000000137577824 */ /* 0x000fe200008e0642 */
[----:B------:R-:W-:Y:S02]  /*b520*/  IADD3 R54, P2, PT, R79, R54, RZ ;  /* 0x000000364f367210 */ /* 0x000fe40007f5e0ff */
[----:B------:R-:W-:-:S02]  /*b530*/  IADD3 R79, P0, PT, R78, R77, RZ ;  /* 0x0000004d4e4f7210 */ /* 0x000fc40007f1e0ff */
[----:B------:R-:W-:Y:S02]  /*b540*/  LOP3.LUT R89, R87, R64, R75, 0x96, !PT ;  /* 0x0000004057597212 */ /* 0x000fe400078e964b */
[----:B------:R-:W-:Y:S01]  /*b550*/  LOP3.LUT R68, R79, R63, R68, 0x96, !PT ;  /* 0x0000003f4f447212 */ /* 0x000fe200078e9644 */
[----:B------:R-:W-:Y:S01]  /*b560*/  IMAD.X R63, R80, 0x1, R63, P0 ;  /* 0x00000001503f7824 */ /* 0x000fe200000e063f */
[----:B------:R-:W-:Y:S02]  /*b570*/  PRMT R75, R74, 0x5432, R89 ;  /* 0x000054324a4b7816 */ /* 0x000fe40000000059 */
[----:B------:R-:W-:Y:S02]  /*b580*/  LOP3.LUT R66, R76, R59, RZ, 0x3c, !PT ;  /* 0x0000003b4c427212 */ /* 0x000fe400078e3cff */
[----:B------:R-:W-:Y:S02]  /*b590*/  LOP3.LUT R91, R83, R85, R52, 0x96, !PT ;  /* 0x00000055535b7212 */ /* 0x000fe400078e9634 */
[----:B------:R-:W-:Y:S01]  /*b5a0*/  LOP3.LUT R85, R63, R77, R70, 0x96, !PT ;  /* 0x0000004d3f557212 */ /* 0x000fe200078e9646 */
[----:B------:R-:W-:Y:S01]  /*b5b0*/  IMAD.X R52, R66, 0x1, R71, P2 ;  /* 0x0000000142347824 */ /* 0x000fe200010e0647 */
[----:B------:R-:W-:-:S02]  /*b5c0*/  PRMT R77, R74, 0x1076, R89 ;  /* 0x000010764a4d7816 */ /* 0x000fc40000000059 */
[----:B------:R-:W-:Y:S02]  /*b5d0*/  IADD3 R50, P0, PT, R75, R50, RZ ;  /* 0x000000324b327210 */ /* 0x000fe40007f1e0ff */
[----:B------:R-:W-:Y:S02]  /*b5e0*/  LOP3.LUT R66, R54, R65, RZ, 0x3c, !PT ;  /* 0x0000004136427212 */ /* 0x000fe400078e3cff */
[----:B------:R-:W-:Y:S01]  /*b5f0*/  PRMT R65, R68, 0x5432, R85 ;  /* 0x0000543244417816 */ /* 0x000fe20000000055 */
[----:B------:R-:W-:Y:S01]  /*b600*/  IMAD.X R58, R77, 0x1, R58, P0 ;  /* 0x000000014d3a7824 */ /* 0x000fe200000e063a */
[----:B------:R-:W-:Y:S02]  /*b610*/  LOP3.LUT R89, R52, R73, RZ, 0x3c, !PT ;  /* 0x0000004934597212 */ /* 0x000fe400078e3cff */
[----:B------:R-:W-:Y:S02]  /*b620*/  PRMT R64, R82, 0x5432, R91 ;  /* 0x0000543252407816 */ /* 0x000fe4000000005b */
[----:B------:R-:W-:-:S02]  /*b630*/  PRMT R73, R68, 0x1076, R85 ;  /* 0x0000107644497816 */ /* 0x000fc40000000055 */
[----:B------:R-:W-:Y:S02]  /*b640*/  LOP3.LUT R70, R50, R53, RZ, 0x3c, !PT ;  /* 0x0000003532467212 */ /* 0x000fe400078e3cff */
[----:B------:R-:W-:Y:S02]  /*b650*/  LOP3.LUT R85, R58, R55, RZ, 0x3c, !PT ;  /* 0x000000373a557212 */ /* 0x000fe400078e3cff */
[----:B------:R-:W-:Y:S02]  /*b660*/  IADD3 R55, P0, PT, R65, R72, RZ ;  /* 0x0000004841377210 */ /* 0x000fe40007f1e0ff */
[----:B------:R-:W-:Y:S02]  /*b670*/  PRMT R53, R66, 0x6543, R89 ;  /* 0x0000654342357816 */ /* 0x000fe40000000059 */
[----:B------:R-:W-:Y:S02]  /*b680*/  IADD3 R68, P1, PT, R64, R51, RZ ;  /* 0x0000003340447210 */ /* 0x000fe40007f3e0ff */
[----:B------:R-:W-:-:S02]  /*b690*/  PRMT R71, R82, 0x1076, R91 ;  /* 0x0000107652477816 */ /* 0x000fc4000000005b */
[----:B------:R-:W-:Y:S02]  /*b6a0*/  SHF.R.W.U32 R51, R85, 0x1f, R70 ;  /* 0x0000001f55337819 */ /* 0x000fe40000001e46 */
[----:B------:R-:W-:Y:S01]  /*b6b0*/  SHF.R.W.U32 R70, R70, 0x1f, R85 ;  /* 0x0000001f46467819 */ /* 0x000fe20000001e55 */
[----:B------:R-:W-:Y:S01]  /*b6c0*/  IMAD.X R85, R73, 0x1, R62, P0 ;  /* 0x0000000149557824 */ /* 0x000fe200000e063e */
[----:B------:R-:W-:Y:S01]  /*b6d0*/  PRMT R66, R66, 0x2107, R89 ;  /* 0x0000210742427816 */ /* 0x000fe20000000059 */
[----:B------:R-:W-:Y:S01]  /*b6e0*/  IMAD.X R60, R71, 0x1, R60, P1 ;  /* 0x00000001473c7824 */ /* 0x000fe200008e063c */
[----:B------:R-:W-:Y:S02]  /*b6f0*/  IADD3 R89, P0, PT, R53, R76, RZ ;  /* 0x0000004c35597210 */ /* 0x000fe40007f1e0ff */
[----:B------:R-:W-:Y:S02]  /*b700*/  LOP3.LUT R62, R68, R61, RZ, 0x3c, !PT ;  /* 0x0000003d443e7212 */ /* 0x000fe400078e3cff */
[----:B------:R-:W-:Y:S01]  /*b710*/  LOP3.LUT R61, R55, R78, RZ, 0x3c, !PT ;  /* 0x0000004e373d7212 */ /* 0x000fe200078e3cff */
[----:B------:R-:W-:Y:S01]  /*b720*/  IMAD.X R78, R66, 0x1, R69, P0 ;  /* 0x00000001424e7824 */ /* 0x000fe200000e0645 */
[----:B------:R-:W-:-:S02]  /*b730*/  LOP3.LUT R80, R85, R80, RZ, 0x3c, !PT ;  /* 0x0000005055507212 */ /* 0x000fc400078e3cff */
[----:B------:R-:W-:Y:S02]  /*b740*/  LOP3.LUT R91, R60, R67, RZ, 0x3c, !PT ;  /* 0x000000433c5b7212 */ /* 0x000fe400078e3cff */
[----:B------:R-:W-:Y:S02]  /*b750*/  SHF.R.W.U32 R67, R80, 0x1f, R61 ;  /* 0x0000001f50437819 */ /* 0x000fe40000001e3d */
[----:B------:R-:W-:Y:S02]  /*b760*/  LOP3.LUT R74, R89, R69, R56, 0x96, !PT ;  /* 0x00000045594a7212 */ /* 0x000fe400078e9638 */
[----:B------:R-:W-:Y:S02]  /*b770*/  LOP3.LUT R59, R78, R76, R59, 0x96, !PT ;  /* 0x0000004c4e3b7212 */ /* 0x000fe400078e963b */
[----:B------:R-:W-:Y:S02]  /*b780*/  SHF.R.W.U32 R56, R91, 0x1f, R62 ;  /* 0x0000001f5b387819 */ /* 0x000fe40000001e3e */
[----:B------:R-:W-:-:S02]  /*b790*/  IADD3 R79, P0, P1, R34, R79, R51 ;  /* 0x0000004f224f7210 */ /* 0x000fc4000791e033 */
[----:B------:R-:W-:Y:S02]  /*b7a0*/  SHF.R.W.U32 R69, R61, 0x1f, R80 ;  /* 0x0000001f3d457819 */ /* 0x000fe40000001e50 */
[----:B------:R-:W-:Y:S02]  /*b7b0*/  IADD3 R72, P3, P4, R26, R57, R67 ;  /* 0x000000391a487210 */ /* 0x000fe40007c7e043 */
[----:B------:R-:W-:Y:S02]  /*b7c0*/  SHF.R.W.U32 R61, R62, 0x1f, R91 ;  /* 0x0000001f3e3d7819 */ /* 0x000fe40000001e5b */
[--C-:B------:R-:W-:Y:S02]  /*b7d0*/  PRMT R57, R74, 0x5432, R59.reuse ;  /* 0x000054324a397816 */ /* 0x100fe4000000003b */
[----:B------:R-:W-:Y:S02]  /*b7e0*/  IADD3 R62, P2, PT, R56, R89, RZ ;  /* 0x00000059383e7210 */ /* 0x000fe40007f5e0ff */
[----:B------:R-:W-:-:S02]  /*b7f0*/  PRMT R59, R74, 0x1076, R59 ;  /* 0x000010764a3b7816 */ /* 0x000fc4000000003b */
[----:B------:R-:W-:Y:S01]  /*b800*/  IADD3.X R74, PT, PT, R0, R63, R70, P0, P1 ;  /* 0x0000003f004a7210 */ /* 0x000fe200007e2446 */
[----:B------:R-:W-:Y:S01]  /*b810*/  IMAD.X R78, R61, 0x1, R78, P2 ;  /* 0x000000013d4e7824 */ /* 0x000fe200010e064e */
[----:B------:R-:W-:Y:S02]  /*b820*/  IADD3.X R76, PT, PT, R27, R83, R69, P3, P4 ;  /* 0x000000531b4c7210 */ /* 0x000fe40001fe8445 */
[----:B------:R-:W-:Y:S02]  /*b830*/  IADD3 R54, P0, PT, R57, R54, RZ ;  /* 0x0000003639367210 */ /* 0x000fe40007f1e0ff */
[----:B------:R-:W-:Y:S02]  /*b840*/  LOP3.LUT R63, R74, R71, RZ, 0x3c, !PT ;  /* 0x000000474a3f7212 */ /* 0x000fe400078e3cff */
[----:B------:R-:W-:Y:S02]  /*b850*/  LOP3.LUT R83, R76, R59, RZ, 0x3c, !PT ;  /* 0x0000003b4c537212 */ /* 0x000fe400078e3cff */
[----:B------:R-:W-:Y:S01]  /*b860*/  LOP3.LUT R80, R54, R53, RZ, 0x3c, !PT ;  /* 0x0000003536507212 */ /* 0x000fe200078e3cff */
[----:B------:R-:W-:Y:S01]  /*b870*/  IMAD.X R53, R59, 0x1, R52, P0 ;  /* 0x000000013b357824 */ /* 0x000fe200000e0634 */
[----:B------:R-:W-:-:S02]  /*b880*/  IADD3 R54, P1, PT, R63, R54, RZ ;  /* 0x000000363f367210 */ /* 0x000fc40007f3e0ff */
[----:B------:R-:W-:Y:S02]  /*b890*/  LOP3.LUT R82, R78, R77, RZ, 0x3c, !PT ;  /* 0x0000004d4e527212 */ /* 0x000fe400078e3cff */
[----:B------:R-:W-:Y:S02]  /*b8a0*/  IADD3 R50, P3, PT, R83, R50, RZ ;  /* 0x0000003253327210 */ /* 0x000fe40007f7e0ff */
[----:B------:R-:W-:Y:S02]  /*b8b0*/  LOP3.LUT R63, R72, R57, RZ, 0x3c, !PT ;  /* 0x00000039483f7212 */ /* 0x000fe400078e3cff */
[----:B------:R-:W-:Y:S02]  /*b8c0*/  LOP3.LUT R52, R79, R64, RZ, 0x3c, !PT ;  /* 0x000000404f347212 */ /* 0x000fe400078e3cff */
[----:B------:R-:W-:Y:S01]  /*b8d0*/  IADD3 R55, P2, PT, R82, R55, RZ ;  /* 0x0000003752377210 */ /* 0x000fe20007f5e0ff */
[----:B------:R-:W-:Y:S01]  /*b8e0*/  IMAD.X R58, R63, 0x1, R58, P3 ;  /* 0x000000013f3a7824 */ /* 0x000fe200018e063a */
[----:B------:R-:W-:-:S02]  /*b8f0*/  LOP3.LUT R82, R62, R75, RZ, 0x3c, !PT ;  /* 0x0000004b3e527212 */ /* 0x000fc400078e3cff */
[----:B------:R-:W-:Y:S01]  /*b900*/  LOP3.LUT R83, R53, R66, RZ, 0x3c, !PT ;  /* 0x0000004235537212 */ /* 0x000fe200078e3cff */
[----:B------:R-:W-:Y:S01]  /*b910*/  IMAD.X R53, R52, 0x1, R53, P1 ;  /* 0x0000000134357824 */ /* 0x000fe200008e0635 */
[----:B------:R-:W-:Y:S01]  /*b920*/  LOP3.LUT R84, R50, R67, RZ, 0x3c, !PT ;  /* 0x0000004332547212 */ /* 0x000fe200078e3cff */
[----:B------:R-:W-:Y:S01]  /*b930*/  IMAD.X R66, R82, 0x1, R85, P2 ;  /* 0x0000000152427824 */ /* 0x000fe200010e0655 */
[----:B------:R-:W-:Y:S02]  /*b940*/  SHF.R.W.U32 R63, R83, 0x1f, R80 ;  /* 0x0000001f533f7819 */ /* 0x000fe40000001e50 */
[----:B------:R-:W-:Y:S02]  /*b950*/  LOP3.LUT R69, R58, R69, RZ, 0x3c, !PT ;  /* 0x000000453a457212 */ /* 0x000fe400078e3cff */
[----:B------:R-:W-:Y:S02]  /*b960*/  LOP3.LUT R51, R54, R51, RZ, 0x3c, !PT ;  /* 0x0000003336337212 */ /* 0x000fe400078e3cff */
[----:B------:R-:W-:-:S02]  /*b970*/  LOP3.LUT R82, R53, R70, RZ, 0x3c, !PT ;  /* 0x0000004635527212 */ /* 0x000fc400078e3cff */
[----:B------:R-:W-:Y:S02]  /*b980*/  SHF.R.W.U32 R52, R80, 0x1f, R83 ;  /* 0x0000001f50347819 */ /* 0x000fe40000001e53 */
[----:B------:R-:W-:Y:S02]  /*b990*/  IADD3 R80, P0, P1, R8, R81, R63 ;  /* 0x0000005108507210 */ /* 0x000fe4000791e03f */
[C-C-:B------:R-:W-:Y:S02]  /*b9a0*/  PRMT R67, R84.reuse, 0x6543, R69.reuse ;  /* 0x0000654354437816 */ /* 0x140fe40000000045 */
[----:B------:R-:W-:Y:S02]  /*b9b0*/  PRMT R69, R84, 0x2107, R69 ;  /* 0x0000210754457816 */ /* 0x000fe40000000045 */
[----:B------:R-:W-:Y:S02]  /*b9c0*/  PRMT R70, R51, 0x6543, R82 ;  /* 0x0000654333467816 */ /* 0x000fe40000000052 */
[----:B------:R-:W-:-:S02]  /*b9d0*/  LOP3.LUT R83, R55, R56, RZ, 0x3c, !PT ;  /* 0x0000003837537212 */ /* 0x000fc400078e3cff */
[----:B------:R-:W-:Y:S02]  /*b9e0*/  LOP3.LUT R84, R66, R61, RZ, 0x3c, !PT ;  /* 0x0000003d42547212 */ /* 0x000fe400078e3cff */
[----:B------:R-:W-:Y:S02]  /*b9f0*/  IADD3.X R56, PT, PT, R9, R87, R52, P0, P1 ;  /* 0x0000005709387210 */ /* 0x000fe400007e2434 */
[----:B------:R-:W-:Y:S02]  /*ba00*/  PRMT R87, R51, 0x2107, R82 ;  /* 0x0000210733577816 */ /* 0x000fe40000000052 */
[----:B------:R-:W-:Y:S02]  /*ba10*/  IADD3 R82, P0, PT, R70, R79, RZ ;  /* 0x0000004f46527210 */ /* 0x000fe40007f1e0ff */
[----:B------:R-:W-:Y:S02]  /*ba20*/  PRMT R85, R83, 0x6543, R84 ;  /* 0x0000654353557816 */ /* 0x000fe40000000054 */
[----:B------:R-:W-:Y:S01]  /*ba30*/  LOP3.LUT R71, R82, R74, R71, 0x96, !PT ;  /* 0x0000004a52477212 */ /* 0x000fe200078e9647 */
[----:B------:R-:W-:Y:S01]  /*ba40*/  IMAD.X R74, R87, 0x1, R74, P0 ;  /* 0x00000001574a7824 */ /* 0x000fe200000e064a */
[----:B------:R-:W-:-:S02]  /*ba50*/  PRMT R83, R83, 0x2107, R84 ;  /* 0x0000210753537816 */ /* 0x000fc40000000054 */
[----:B------:R-:W-:Y:S02]  /*ba60*/  IADD3 R81, P3, P4, R12, R67, R72 ;  /* 0x000000430c517210 */ /* 0x000fe40007c7e048 */
[----:B------:R-:W-:Y:S02]  /*ba70*/  IADD3 R61, P2, PT, R85, R62, RZ ;  /* 0x0000003e553d7210 */ /* 0x000fe40007f5e0ff */
        /* <DEDUP_REMOVED lines=8> */
[----:B------:R-:W-:Y:S02]  /*bb00*/  LOP3.LUT R57, R89, R72, R57, 0x96, !PT ;  /* 0x0000004859397212 */ /* 0x000fe400078e9639 */
[----:B------:R-:W-:Y:S02]  /*bb10*/  PRMT R59, R71, 0x5432, R64 ;  /* 0x00005432473b7816 */ /* 0x000fe40000000040 */
[----:B------:R-:W-:Y:S01]  /*bb20*/  LOP3.LUT R72, R78, R62, R75, 0x96, !PT ;  /* 0x0000003e4e487212 */ /* 0x000fe200078e964b */
[----:B------:R-:W-:Y:S01]  /*bb30*/  IMAD.X R75, R51, 0x1, R60, P1 ;  /* 0x00000001334b7824 */ /* 0x000fe200008e063c */
[----:B------:R-:W-:-:S02]  /*bb40*/  PRMT R62, R71, 0x1076, R64 ;  /* 0x00001076473e7816 */ /* 0x000fc40000000040 */
[----:B------:R-:W-:Y:S02]  /*bb50*/  PRMT R51, R84, 0x5432, R57 ;  /* 0x0000543254337816 */ /* 0x000fe40000000039 */
[----:B------:R-:W-:Y:S02]  /*bb60*/  IADD3 R71, P0, PT, R59, R54, RZ ;  /* 0x000000363b477210 */ /* 0x000fe40007f1e0ff */
[----:B------:R-:W-:Y:S02]  /*bb70*/  IADD3 R76, P1, PT, R51, R50, RZ ;  /* 0x00000032334c7210 */ /* 0x000fe40007f3e0ff */
[----:B------:R-:W-:Y:S01]  /*bb80*/  LOP3.LUT R50, R75, R52, RZ, 0x3c, !PT ;  /* 0x000000344b327212 */ /* 0x000fe200078e3cff */
[----:B------:R-:W-:Y:S01]  /*bb90*/  IMAD.X R52, R62, 0x1, R53, P0 ;  /* 0x000000013e347824 */ /* 0x000fe200000e0635 */
[----:B------:R-:W-:Y:S02]  /*bba0*/  LOP3.LUT R63, R68, R63, RZ, 0x3c, !PT ;  /* 0x0000003f443f7212 */ /* 0x000fe400078e3cff */
[----:B------:R-:W-:-:S02]  /*bbb0*/  PRMT R57, R84, 0x1076, R57 ;  /* 0x0000107654397816 */ /* 0x000fc40000000039 */
[----:B------:R-:W-:Y:S02]  /*bbc0*/  LOP3.LUT R70, R71, R70, RZ, 0x3c, !PT ;  /* 0x0000004647467212 */ /* 0x000fe400078e3cff */
[----:B------:R-:W-:Y:S01]  /*bbd0*/  LOP3.LUT R87, R52, R87, RZ, 0x3c, !PT ;  /* 0x0000005734577212 */ /* 0x000fe200078e3cff */
[----:B------:R-:W-:Y:S01]  /*bbe0*/  IMAD.X R58, R57, 0x1, R58, P1 ;  /* 0x00000001393a7824 */ /* 0x000fe200008e063a */
[C-C-:B------:R-:W-:Y:S02]  /*bbf0*/  PRMT R60, R77.reuse, 0x5432, R72.reuse ;  /* 0x000054324d3c7816 */ /* 0x140fe40000000048 */
[----:B------:R-:W-:Y:S02]  /*bc00*/  PRMT R64, R77, 0x1076, R72 ;  /* 0x000010764d407816 */ /* 0x000fe40000000048 */
[C-C-:B------:R-:W-:Y:S02]  /*bc10*/  PRMT R79, R63.reuse, 0x6543, R50.reuse ;  /* 0x000065433f4f7816 */ /* 0x140fe40000000032 */
[----:B------:R-:W-:-:S02]  /*bc20*/  PRMT R77, R63, 0x2107, R50 ;  /* 0x000021073f4d7816 */ /* 0x000fc40000000032 */
[----:B------:R-:W-:Y:S02]  /*bc30*/  LOP3.LUT R50, R76, R67, RZ, 0x3c, !PT ;  /* 0x000000434c327212 */ /* 0x000fe400078e3cff */
[----:B------:R-:W-:Y:S02]  /*bc40*/  SHF.R.W.U32 R54, R87, 0x1f, R70 ;  /* 0x0000001f57367819 */ /* 0x000fe40000001e46 */
[----:B------:R-:W-:Y:S02]  /*bc50*/  SHF.R.W.U32 R67, R70, 0x1f, R87 ;  /* 0x0000001f46437819 */ /* 0x000fe40000001e57 */
[----:B------:R-:W-:Y:S02]  /*bc60*/  IADD3 R70, P2, PT, R60, R55, RZ ;  /* 0x000000373c467210 */ /* 0x000fe40007f5e0ff */
[----:B------:R-:W-:Y:S02]  /*bc70*/  LOP3.LUT R63, R58, R69, RZ, 0x3c, !PT ;  /* 0x000000453a3f7212 */ /* 0x000fe400078e3cff */
[----:B------:R-:W-:Y:S01]  /*bc80*/  IADD3 R53, P0, P1, R6, R79, R80 ;  /* 0x0000004f06357210 */ /* 0x000fe2000791e050 */
[----:B------:R-:W-:Y:S01]  /*bc90*/  IMAD.X R66, R64, 0x1, R66, P2 ;  /* 0x0000000140427824 */ /* 0x000fe200010e0642 */
[----:B------:R-:W-:-:S02]  /*bca0*/  SHF.R.W.U32 R69, R63, 0x1f, R50 ;  /* 0x0000001f3f457819 */ /* 0x000fc40000001e32 */
[----:B------:R-:W-:Y:S02]  /*bcb0*/  SHF.R.W.U32 R55, R50, 0x1f, R63 ;  /* 0x0000001f32377819 */ /* 0x000fe40000001e3f */
[----:B------:R-:W-:Y:S02]  /*bcc0*/  LOP3.LUT R63, R53, R56, R73, 0x96, !PT ;  /* 0x00000038353f7212 */ /* 0x000fe400078e9649 */
[----:B------:R-:W-:Y:S02]  /*bcd0*/  LOP3.LUT R84, R70, R85, RZ, 0x3c, !PT ;  /* 0x0000005546547212 */ /* 0x000fe400078e3cff */
[----:B------:R-:W-:Y:S02]  /*bce0*/  IADD3.X R56, PT, PT, R7, R77, R56, P0, P1 ;  /* 0x0000004d07387210 */ /* 0x000fe400007e2438 */
[----:B------:R-:W-:Y:S02]  /*bcf0*/  LOP3.LUT R83, R66, R83, RZ, 0x3c, !PT ;  /* 0x0000005342537212 */ /* 0x000fe400078e3cff */
[----:B------:R-:W-:-:S02]  /*bd00*/  IADD3 R82, P0, PT, R69, R82, RZ ;  /* 0x0000005245527210 */ /* 0x000fc40007f1e0ff */
[----:B------:R-:W-:Y:S02]  /*bd10*/  IADD3 R53, P1, P2, R26, R53, R54 ;  /* 0x000000351a357210 */ /* 0x000fe40007a3e036 */
[----:B------:R-:W-:Y:S01]  /*bd20*/  LOP3.LUT R86, R56, R80, R65, 0x96, !PT ;  /* 0x0000005038567212 */ /* 0x000fe200078e9641 */
[----:B------:R-:W-:Y:S01]  /*bd30*/  IMAD.X R91, R55, 0x1, R74, P0 ;  /* 0x00000001375b7824 */ /* 0x000fe200000e064a */
[----:B------:R-:W-:Y:S02]  /*bd40*/  SHF.R.W.U32 R73, R83, 0x1f, R84 ;  /* 0x0000001f53497819 */ /* 0x000fe40000001e54 */
[----:B------:R-:W-:Y:S02]  /*bd50*/  IADD3.X R72, PT, PT, R27, R56, R67, P1, P2 ;  /* 0x000000381b487210 */ /* 0x000fe40000fe4443 */
[----:B------:R-:W-:Y:S02]  /*bd60*/  PRMT R80, R63, 0x1076, R86 ;  /* 0x000010763f507816 */ /* 0x000fe40000000056 */
[----:B------:R-:W-:-:S02]  /*bd70*/  SHF.R.W.U32 R84, R84, 0x1f, R83 ;  /* 0x0000001f54547819 */ /* 0x000fc40000001e53 */
[----:B------:R-:W-:Y:S02]  /*bd80*/  IADD3 R50, P0, P1, R34, R81, R73 ;  /* 0x0000005122327210 */ /* 0x000fe4000791e049 */
[----:B------:R-:W-:Y:S02]  /*bd90*/  PRMT R63, R63, 0x5432, R86 ;  /* 0x000054323f3f7816 */ /* 0x000fe40000000056 */
[----:B------:R-:W-:Y:S02]  /*bda0*/  IADD3.X R85, PT, PT, R0, R89, R84, P0, P1 ;  /* 0x0000005900557210 */ /* 0x000fe400007e2454 */
[----:B------:R-:W-:Y:S02]  /*bdb0*/  IADD3 R56, P0, PT, R63, R68, RZ ;  /* 0x000000443f387210 */ /* 0x000fe40007f1e0ff */
[----:B------:R-:W-:Y:S02]  /*bdc0*/  LOP3.LUT R65, R91, R80, RZ, 0x3c, !PT ;  /* 0x000000505b417212 */ /* 0x000fe400078e3cff */
[----:B------:R-:W-:Y:S01]  /*bdd0*/  LOP3.LUT R89, R85, R62, RZ, 0x3c, !PT ;  /* 0x0000003e55597212 */ /* 0x000fe200078e3cff */
[----:B------:R-:W-:Y:S01]  /*bde0*/  IMAD.X R74, R80, 0x1, R75, P0 ;  /* 0x00000001504a7824 */ /* 0x000fe200000e064b */
[----:B------:R-:W-:-:S02]  /*bdf0*/  LOP3.LUT R87, R72, R64, RZ, 0x3c, !PT ;  /* 0x0000004048577212 */ /* 0x000fc400078e3cff */
[----:B------:R-:W-:Y:S02]  /*be00*/  IADD3 R65, P1, PT, R65, R70, RZ ;  /* 0x0000004641417210 */ /* 0x000fe40007f3e0ff */
[----:B------:R-:W-:Y:S02]  /*be10*/  LOP3.LUT R83, R82, R63, RZ, 0x3c, !PT ;  /* 0x0000003f52537212 */ /* 0x000fe400078e3cff */
[----:B------:R-:W-:Y:S02]  /*be20*/  LOP3.LUT R68, R56, R79, RZ, 0x3c, !PT ;  /* 0x0000004f38447212 */ /* 0x000fe400078e3cff */
[----:B------:R-:W-:Y:S01]  /*be30*/  IADD3 R56, P3, PT, R89, R56, RZ ;  /* 0x0000003859387210 */ /* 0x000fe20007f7e0ff */
[----:B------:R-:W-:Y:S01]  /*be40*/  IMAD.X R83, R83, 0x1, R66, P1 ;  /* 0x0000000153537824 */ /* 0x000fe200008e0642 */
[----:B------:R-:W-:Y:S02]  /*be50*/  LOP3.LUT R79, R50, R59, RZ, 0x3c, !PT ;  /* 0x0000003b324f7212 */ /* 0x000fe400078e3cff */
[----:B------:R-:W-:-:S02]  /*be60*/  IADD3 R87, P2, PT, R87, R76, RZ ;  /* 0x0000004c57577210 */ /* 0x000fc40007f5e0ff */
[----:B------:R-:W-:Y:S01]  /*be70*/  LOP3.LUT R81, R53, R60, RZ, 0x3c, !PT ;  /* 0x0000003c35517212 */ /* 0x000fe200078e3cff */
[----:B------:R-:W-:Y:S01]  /*be80*/  IMAD.X R79, R79, 0x1, R74, P3 ;  /* 0x000000014f4f7824 */ /* 0x000fe200018e064a */
[----:B------:R-:W-:Y:S02]  /*be90*/  LOP3.LUT R77, R74, R77, RZ, 0x3c, !PT ;  /* 0x0000004d4a4d7212 */ /* 0x000fe400078e3cff */
[----:B------:R-:W-:Y:S01]  /*bea0*/  LOP3.LUT R66, R65, R69, RZ, 0x3c, !PT ;  /* 0x0000004541427212 */ /* 0x000fe200078e3cff */
[----:B------:R-:W-:Y:S01]  /*beb0*/  IMAD.X R70, R81, 0x1, R58, P2 ;  /* 0x0000000151467824 */ /* 0x000fe200010e063a */
[----:B------:R-:W-:Y:S02]  /*bec0*/  SHF.R.W.U32 R74, R77, 0x1f, R68 ;  /* 0x0000001f4d4a7819 */ /* 0x000fe40000001e44 */
[----:B------:R-:W-:Y:S02]  /*bed0*/  LOP3.LUT R69, R83, R55, RZ, 0x3c, !PT ;  /* 0x0000003753457212 */ /* 0x000fe400078e3cff */
[----:B------:R-:W-:-:S02]  /*bee0*/  SHF.R.W.U32 R55, R68, 0x1f, R77 ;  /* 0x0000001f44377819 */ /* 0x000fc40000001e4d */
[----:B------:R-:W-:Y:S02]  /*bef0*/  IADD3 R58, P0, PT, R74, R61, RZ ;  /* 0x0000003d4a3a7210 */ /* 0x000fe40007f1e0ff */
[----:B------:R-:W-:Y:S02]  /*bf00*/  LOP3.LUT R54, R87, R54, RZ, 0x3c, !PT ;  /* 0x0000003657367212 */ /* 0x000fe400078e3cff */
[----:B------:R-:W-:Y:S01]  /*bf10*/  LOP3.LUT R67, R70, R67, RZ, 0x3c, !PT ;  /* 0x0000004346437212 */ /* 0x000fe200078e3cff */
[----:B------:R-:W-:Y:S01]  /*bf20*/  IMAD.X R78, R55, 0x1, R78, P0 ;  /* 0x00000001374e7824 */ /* 0x000fe200000e064e */
[----:B------:R-:W-:Y:S02]  /*bf30*/  PRMT R75, R66, 0x6543, R69 ;  /* 0x00006543424b7816 */ /* 0x000fe40000000045 */
[----:B------:R-:W-:Y:S02]  /*bf40*/  LOP3.LUT R73, R56, R73, RZ, 0x3c, !PT ;  /* 0x0000004938497212 */ /* 0x000fe400078e3cff */
[----:B------:R-:W-:-:S02]  /*bf50*/  LOP3.LUT R76, R79, R84, RZ, 0x3c, !PT ;  /* 0x000000544f4c7212 */ /* 0x000fc400078e3cff */
[----:B------:R-:W-:Y:S02]  /*bf60*/  PRMT R66, R66, 0x2107, R69 ;  /* 0x0000210742427816 */ /* 0x000fe40000000045 */
[C-C-:B------:R-:W-:Y:S02]  /*bf70*/  PRMT R69, R54.reuse, 0x6543, R67.reuse ;  /* 0x0000654336457816 */ /* 0x140fe40000000043 */
[C-C-:B------:R-:W-:Y:S02]  /*bf80*/  PRMT R61, R73.reuse, 0x6543, R76.reuse ;  /* 0x00006543493d7816 */ /* 0x140fe4000000004c */
[----:B------:R-:W-:Y:S02]  /*bf90*/  PRMT R76, R73, 0x2107, R76 ;  /* 0x00002107494c7816 */ /* 0x000fe4000000004c */
[----:B------:R-:W-:Y:S02]  /*bfa0*/  PRMT R81, R54, 0x2107, R67 ;  /* 0x0000210736517816 */ /* 0x000fe40000000043 */
[----:B------:R-:W-:-:S02]  /*bfb0*/  LOP3.LUT R68, R57, R78, RZ, 0x3c, !PT ;  /* 0x0000004e39447212 */ /* 0x000fc400078e3cff */
[----:B------:R-:W-:Y:S02]  /*bfc0*/  IADD3 R73, P2, PT, R69, R53, RZ ;  /* 0x0000003545497210 */ /* 0x000fe40007f5e0ff */
[----:B------:R-:W-:Y:S02]  /*bfd0*/  IADD3 R89, P4, PT, R61, R50, RZ ;  /* 0x000000323d597210 */ /* 0x000fe40007f9e0ff */
[----:B------:R-:W-:Y:S01]  /*bfe0*/  IADD3 R67, P3, PT, R68, R71, RZ ;  /* 0x0000004744437210 */ /* 0x000fe20007f7e0ff */
[----:B------:R-:W-:Y:S01]  /*bff0*/  IMAD.X R71, R81, 0x1, R72, P2 ;  /* 0x0000000151477824 */ /* 0x000fe200010e0648 */
[----:B------:R-:W-:Y:S01]  /*c000*/  LOP3.LUT R62, R89, R85, R62, 0x96, !PT ;  /* 0x00000055593e7212 */ /* 0x000fe200078e963e */
[----:B------:R-:W-:Y:S01]  /*c010*/  IMAD.X R85, R76, 0x1, R85, P4 ;  /* 0x000000014c557824 */ /* 0x000fe200020e0655 */
[----:B------:R-:W-:Y:S02]  /*c020*/  IADD3 R54, P0, P1, R6, R75, R82 ;  /* 0x0000004b06367210 */ /* 0x000fe4000791e052 */
[----:B------:R-:W-:-:S02]  /*c030*/  LOP3.LUT R64, R73, R72, R64, 0x96, !PT ;  /* 0x0000004849407212 */ /* 0x000fc400078e9640 */
[----:B------:R-:W-:Y:S02]  /*c040*/  LOP3.LUT R53, R71, R53, R60, 0x96, !PT ;  /* 0x0000003547357212 */ /* 0x000fe400078e963c */
[----:B------:R-:W-:Y:S02]  /*c050*/  LOP3.LUT R77, R51, R58, RZ, 0x3c, !PT ;  /* 0x0000003a334d7212 */ /* 0x000fe400078e3cff */
[----:B------:R-:W-:Y:S02]  /*c060*/  LOP3.LUT R80, R54, R91, R80, 0x96, !PT ;  /* 0x0000005b36507212 */ /* 0x000fe400078e9650 */
[----:B------:R-:W-:Y:S01]  /*c070*/  IADD3.X R91, PT, PT, R7, R66, R91, P0, P1 ;  /* 0x00000042075b7210 */ /* 0x000fe200007e245b */
[----:B------:R-:W-:Y:S01]  /*c080*/  IMAD.X R77, R77, 0x1, R52, P3 ;  /* 0x000000014d4d7824 */ /* 0x000fe200018e0634 */
[----:B------:R-:W-:Y:S02]  /*c090*/  LOP3.LUT R59, R85, R50, R59, 0x96, !PT ;  /* 0x00000032553b7212 */ /* 0x000fe400078e963b */
[----:B------:R-:W-:-:S02]  /*c0a0*/  PRMT R50, R64, 0x5432, R53 ;  /* 0x0000543240327816 */ /* 0x000fc40000000035 */
[----:B------:R-:W-:Y:S02]  /*c0b0*/  LOP3.LUT R93, R91, R82, R63, 0x96, !PT ;  /* 0x000000525b5d7212 */ /* 0x000fe400078e963f */
[----:B------:R-:W-:Y:S02]  /*c0c0*/  PRMT R53, R64, 0x1076, R53 ;  /* 0x0000107640357816 */ /* 0x000fe40000000035 */
[----:B------:R-:W-:Y:S02]  /*c0d0*/  PRMT R63, R62, 0x5432, R59 ;  /* 0x000054323e3f7816 */ /* 0x000fe4000000003b */
[----:B------:R-:W-:Y:S02]  /*c0e0*/  IADD3 R72, P0, PT, R50, R87, RZ ;  /* 0x0000005732487210 */ /* 0x000fe40007f1e0ff */
[----:B------:R-:W-:Y:S02]  /*c0f0*/  LOP3.LUT R74, R67, R74, RZ, 0x3c, !PT ;  /* 0x0000004a434a7212 */ /* 0x000fe400078e3cff */
[----:B------:R-:W-:-:S02]  /*c100*/  LOP3.LUT R55, R77, R55, RZ, 0x3c, !PT ;  /* 0x000000374d377212 */ /* 0x000fc400078e3cff */
[----:B------:R-:W-:Y:S01]  /*c110*/  PRMT R68, R62, 0x1076, R59 ;  /* 0x000010763e447816 */ /* 0x000fe2000000003b */
[----:B------:R-:W-:Y:S01]  /*c120*/  IMAD.X R62, R53, 0x1, R70, P0 ;  /* 0x00000001353e7824 */ /* 0x000fe200000e0646 */
[----:B------:R-:W-:Y:S02]  /*c130*/  PRMT R60, R80, 0x5432, R93 ;  /* 0x00005432503c7816 */ /* 0x000fe4000000005d */
[----:B------:R-:W-:Y:S02]  /*c140*/  IADD3 R56, P1, PT, R63, R56, RZ ;  /* 0x000000383f387210 */ /* 0x000fe40007f3e0ff */
[----:B------:R-:W-:Y:S02]  /*c150*/  LOP3.LUT R59, R72, R69, RZ, 0x3c, !PT ;  /* 0x00000045483b7212 */ /* 0x000fe400078e3cff */
[C-C-:B------:R-:W-:Y:S02]  /*c160*/  PRMT R69, R74.reuse, 0x6543, R55.reuse ;  /* 0x000065434a457816 */ /* 0x140fe40000000037 */
[----:B------:R-:W-:-:S02]  /*c170*/  PRMT R70, R74, 0x2107, R55 ;  /* 0x000021074a467816 */ /* 0x000fc40000000037 */
[----:B------:R-:W-:Y:S02]  /*c180*/  PRMT R52, R80, 0x1076, R93 ;  /* 0x0000107650347816 */ /* 0x000fe4000000005d */
[----:B------:R-:W-:Y:S01]  /*c190*/  IADD3 R74, P0, PT, R60, R65, RZ ;  /* 0x000000413c4a7210 */ /* 0x000fe20007f1e0ff */
[----:B------:R-:W-:Y:S01]  /*c1a0*/  IMAD.X R65, R68, 0x1, R79, P1 ;  /* 0x0000000144417824 */ /* 0x000fe200008e064f */
[----:B------:R-:W-:Y:S02]  /*c1b0*/  LOP3.LUT R64, R62, R81, RZ, 0x3c, !PT ;  /* 0x000000513e407212 */ /* 0x000fe400078e3cff */
[----:B------:R-:W-:Y:S01]  /*c1c0*/  IADD3 R87, P1, PT, R69, R58, RZ ;  /* 0x0000003a45577210 */ /* 0x000fe20007f3e0ff */
[----:B------:R-:W-:Y:S01]  /*c1d0*/  IMAD.X R83, R52, 0x1, R83, P0 ;  /* 0x0000000134537824 */ /* 0x000fe200000e0653 */
[----:B------:R-:W-:Y:S02]  /*c1e0*/  SHF.R.W.U32 R55, R64, 0x1f, R59 ;  /* 0x0000001f40377819 */ /* 0x000fe40000001e3b */
[--C-:B------:R-:W-:Y:S01]  /*c1f0*/  LOP3.LUT R79, R87, R57, R78.reuse, 0x96, !PT ;  /* 0x00000039574f7212 */ /* 0x100fe200078e964e */
[----:B------:R-:W-:Y:S01]  /*c200*/  IMAD.X R57, R70, 0x1, R78, P1 ;  /* 0x0000000146397824 */ /* 0x000fe200008e064e */
[----:B------:R-:W-:-:S02]  /*c210*/  SHF.R.W.U32 R59, R59, 0x1f, R64 ;  /* 0x0000001f3b3b7819 */ /* 0x000fc40000001e40 */
[----:B------:R-:W-:Y:S02]  /*c220*/  LOP3.LUT R64, R56, R61, RZ, 0x3c, !PT ;  /* 0x0000003d38407212 */ /* 0x000fe400078e3cff */
[----:B------:R-:W-:Y:S02]  /*c230*/  LOP3.LUT R81, R65, R76, RZ, 0x3c, !PT ;  /* 0x0000004c41517212 */ /* 0x000fe400078e3cff */
[----:B------:R-:W-:Y:S02]  /*c240*/  LOP3.LUT R75, R74, R75, RZ, 0x3c, !PT ;  /* 0x0000004b4a4b7212 */ /* 0x000fe400078e3cff */
[----:B------:R-:W-:Y:S02]  /*c250*/  LOP3.LUT R76, R83, R66, RZ, 0x3c, !PT ;  /* 0x00000042534c7212 */ /* 0x000fe400078e3cff */
[----:B------:R-:W-:Y:S02]  /*c260*/  SHF.R.W.U32 R61, R81, 0x1f, R64 ;  /* 0x0000001f513d7819 */ /* 0x000fe40000001e40 */
[----:B------:R-:W-:-:S02]  /*c270*/  LOP3.LUT R78, R57, R51, R58, 0x96, !PT ;  /* 0x00000033394e7212 */ /* 0x000fc400078e963a */
[----:B------:R-:W-:Y:S02]  /*c280*/  IADD3 R54, P0, P1, R28, R54, R55 ;  /* 0x000000361c367210 */ /* 0x000fe4000791e037 */
[----:B------:R-:W-:Y:S02]  /*c290*/  SHF.R.W.U32 R66, R76, 0x1f, R75 ;  /* 0x0000001f4c427819 */ /* 0x000fe40000001e4b */
[----:B------:R-:W-:Y:S02]  /*c2a0*/  SHF.R.W.U32 R64, R64, 0x1f, R81 ;  /* 0x0000001f40407819 */ /* 0x000fe40000001e51 */
[----:B------:R-:W-:Y:S02]  /*c2b0*/  IADD3 R87, P2, P3, R12, R87, R61 ;  /* 0x000000570c577210 */ /* 0x000fe40007b5e03d */
[----:B------:R-:W-:Y:S02]  /*c2c0*/  PRMT R58, R79, 0x5432, R78 ;  /* 0x000054324f3a7816 */ /* 0x000fe4000000004e */
[----:B------:R-:W-:-:S02]  /*c2d0*/  IADD3.X R91, PT, PT, R29, R91, R59, P0, P1 ;  /* 0x0000005b1d5b7210 */ /* 0x000fc400007e243b */
[----:B------:R-:W-:Y:S02]  /*c2e0*/  SHF.R.W.U32 R75, R75, 0x1f, R76 ;  /* 0x0000001f4b4b7819 */ /* 0x000fe40000001e4c */
[----:B------:R-:W-:Y:S02]  /*c2f0*/  IADD3 R89, P1, P4, R4, R89, R66 ;  /* 0x0000005904597210 */ /* 0x000fe40007c3e042 */
[----:B------:R-:W-:Y:S02]  /*c300*/  PRMT R76, R79, 0x1076, R78 ;  /* 0x000010764f4c7816 */ /* 0x000fe4000000004e */
[----:B------:R-:W-:Y:S02]  /*c310*/  IADD3.X R78, PT, PT, R13, R57, R64, P2, P3 ;  /* 0x000000390d4e7210 */ /* 0x000fe400017e6440 */
[----:B------:R-:W-:Y:S02]  /*c320*/  IADD3 R80, P0, PT, R58, R67, RZ ;  /* 0x000000433a507210 */ /* 0x000fe40007f1e0ff */
[----:B------:R-:W-:-:S02]  /*c330*/  LOP3.LUT R57, R91, R68, RZ, 0x3c, !PT ;  /* 0x000000445b397212 */ /* 0x000fc400078e3cff */
[----:B------:R-:W-:Y:S01]  /*c340*/  IADD3.X R85, PT, PT, R5, R85, R75, P1, P4 ;  /* 0x0000005505557210 */ /* 0x000fe20000fe844b */
[----:B------:R-:W-:Y:S01]  /*c350*/  IMAD.X R77, R76, 0x1, R77, P0 ;  /* 0x000000014c4d7824 */ /* 0x000fe200000e064d */
[----:B------:R-:W-:Y:S02]  /*c360*/  LOP3.LUT R51, R80, R69, RZ, 0x3c, !PT ;  /* 0x0000004550337212 */ /* 0x000fe400078e3cff */
[----:B------:R-:W-:Y:S02]  /*c370*/  IADD3 R69, P1, PT, R57, R80, RZ ;  /* 0x0000005039457210 */ /* 0x000fe40007f3e0ff */
[----:B------:R-:W-:Y:S02]  /*c380*/  LOP3.LUT R67, R78, R53, RZ, 0x3c, !PT ;  /* 0x000000354e437212 */ /* 0x000fe400078e3cff */
[----:B------:R-:W-:Y:S02]  /*c390*/  LOP3.LUT R57, R85, R76, RZ, 0x3c, !PT ;  /* 0x0000004c55397212 */ /* 0x000fe400078e3cff */
[----:B------:R-:W-:-:S02]  /*c3a0*/  LOP3.LUT R80, R54, R63, RZ, 0x3c, !PT ;  /* 0x0000003f36507212 */ /* 0x000fc400078e3cff */
[----:B------:R-:W-:Y:S02]  /*c3b0*/  IADD3 R74, P2, PT, R67, R74, RZ ;  /* 0x0000004a434a7210 */ /* 0x000fe40007f5e0ff */
[----:B------:R-:W-:Y:S02]  /*c3c0*/  IADD3 R57, P0, PT, R57, R72, RZ ;  /* 0x0000004839397210 */ /* 0x000fe40007f1e0ff */
        /* <DEDUP_REMOVED lines=11> */
[----:B------:R-:W-:Y:S02]  /*c480*/  IADD3 R73, P0, P1, R2, R73, R67 ;  /* 0x0000004902497210 */ /* 0x000fe4000791e043 */
[----:B------:R-:W-:Y:S02]  /*c490*/  LOP3.LUT R70, R83, R64, RZ, 0x3c, !PT ;  /* 0x0000004053467212 */ /* 0x000fe400078e3cff */
[----:B------:R-:W-:Y:S02]  /*c4a0*/  PRMT R55, R72, 0x6543, R79 ;  /* 0x0000654348377816 */ /* 0x000fe4000000004f */
[----:B------:R-:W-:-:S02]  /*c4b0*/  LOP3.LUT R81, R62, R75, RZ, 0x3c, !PT ;  /* 0x0000004b3e517212 */ /* 0x000fc400078e3cff */
[----:B------:R-:W-:Y:S02]  /*c4c0*/  IADD3.X R71, PT, PT, R3, R71, R59, P0, P1 ;  /* 0x0000004703477210 */ /* 0x000fe400007e243b */
[C-C-:B------:R-:W-:Y:S02]  /*c4d0*/  PRMT R64, R61.reuse, 0x6543, R70.reuse ;  /* 0x000065433d407816 */ /* 0x140fe40000000046 */
[----:B------:R-:W-:Y:S02]  /*c4e0*/  PRMT R75, R61, 0x2107, R70 ;  /* 0x000021073d4b7816 */ /* 0x000fe40000000046 */
[----:B------:R-:W-:Y:S02]  /*c4f0*/  PRMT R51, R72, 0x2107, R79 ;  /* 0x0000210748337816 */ /* 0x000fe4000000004f */
[----:B------:R-:W-:Y:S02]  /*c500*/  LOP3.LUT R66, R57, R66, RZ, 0x3c, !PT ;  /* 0x0000004239427212 */ /* 0x000fe400078e3cff */
[----:B------:R-:W-:-:S02]  /*c510*/  IADD3 R61, P0, P1, R8, R55, R54 ;  /* 0x00000037083d7210 */ /* 0x000fc4000791e036 */
[----:B------:R-:W-:Y:S02]  /*c520*/  LOP3.LUT R79, R71, R52, RZ, 0x3c, !PT ;  /* 0x00000034474f7212 */ /* 0x000fe400078e3cff */
[C---:B------:R-:W-:Y:S02]  /*c530*/  PRMT R70, R66.reuse, 0x6543, R81 ;  /* 0x0000654342467816 */ /* 0x040fe40000000051 */
[----:B------:R-:W-:Y:S02]  /*c540*/  IADD3.X R72, PT, PT, R9, R51, R91, P0, P1 ;  /* 0x0000003309487210 */ /* 0x000fe400007e245b */
[----:B------:R-:W-:Y:S02]  /*c550*/  PRMT R81, R66, 0x2107, R81 ;  /* 0x0000210742517816 */ /* 0x000fe40000000051 */
[----:B------:R-:W-:Y:S02]  /*c560*/  IADD3 R66, P3, P4, R32, R64, R87 ;  /* 0x0000004020427210 */ /* 0x000fe40007c7e057 */
[----:B------:R-:W-:-:S02]  /*c570*/  IADD3 R56, P2, PT, R79, R56, RZ ;  /* 0x000000384f387210 */ /* 0x000fc40007f5e0ff */
[----:B------:R-:W-:Y:S02]  /*c580*/  IADD3 R79, P5, PT, R70, R89, RZ ;  /* 0x00000059464f7210 */ /* 0x000fe40007fbe0ff */
[----:B------:R-:W-:Y:S02]  /*c590*/  LOP3.LUT R68, R61, R91, R68, 0x96, !PT ;  /* 0x0000005b3d447212 */ /* 0x000fe400078e9644 */
[----:B------:R-:W-:Y:S02]  /*c5a0*/  LOP3.LUT R63, R72, R54, R63, 0x96, !PT ;  /* 0x00000036483f7212 */ /* 0x000fe400078e963f */
[----:B------:R-:W-:Y:S02]  /*c5b0*/  LOP3.LUT R80, R66, R78, R53, 0x96, !PT ;  /* 0x0000004e42507212 */ /* 0x000fe400078e9635 */
[----:B------:R-:W-:Y:S02]  /*c5c0*/  IADD3.X R53, PT, PT, R33, R75, R78, P3, P4 ;  /* 0x0000004b21357210 */ /* 0x000fe40001fe844e */
[----:B------:R-:W-:Y:S01]  /*c5d0*/  LOP3.LUT R76, R79, R85, R76, 0x96, !PT ;  /* 0x000000554f4c7212 */ /* 0x000fe200078e964c */
[----:B------:R-:W-:Y:S01]  /*c5e0*/  IMAD.X R85, R81, 0x1, R85, P5 ;  /* 0x0000000151557824 */ /* 0x000fe200028e0655 */
[----:B------:R-:W-:-:S02]  /*c5f0*/  PRMT R54, R68, 0x5432, R63 ;  /* 0x0000543244367816 */ /* 0x000fc4000000003f */
[----:B------:R-:W-:Y:S02]  /*c600*/  LOP3.LUT R78, R73, R60, RZ, 0x3c, !PT ;  /* 0x0000003c494e7212 */ /* 0x000fe400078e3cff */
[----:B------:R-:W-:Y:S02]  /*c610*/  LOP3.LUT R87, R53, R87, R50, 0x96, !PT ;  /* 0x0000005735577212 */ /* 0x000fe400078e9632 */
[----:B------:R-:W-:Y:S01]  /*c620*/  PRMT R68, R68, 0x1076, R63 ;  /* 0x0000107644447816 */ /* 0x000fe2000000003f */
[----:B------:R-:W-:Y:S01]  /*c630*/  IMAD.X R65, R78, 0x1, R65, P2 ;  /* 0x000000014e417824 */ /* 0x000fe200010e0641 */
[----:B------:R-:W-:Y:S02]  /*c640*/  IADD3 R50, P0, PT, R54, R69, RZ ;  /* 0x0000004536327210 */ /* 0x000fe40007f1e0ff */
[----:B------:R-:W-:Y:S02]  /*c650*/  LOP3.LUT R89, R85, R89, R58, 0x96, !PT ;  /* 0x0000005955597212 */ /* 0x000fe400078e963a */
[----:B------:R-:W-:Y:S01]  /*c660*/  PRMT R63, R80, 0x5432, R87 ;  /* 0x00005432503f7816 */ /* 0x000fe20000000057 */
[----:B------:R-:W-:Y:S01]  /*c670*/  IMAD.X R77, R68, 0x1, R77, P0 ;  /* 0x00000001444d7824 */ /* 0x000fe200000e064d */
[----:B------:R-:W-:-:S02]  /*c680*/  PRMT R58, R76, 0x5432, R89 ;  /* 0x000054324c3a7816 */ /* 0x000fc40000000059 */
[----:B------:R-:W-:Y:S02]  /*c690*/  PRMT R78, R80, 0x1076, R87 ;  /* 0x00001076504e7816 */ /* 0x000fe40000000057 */
[----:B------:R-:W-:Y:S02]  /*c6a0*/  LOP3.LUT R80, R56, R67, RZ, 0x3c, !PT ;  /* 0x0000004338507212 */ /* 0x000fe400078e3cff */
[----:B------:R-:W-:Y:S02]  /*c6b0*/  LOP3.LUT R59, R65, R59, RZ, 0x3c, !PT ;  /* 0x0000003b413b7212 */ /* 0x000fe400078e3cff */
[----:B------:R-:W-:Y:S02]  /*c6c0*/  PRMT R67, R76, 0x1076, R89 ;  /* 0x000010764c437816 */ /* 0x000fe40000000059 */
[----:B------:R-:W-:Y:S02]  /*c6d0*/  LOP3.LUT R69, R50, R55, RZ, 0x3c, !PT ;  /* 0x0000003732457212 */ /* 0x000fe400078e3cff */
[----:B------:R-:W-:-:S02]  /*c6e0*/  LOP3.LUT R76, R77, R51, RZ, 0x3c, !PT ;  /* 0x000000334d4c7212 */ /* 0x000fc400078e3cff */
[----:B------:R-:W-:Y:S02]  /*c6f0*/  IADD3 R87, P1, PT, R58, R57, RZ ;  /* 0x000000393a577210 */ /* 0x000fe40007f3e0ff */
[----:B------:R-:W-:Y:S02]  /*c700*/  IADD3 R57, P0, PT, R63, R74, RZ ;  /* 0x0000004a3f397210 */ /* 0x000fe40007f1e0ff */
[C-C-:B------:R-:W-:Y:S01]  /*c710*/  PRMT R55, R80.reuse, 0x6543, R59.reuse ;  /* 0x0000654350377816 */ /* 0x140fe2000000003b */
[----:B------:R-:W-:Y:S01]  /*c720*/  IMAD.X R62, R67, 0x1, R62, P1 ;  /* 0x00000001433e7824 */ /* 0x000fe200008e063e */
[----:B------:R-:W-:Y:S02]  /*c730*/  PRMT R51, R80, 0x2107, R59 ;  /* 0x0000210750337816 */ /* 0x000fe4000000003b */
[----:B------:R-:W-:Y:S02]  /*c740*/  SHF.R.W.U32 R59, R76, 0x1f, R69 ;  /* 0x0000001f4c3b7819 */ /* 0x000fe40000001e45 */
[----:B------:R-:W-:Y:S01]  /*c750*/  SHF.R.W.U32 R69, R69, 0x1f, R76 ;  /* 0x0000001f45457819 */ /* 0x000fe20000001e4c */
[----:B------:R-:W-:Y:S01]  /*c760*/  IMAD.X R76, R78, 0x1, R83, P0 ;  /* 0x000000014e4c7824 */ /* 0x000fe200000e0653 */
[----:B------:R-:W-:-:S02]  /*c770*/  LOP3.LUT R84, R87, R70, RZ, 0x3c, !PT ;  /* 0x0000004657547212 */ /* 0x000fc400078e3cff */
[----:B------:R-:W-:Y:S02]  /*c780*/  IADD3 R70, P0, P1, R30, R55, R73 ;  /* 0x000000371e467210 */ /* 0x000fe4000791e049 */
[----:B------:R-:W-:Y:S02]  /*c790*/  LOP3.LUT R83, R62, R81, RZ, 0x3c, !PT ;  /* 0x000000513e537212 */ /* 0x000fe400078e3cff */
[----:B------:R-:W-:Y:S02]  /*c7a0*/  LOP3.LUT R82, R57, R64, RZ, 0x3c, !PT ;  /* 0x0000004039527212 */ /* 0x000fe400078e3cff */
[----:B------:R-:W-:Y:S02]  /*c7b0*/  LOP3.LUT R81, R76, R75, RZ, 0x3c, !PT ;  /* 0x0000004b4c517212 */ /* 0x000fe400078e3cff */
[----:B------:R-:W-:Y:S02]  /*c7c0*/  LOP3.LUT R64, R70, R71, R52, 0x96, !PT ;  /* 0x0000004746407212 */ /* 0x000fe400078e9634 */
[----:B------:R-:W-:-:S02]  /*c7d0*/  IADD3.X R75, PT, PT, R31, R51, R71, P0, P1 ;  /* 0x000000331f4b7210 */ /* 0x000fc400007e2447 */
[----:B------:R-:W-:Y:S02]  /*c7e0*/  IADD3 R52, P0, P1, R8, R70, R59 ;  /* 0x0000004608347210 */ /* 0x000fe4000791e03b */
[----:B------:R-:W-:Y:S02]  /*c7f0*/  SHF.R.W.U32 R74, R81, 0x1f, R82 ;  /* 0x0000001f514a7819 */ /* 0x000fe40000001e52 */
[----:B------:R-:W-:Y:S02]  /*c800*/  SHF.R.W.U32 R70, R83, 0x1f, R84 ;  /* 0x0000001f53467819 */ /* 0x000fe40000001e54 */
[----:B------:R-:W-:Y:S02]  /*c810*/  IADD3.X R80, PT, PT, R9, R75, R69, P0, P1 ;  /* 0x0000004b09507210 */ /* 0x000fe400007e2445 */
[----:B------:R-:W-:Y:S02]  /*c820*/  LOP3.LUT R73, R75, R73, R60, 0x96, !PT ;  /* 0x000000494b497212 */ /* 0x000fe400078e963c */
[----:B------:R-:W-:-:S02]  /*c830*/  SHF.R.W.U32 R71, R84, 0x1f, R83 ;  /* 0x0000001f54477819 */ /* 0x000fc40000001e53 */
[----:B------:R-:W-:Y:S02]  /*c840*/  SHF.R.W.U32 R82, R82, 0x1f, R81 ;  /* 0x0000001f52527819 */ /* 0x000fe40000001e51 */
[----:B------:R-:W-:Y:S02]  /*c850*/  IADD3 R79, P2, P3, R30, R79, R74 ;  /* 0x0000004f1e4f7210 */ /* 0x000fe40007b5e04a */
[----:B------:R-:W-:Y:S02]  /*c860*/  LOP3.LUT R84, R80, R78, RZ, 0x3c, !PT ;  /* 0x0000004e50547212 */ /* 0x000fe400078e3cff */
[----:B------:R-:W-:Y:S02]  /*c870*/  IADD3 R60, P0, PT, R70, R61, RZ ;  /* 0x0000003d463c7210 */ /* 0x000fe40007f1e0ff */
[----:B------:R-:W-:Y:S02]  /*c880*/  PRMT R83, R64, 0x5432, R73 ;  /* 0x0000543240537816 */ /* 0x000fe40000000049 */
[----:B------:R-:W-:Y:S01]  /*c890*/  IADD3 R61, P1, PT, R84, R87, RZ ;  /* 0x00000057543d7210 */ /* 0x000fe20007f3e0ff */
[----:B------:R-:W-:Y:S01]  /*c8a0*/  IMAD.X R87, R71, 0x1, R72, P0 ;  /* 0x0000000147577824 */ /* 0x000fe200000e0648 */
[----:B------:R-:W-:-:S02]  /*c8b0*/  IADD3.X R85, PT, PT, R31, R85, R82, P2, P3 ;  /* 0x000000551f557210 */ /* 0x000fc400017e6452 */
[----:B------:R-:W-:Y:S02]  /*c8c0*/  PRMT R64, R64, 0x1076, R73 ;  /* 0x0000107640407816 */ /* 0x000fe40000000049 */
[----:B------:R-:W-:Y:S02]  /*c8d0*/  IADD3 R56, P0, PT, R83, R56, RZ ;  /* 0x0000003853387210 */ /* 0x000fe40007f1e0ff */
[----:B------:R-:W-:Y:S02]  /*c8e0*/  LOP3.LUT R81, R85, R68, RZ, 0x3c, !PT ;  /* 0x0000004455517212 */ /* 0x000fe400078e3cff */
[----:B------:R-:W-:Y:S01]  /*c8f0*/  LOP3.LUT R84, R87, R64, RZ, 0x3c, !PT ;  /* 0x0000004057547212 */ /* 0x000fe200078e3cff */
[----:B------:R-:W-:Y:S01]  /*c900*/  IMAD.X R72, R64, 0x1, R65, P0 ;  /* 0x0000000140487824 */ /* 0x000fe200000e0641 */
[----:B------:R-:W-:Y:S02]  /*c910*/  IADD3 R81, P2, PT, R81, R56, RZ ;  /* 0x0000003851517210 */ /* 0x000fe40007f5e0ff */
[----:B------:R-:W-:-:S02]  /*c920*/  LOP3.LUT R56, R56, R55, RZ, 0x3c, !PT ;  /* 0x0000003738387212 */ /* 0x000fc400078e3cff */
[----:B------:R-:W-:Y:S02]  /*c930*/  IADD3 R57, P0, PT, R84, R57, RZ ;  /* 0x0000003954397210 */ /* 0x000fe40007f1e0ff */
[----:B------:R-:W-:Y:S02]  /*c940*/  LOP3.LUT R55, R60, R83, RZ, 0x3c, !PT ;  /* 0x000000533c377212 */ /* 0x000fe400078e3cff */
[----:B------:R-:W-:Y:S02]  /*c950*/  LOP3.LUT R51, R72, R51, RZ, 0x3c, !PT ;  /* 0x0000003348337212 */ /* 0x000fe400078e3cff */
[----:B------:R-:W-:Y:S01]  /*c960*/  LOP3.LUT R73, R52, R63, RZ, 0x3c, !PT ;  /* 0x0000003f34497212 */ /* 0x000fe200078e3cff */
[----:B------:R-:W-:Y:S01]  /*c970*/  IMAD.X R76, R55, 0x1, R76, P0 ;  /* 0x00000001374c7824 */ /* 0x000fe200000e064c */
[----:B------:R-:W-:Y:S02]  /*c980*/  LOP3.LUT R75, R79, R54, RZ, 0x3c, !PT ;  /* 0x000000364f4b7212 */ /* 0x000fe400078e3cff */
[----:B------:R-:W-:Y:S01]  /*c990*/  SHF.R.W.U32 R55, R51, 0x1f, R56 ;  /* 0x0000001f33377819 */ /* 0x000fe20000001e38 */
[----:B------:R-:W-:Y:S01]  /*c9a0*/  IMAD.X R62, R73, 0x1, R62, P1 ;  /* 0x00000001493e7824 */ /* 0x000fe200008e063e */
[----:B------:R-:W-:Y:S01]  /*c9b0*/  SHF.R.W.U32 R56, R56, 0x1f, R51 ;  /* 0x0000001f38387819 */ /* 0x000fe20000001e33 */
[----:B------:R-:W-:Y:S01]  /*c9c0*/  IMAD.X R75, R75, 0x1, R72, P2 ;  /* 0x000000014b4b7824 */ /* 0x000fe200010e0648 */
[----:B------:R-:W-:-:S02]  /*c9d0*/  IADD3 R65, P0, PT, R55, R66, RZ ;  /* 0x0000004237417210 */ /* 0x000fc40007f1e0ff */
[----:B------:R-:W-:Y:S02]  /*c9e0*/  LOP3.LUT R73, R81, R74, RZ, 0x3c, !PT ;  /* 0x0000004a51497212 */ /* 0x000fe400078e3cff */
[----:B------:R-:W-:Y:S02]  /*c9f0*/  LOP3.LUT R82, R75, R82, RZ, 0x3c, !PT ;  /* 0x000000524b527212 */ /* 0x000fe400078e3cff */
[----:B------:R-:W-:Y:S01]  /*ca00*/  LOP3.LUT R74, R57, R70, RZ, 0x3c, !PT ;  /* 0x00000046394a7212 */ /* 0x000fe200078e3cff */
[----:B------:R-:W-:Y:S01]  /*ca10*/  IMAD.X R70, R56, 0x1, R53, P0 ;  /* 0x0000000138467824 */ /* 0x000fe200000e0635 */
[----:B------:R-:W-:Y:S02]  /*ca20*/  LOP3.LUT R59, R61, R59, RZ, 0x3c, !PT ;  /* 0x0000003b3d3b7212 */ /* 0x000fe400078e3cff */
[----:B------:R-:W-:Y:S02]  /*ca30*/  LOP3.LUT R66, R62, R69, RZ, 0x3c, !PT ;  /* 0x000000453e427212 */ /* 0x000fe400078e3cff */
[----:B------:R-:W-:-:S02]  /*ca40*/  LOP3.LUT R71, R76, R71, RZ, 0x3c, !PT ;  /* 0x000000474c477212 */ /* 0x000fc400078e3cff */
[----:B------:R-:W-:Y:S02]  /*ca50*/  PRMT R51, R73, 0x6543, R82 ;  /* 0x0000654349337816 */ /* 0x000fe40000000052 */
[--C-:B------:R-:W-:Y:S02]  /*ca60*/  PRMT R53, R59, 0x6543, R66.reuse ;  /* 0x000065433b357816 */ /* 0x100fe40000000042 */
[C-C-:B------:R-:W-:Y:S02]  /*ca70*/  PRMT R72, R74.reuse, 0x6543, R71.reuse ;  /* 0x000065434a487816 */ /* 0x140fe40000000047 */
[----:B------:R-:W-:Y:S02]  /*ca80*/  LOP3.LUT R69, R67, R70, RZ, 0x3c, !PT ;  /* 0x0000004643457212 */ /* 0x000fe400078e3cff */
[----:B------:R-:W-:Y:S02]  /*ca90*/  PRMT R74, R74, 0x2107, R71 ;  /* 0x000021074a4a7816 */ /* 0x000fe40000000047 */
[----:B------:R-:W-:-:S02]  /*caa0*/  PRMT R59, R59, 0x2107, R66 ;  /* 0x000021073b3b7816 */ /* 0x000fc40000000042 */
[----:B------:R-:W-:Y:S02]  /*cab0*/  IADD3 R66, P3, P4, R12, R51, R79 ;  /* 0x000000330c427210 */ /* 0x000fe40007c7e04f */
[----:B------:R-:W-:Y:S02]  /*cac0*/  IADD3 R71, P1, PT, R53, R52, RZ ;  /* 0x0000003435477210 */ /* 0x000fe40007f3e0ff */
[----:B------:R-:W-:Y:S02]  /*cad0*/  IADD3 R50, P2, PT, R69, R50, RZ ;  /* 0x0000003245327210 */ /* 0x000fe40007f5e0ff */
[----:B------:R-:W-:Y:S02]  /*cae0*/  PRMT R73, R73, 0x2107, R82 ;  /* 0x0000210749497816 */ /* 0x000fe40000000052 */
[----:B------:R-:W-:Y:S02]  /*caf0*/  IADD3 R69, P0, PT, R72, R60, RZ ;  /* 0x0000003c48457210 */ /* 0x000fe40007f1e0ff */
[----:B------:R-:W-:Y:S01]  /*cb00*/  LOP3.LUT R82, R66, R85, R68, 0x96, !PT ;  /* 0x0000005542527212 */ /* 0x000fe200078e9644 */
[----:B------:R-:W-:Y:S01]  /*cb10*/  IMAD.X R68, R59, 0x1, R80, P1 ;  /* 0x000000013b447824 */ /* 0x000fe200008e0650 */
[----:B------:R-:W-:-:S02]  /*cb20*/  LOP3.LUT R84, R71, R80, R78, 0x96, !PT ;  /* 0x0000005047547212 */ /* 0x000fc400078e964e */
[----:B------:R-:W-:Y:S01]  /*cb30*/  LOP3.LUT R78, R69, R87, R64, 0x96, !PT ;  /* 0x00000057454e7212 */ /* 0x000fe200078e9640 */
[----:B------:R-:W-:Y:S01]  /*cb40*/  IMAD.X R87, R74, 0x1, R87, P0 ;  /* 0x000000014a577824 */ /* 0x000fe200000e0657 */
[----:B------:R-:W-:Y:S02]  /*cb50*/  LOP3.LUT R89, R68, R52, R63, 0x96, !PT ;  /* 0x0000003444597212 */ /* 0x000fe400078e963f */
[----:B------:R-:W-:Y:S02]  /*cb60*/  IADD3.X R85, PT, PT, R13, R73, R85, P3, P4 ;  /* 0x000000490d557210 */ /* 0x000fe40001fe8455 */
[----:B------:R-:W-:Y:S02]  /*cb70*/  LOP3.LUT R63, R87, R60, R83, 0x96, !PT ;  /* 0x0000003c573f7212 */ /* 0x000fe400078e9653 */
[----:B------:R-:W-:Y:S02]  /*cb80*/  PRMT R60, R84, 0x5432, R89 ;  /* 0x00005432543c7816 */ /* 0x000fe40000000059 */
[----:B------:R-:W-:-:S02]  /*cb90*/  LOP3.LUT R52, R58, R65, RZ, 0x3c, !PT ;  /* 0x000000413a347212 */ /* 0x000fc400078e3cff */
[----:B------:R-:W-:Y:S02]  /*cba0*/  PRMT R83, R84, 0x1076, R89 ;  /* 0x0000107654537816 */ /* 0x000fe40000000059 */
[----:B------:R-:W-:Y:S01]  /*cbb0*/  IADD3 R64, P0, PT, R60, R61, RZ ;  /* 0x0000003d3c407210 */ /* 0x000fe20007f1e0ff */
[----:B------:R-:W-:Y:S01]  /*cbc0*/  IMAD.X R77, R52, 0x1, R77, P2 ;  /* 0x00000001344d7824 */ /* 0x000fe200010e064d */
[----:B------:R-:W-:Y:S02]  /*cbd0*/  LOP3.LUT R79, R85, R79, R54, 0x96, !PT ;  /* 0x0000004f554f7212 */ /* 0x000fe400078e9636 */
[----:B------:R-:W-:Y:S01]  /*cbe0*/  PRMT R54, R78, 0x5432, R63 ;  /* 0x000054324e367816 */ /* 0x000fe2000000003f */
[----:B------:R-:W-:Y:S01]  /*cbf0*/  IMAD.X R62, R83, 0x1, R62, P0 ;  /* 0x00000001533e7824 */ /* 0x000fe200000e063e */
[C-C-:B------:R-:W-:Y:S02]  /*cc00*/  PRMT R52, R82.reuse, 0x5432, R79.reuse ;  /* 0x0000543252347816 */ /* 0x140fe4000000004f */
[----:B------:R-:W-:-:S02]  /*cc10*/  PRMT R80, R82, 0x1076, R79 ;  /* 0x0000107652507816 */ /* 0x000fc4000000004f */
[----:B------:R-:W-:Y:S02]  /*cc20*/  LOP3.LUT R79, R50, R55, RZ, 0x3c, !PT ;  /* 0x00000037324f7212 */ /* 0x000fe400078e3cff */
[----:B------:R-:W-:Y:S02]  /*cc30*/  LOP3.LUT R82, R77, R56, RZ, 0x3c, !PT ;  /* 0x000000384d527212 */ /* 0x000fe400078e3cff */
[----:B------:R-:W-:Y:S02]  /*cc40*/  LOP3.LUT R56, R64, R53, RZ, 0x3c, !PT ;  /* 0x0000003540387212 */ /* 0x000fe400078e3cff */
[----:B------:R-:W-:Y:S02]  /*cc50*/  LOP3.LUT R59, R62, R59, RZ, 0x3c, !PT ;  /* 0x0000003b3e3b7212 */ /* 0x000fe400078e3cff */
[----:B------:R-:W-:Y:S02]  /*cc60*/  IADD3 R81, P1, PT, R52, R81, RZ ;  /* 0x0000005134517210 */ /* 0x000fe40007f3e0ff */
[----:B------:R-:W-:-:S02]  /*cc70*/  PRMT R61, R79, 0x6543, R82 ;  /* 0x000065434f3d7816 */ /* 0x000fc40000000052 */
[----:B------:R-:W-:Y:S02]  /*cc80*/  SHF.R.W.U32 R53, R59, 0x1f, R56 ;  /* 0x0000001f3b357819 */ /* 0x000fe40000001e38 */
[----:B------:R-:W-:Y:S02]  /*cc90*/  PRMT R55, R78, 0x1076, R63 ;  /* 0x000010764e377816 */ /* 0x000fe4000000003f */
[----:B------:R-:W-:Y:S01]  /*cca0*/  SHF.R.W.U32 R59, R56, 0x1f, R59 ;  /* 0x0000001f383b7819 */ /* 0x000fe20000001e3b */
[----:B------:R-:W-:Y:S01]  /*ccb0*/  IMAD.X R56, R80, 0x1, R75, P1 ;  /* 0x0000000150387824 */ /* 0x000fe200008e064b */
[----:B------:R-:W-:Y:S02]  /*ccc0*/  IADD3 R57, P0, PT, R54, R57, RZ ;  /* 0x0000003936397210 */ /* 0x000fe40007f1e0ff */
[----:B------:R-:W-:Y:S02]  /*ccd0*/  PRMT R63, R79, 0x2107, R82 ;  /* 0x000021074f3f7816 */ /* 0x000fe40000000052 */
[----:B------:R-:W-:-:S02]  /*cce0*/  IADD3 R79, P1, P2, R26, R61, R65 ;  /* 0x0000003d1a4f7210 */ /* 0x000fc40007a3e041 */
[----:B------:R-:W-:Y:S01]  /*ccf0*/  LOP3.LUT R75, R81, R51, RZ, 0x3c, !PT ;  /* 0x00000033514b7212 */ /* 0x000fe200078e3cff */
[----:B------:R-:W-:Y:S01]  /*cd00*/  IMAD.X R51, R55, 0x1, R76, P0 ;  /* 0x0000000137337824 */ /* 0x000fe200000e064c */
[----:B------:R-:W-:Y:S02]  /*cd10*/  LOP3.LUT R76, R57, R72, RZ, 0x3c, !PT ;  /* 0x00000048394c7212 */ /* 0x000fe400078e3cff */
[--C-:B------:R-:W-:Y:S02]  /*cd20*/  IADD3.X R89, PT, PT, R27, R63, R70.reuse, P1, P2 ;  /* 0x0000003f1b597210 */ /* 0x100fe40000fe4446 */
[----:B------:R-:W-:Y:S02]  /*cd30*/  LOP3.LUT R72, R56, R73, RZ, 0x3c, !PT ;  /* 0x0000004938487212 */ /* 0x000fe400078e3cff */
[----:B------:R-:W-:Y:S02]  /*cd40*/  LOP3.LUT R78, R79, R67, R70, 0x96, !PT ;  /* 0x000000434f4e7212 */ /* 0x000fe400078e9646 */
[----:B------:R-:W-:-:S02]  /*cd50*/  LOP3.LUT R73, R51, R74, RZ, 0x3c, !PT ;  /* 0x0000004a33497212 */ /* 0x000fc400078e3cff */
[----:B------:R-:W-:Y:S02]  /*cd60*/  LOP3.LUT R91, R89, R58, R65, 0x96, !PT ;  /* 0x0000003a595b7212 */ /* 0x000fe400078e9641 */
[----:B------:R-:W-:Y:S02]  /*cd70*/  SHF.R.W.U32 R70, R72, 0x1f, R75 ;  /* 0x0000001f48467819 */ /* 0x000fe40000001e4b */
[----:B------:R-:W-:Y:S02]  /*cd80*/  IADD3 R69, P0, P1, R6, R69, R53 ;  /* 0x0000004506457210 */ /* 0x000fe4000791e035 */
[----:B------:R-:W-:Y:S02]  /*cd90*/  SHF.R.W.U32 R72, R75, 0x1f, R72 ;  /* 0x0000001f4b487819 */ /* 0x000fe40000001e48 */
[----:B------:R-:W-:Y:S02]  /*cda0*/  SHF.R.W.U32 R75, R73, 0x1f, R76 ;  /* 0x0000001f494b7819 */ /* 0x000fe40000001e4c */
[----:B------:R-:W-:-:S02]  /*cdb0*/  PRMT R65, R78, 0x5432, R91 ;  /* 0x000054324e417816 */ /* 0x000fc4000000005b */
[----:B------:R-:W-:Y:S02]  /*cdc0*/  IADD3 R67, P2, P3, R4, R79, R70 ;  /* 0x0000004f04437210 */ /* 0x000fe40007b5e046 */
[----:B------:R-:W-:Y:S02]  /*cdd0*/  IADD3.X R87, PT, PT, R7, R87, R59, P0, P1 ;  /* 0x0000005707577210 */ /* 0x000fe400007e243b */
[----:B------:R-:W-:Y:S02]  /*cde0*/  SHF.R.W.U32 R73, R76, 0x1f, R73 ;  /* 0x0000001f4c497819 */ /* 0x000fe40000001e49 */
[----:B------:R-:W-:Y:S02]  /*cdf0*/  IADD3 R66, P1, P4, R32, R66, R75 ;  /* 0x0000004220427210 */ /* 0x000fe40007c3e04b */
[----:B------:R-:W-:Y:S02]  /*ce00*/  IADD3 R50, P0, PT, R65, R50, RZ ;  /* 0x0000003241327210 */ /* 0x000fe40007f1e0ff */
[----:B------:R-:W-:-:S02]  /*ce10*/  PRMT R78, R78, 0x1076, R91 ;  /* 0x000010764e4e7816 */ /* 0x000fc4000000005b */
[----:B------:R-:W-:Y:S02]  /*ce20*/  IADD3.X R76, PT, PT, R5, R89, R72, P2, P3 ;  /* 0x00000059054c7210 */ /* 0x000fe400017e6448 */
[----:B------:R-:W-:Y:S02]  /*ce30*/  LOP3.LUT R79, R87, R80, RZ, 0x3c, !PT ;  /* 0x00000050574f7212 */ /* 0x000fe400078e3cff */
[----:B------:R-:W-:Y:S02]  /*ce40*/  IADD3.X R85, PT, PT, R33, R85, R73, P1, P4 ;  /* 0x0000005521557210 */ /* 0x000fe40000fe8449 */
[----:B------:R-:W-:Y:S02]  /*ce50*/  LOP3.LUT R74, R50, R61, RZ, 0x3c, !PT ;  /* 0x0000003d324a7212 */ /* 0x000fe400078e3cff */
[----:B------:R-:W-:Y:S02]  /*ce60*/  LOP3.LUT R58, R76, R83, RZ, 0x3c, !PT ;  /* 0x000000534c3a7212 */ /* 0x000fe400078e3cff */
[----:B------:R-:W-:Y:S01]  /*ce70*/  IADD3 R61, P1, PT, R79, R50, RZ ;  /* 0x000000324f3d7210 */ /* 0x000fe20007f3e0ff */
[----:B------:R-:W-:Y:S01]  /*ce80*/  IMAD.X R50, R78, 0x1, R77, P0 ;  /* 0x000000014e327824 */ /* 0x000fe200000e064d */
[----:B------:R-:W-:-:S02]  /*ce90*/  LOP3.LUT R77, R69, R52, RZ, 0x3c, !PT ;  /* 0x00000034454d7212 */ /* 0x000fc400078e3cff */
[----:B------:R-:W-:Y:S02]  /*cea0*/  LOP3.LUT R79, R85, R78, RZ, 0x3c, !PT ;  /* 0x0000004e554f7212 */ /* 0x000fe400078e3cff */
[----:B------:R-:W-:Y:S02]  /*ceb0*/  IADD3 R57, P2, PT, R58, R57, RZ ;  /* 0x000000393a397210 */ /* 0x000fe40007f5e0ff */
[----:B------:R-:W-:Y:S02]  /*cec0*/  LOP3.LUT R58, R67, R60, RZ, 0x3c, !PT ;  /* 0x0000003c433a7212 */ /* 0x000fe400078e3cff */
[----:B------:R-:W-:Y:S01]  /*ced0*/  LOP3.LUT R63, R50, R63, RZ, 0x3c, !PT ;  /* 0x0000003f323f7212 */ /* 0x000fe200078e3cff */
[----:B------:R-:W-:Y:S01]  /*cee0*/  IMAD.X R50, R77, 0x1, R50, P1 ;  /* 0x000000014d327824 */ /* 0x000fe200008e0632 */
[----:B------:R-:W-:Y:S01]  /*cef0*/  IADD3 R64, P0, PT, R79, R64, RZ ;  /* 0x000000404f407210 */ /* 0x000fe20007f1e0ff */
[----:B------:R-:W-:Y:S01]  /*cf00*/  IMAD.X R51, R58, 0x1, R51, P2 ;  /* 0x000000013a337824 */ /* 0x000fe200010e0633 */
[----:B------:R-:W-:-:S02]  /*cf10*/  LOP3.LUT R79, R66, R65, RZ, 0x3c, !PT ;  /* 0x00000041424f7212 */ /* 0x000fc400078e3cff */
[----:B------:R-:W-:Y:S02]  /*cf20*/  SHF.R.W.U32 R58, R63, 0x1f, R74 ;  /* 0x0000001f3f3a7819 */ /* 0x000fe40000001e4a */
[----:B------:R-:W-:Y:S01]  /*cf30*/  LOP3.LUT R77, R61, R53, RZ, 0x3c, !PT ;  /* 0x000000353d4d7212 */ /* 0x000fe200078e3cff */
[----:B------:R-:W-:Y:S01]  /*cf40*/  IMAD.X R62, R79, 0x1, R62, P0 ;  /* 0x000000014f3e7824 */ /* 0x000fe200000e063e */
[----:B------:R-:W-:Y:S02]  /*cf50*/  LOP3.LUT R82, R50, R59, RZ, 0x3c, !PT ;  /* 0x0000003b32527212 */ /* 0x000fe400078e3cff */
[----:B------:R-:W-:Y:S02]  /*cf60*/  SHF.R.W.U32 R59, R74, 0x1f, R63 ;  /* 0x0000001f4a3b7819 */ /* 0x000fe40000001e3f */
[----:B------:R-:W-:Y:S02]  /*cf70*/  IADD3 R71, P0, PT, R58, R71, RZ ;  /* 0x000000473a477210 */ /* 0x000fe40007f1e0ff */
[----:B------:R-:W-:-:S02]  /*cf80*/  PRMT R53, R77, 0x6543, R82 ;  /* 0x000065434d357816 */ /* 0x000fc40000000052 */
[----:B------:R-:W-:Y:S01]  /*cf90*/  PRMT R63, R77, 0x2107, R82 ;  /* 0x000021074d3f7816 */ /* 0x000fe20000000052 */
[----:B------:R-:W-:Y:S01]  /*cfa0*/  IMAD.X R68, R59, 0x1, R68, P0 ;  /* 0x000000013b447824 */ /* 0x000fe200000e0644 */
[----:B------:R-:W-:Y:S02]  /*cfb0*/  LOP3.LUT R70, R57, R70, RZ, 0x3c, !PT ;  /* 0x0000004639467212 */ /* 0x000fe400078e3cff */
[----:B------:R-:W-:Y:S02]  /*cfc0*/  LOP3.LUT R77, R51, R72, RZ, 0x3c, !PT ;  /* 0x00000048334d7212 */ /* 0x000fe400078e3cff */
[----:B------:R-:W-:Y:S02]  /*cfd0*/  LOP3.LUT R75, R64, R75, RZ, 0x3c, !PT ;  /* 0x0000004b404b7212 */ /* 0x000fe400078e3cff */
[----:B------:R-:W-:Y:S02]  /*cfe0*/  LOP3.LUT R82, R62, R73, RZ, 0x3c, !PT ;  /* 0x000000493e527212 */ /* 0x000fe400078e3cff */
[----:B------:R-:W-:-:S02]  /*cff0*/  PRMT R72, R70, 0x6543, R77 ;  /* 0x0000654346487816 */ /* 0x000fc4000000004d */
[----:B------:R-:W-:Y:S02]  /*d000*/  PRMT R73, R70, 0x2107, R77 ;  /* 0x0000210746497816 */ /* 0x000fe4000000004d */
[C-C-:B------:R-:W-:Y:S02]  /*d010*/  PRMT R77, R75.reuse, 0x6543, R82.reuse ;  /* 0x000065434b4d7816 */ /* 0x140fe40000000052 */
[----:B------:R-:W-:Y:S02]  /*d020*/  LOP3.LUT R74, R68, R55, RZ, 0x3c, !PT ;  /* 0x00000037444a7212 */ /* 0x000fe400078e3cff */
[----:B------:R-:W-:Y:S02]  /*d030*/  PRMT R70, R75, 0x2107, R82 ;  /* 0x000021074b467816 */ /* 0x000fe40000000052 */
[----:B------:R-:W-:Y:S02]  /*d040*/  IADD3 R79, P5, PT, R77, R66, RZ ;  /* 0x000000424d4f7210 */ /* 0x000fe40007fbe0ff */
[----:B------:R-:W-:-:S02]  /*d050*/  IADD3 R75, P0, P1, R28, R53, R69 ;  /* 0x000000351c4b7210 */ /* 0x000fc4000791e045 */
[----:B------:R-:W-:Y:S02]  /*d060*/  IADD3 R81, P2, PT, R74, R81, RZ ;  /* 0x000000514a517210 */ /* 0x000fe40007f5e0ff */
[----:B------:R-:W-:Y:S02]  /*d070*/  IADD3 R74, P3, P4, R2, R72, R67 ;  /* 0x00000048024a7210 */ /* 0x000fe40007c7e043 */
[----:B------:R-:W-:Y:S01]  /*d080*/  LOP3.LUT R82, R79, R85, R78, 0x96, !PT ;  /* 0x000000554f527212 */ /* 0x000fe200078e964e */
[----:B------:R-:W-:Y:S01]  /*d090*/  IMAD.X R85, R70, 0x1, R85, P5 ;  /* 0x0000000146557824 */ /* 0x000fe200028e0655 */
[----:B------:R-:W-:Y:S02]  /*d0a0*/  LOP3.LUT R80, R75, R87, R80, 0x96, !PT ;  /* 0x000000574b507212 */ /* 0x000fe400078e9650 */
[----:B------:R-:W-:Y:S02]  /*d0b0*/  IADD3.X R87, PT, PT, R29, R63, R87, P0, P1 ;  /* 0x0000003f1d577210 */ /* 0x000fe400007e2457 */
[----:B------:R-:W-:-:S02]  /*d0c0*/  LOP3.LUT R78, R74, R76, R83, 0x96, !PT ;  /* 0x0000004c4a4e7212 */ /* 0x000fc400078e9653 */
[----:B------:R-:W-:Y:S02]  /*d0d0*/  IADD3.X R76, PT, PT, R3, R73, R76, P3, P4 ;  /* 0x00000049034c7210 */ /* 0x000fe40001fe844c */
[----:B------:R-:W-:Y:S02]  /*d0e0*/  LOP3.LUT R65, R85, R66, R65, 0x96, !PT ;  /* 0x0000004255417212 */ /* 0x000fe400078e9641 */
[----:B------:R-:W-:Y:S02]  /*d0f0*/  LOP3.LUT R69, R87, R69, R52, 0x96, !PT ;  /* 0x0000004557457212 */ /* 0x000fe400078e9634 */
[----:B------:R-:W-:Y:S02]  /*d100*/  LOP3.LUT R83, R71, R54, RZ, 0x3c, !PT ;  /* 0x0000003647537212 */ /* 0x000fe400078e3cff */
[----:B------:R-:W-:Y:S02]  /*d110*/  LOP3.LUT R89, R76, R67, R60, 0x96, !PT ;  /* 0x000000434c597212 */ /* 0x000fe400078e963c */
[----:B------:R-:W-:Y:S01]  /*d120*/  PRMT R67, R82, 0x5432, R65 ;  /* 0x0000543252437816 */ /* 0x000fe20000000041 */
[----:B------:R-:W-:Y:S01]  /*d130*/  IMAD.X R56, R83, 0x1, R56, P2 ;  /* 0x0000000153387824 */ /* 0x000fe200010e0638 */
[----:B------:R-:W-:-:S02]  /*d140*/  PRMT R60, R80, 0x5432, R69 ;  /* 0x00005432503c7816 */ /* 0x000fc40000000045 */
[----:B------:R-:W-:Y:S02]  /*d150*/  PRMT R69, R80, 0x1076, R69 ;  /* 0x0000107650457816 */ /* 0x000fe40000000045 */
[----:B------:R-:W-:Y:S02]  /*d160*/  LOP3.LUT R80, R81, R58, RZ, 0x3c, !PT ;  /* 0x0000003a51507212 */ /* 0x000fe400078e3cff */
[----:B------:R-:W-:Y:S02]  /*d170*/  PRMT R65, R82, 0x1076, R65 ;  /* 0x0000107652417816 */ /* 0x000fe40000000041 */
[----:B------:R-:W-:Y:S02]  /*d180*/  IADD3 R64, P1, PT, R67, R64, RZ ;  /* 0x0000004043407210 */ /* 0x000fe40007f3e0ff */
[----:B------:R-:W-:Y:S02]  /*d190*/  IADD3 R58, P0, PT, R60, R61, RZ ;  /* 0x0000003d3c3a7210 */ /* 0x000fe40007f1e0ff */
[----:B------:R-:W-:Y:S01]  /*d1a0*/  LOP3.LUT R61, R56, R59, RZ, 0x3c, !PT ;  /* 0x0000003b383d7212 */ /* 0x000fe200078e3cff */
[----:B------:R-:W-:Y:S01]  /*d1b0*/  IMAD.X R59, R65, 0x1, R62, P1 ;  /* 0x00000001413b7824 */ /* 0x000fe200008e063e */
[C-C-:B------:R-:W-:Y:S01]  /*d1c0*/  PRMT R52, R78.reuse, 0x5432, R89.reuse ;  /* 0x000054324e347816 */ /* 0x140fe20000000059 */
[----:B------:R-:W-:Y:S01]  /*d1d0*/  IMAD.X R50, R69, 0x1, R50, P0 ;  /* 0x0000000145327824 */ /* 0x000fe200000e0632 */
[----:B------:R-:W-:-:S02]  /*d1e0*/  PRMT R66, R78, 0x1076, R89 ;  /* 0x000010764e427816 */ /* 0x000fc40000000059 */
[----:B------:R-:W-:Y:S02]  /*d1f0*/  PRMT R78, R80, 0x6543, R61 ;  /* 0x00006543504e7816 */ /* 0x000fe4000000003d */
[----:B------:R-:W-:Y:S02]  /*d200*/  LOP3.LUT R82, R64, R77, RZ, 0x3c, !PT ;  /* 0x0000004d40527212 */ /* 0x000fe400078e3cff */
[----:B------:R-:W-:Y:S02]  /*d210*/  LOP3.LUT R89, R59, R70, RZ, 0x3c, !PT ;  /* 0x000000463b597212 */ /* 0x000fe400078e3cff */
[----:B------:R-:W-:Y:S02]  /*d220*/  LOP3.LUT R83, R58, R53, RZ, 0x3c, !PT ;  /* 0x000000353a537212 */ /* 0x000fe400078e3cff */
[----:B------:R-:W-:Y:S02]  /*d230*/  LOP3.LUT R62, R50, R63, RZ, 0x3c, !PT ;  /* 0x0000003f323e7212 */ /* 0x000fe400078e3cff */
[----:B------:R-:W-:-:S02]  /*d240*/  IADD3 R57, P2, PT, R52, R57, RZ ;  /* 0x0000003934397210 */ /* 0x000fc40007f5e0ff */
[----:B------:R-:W-:Y:S02]  /*d250*/  IADD3 R70, P0, P1, R34, R78, R71 ;  /* 0x0000004e22467210 */ /* 0x000fe4000791e047 */
[----:B------:R-:W-:Y:S02]  /*d260*/  PRMT R77, R80, 0x2107, R61 ;  /* 0x00002107504d7816 */ /* 0x000fe4000000003d */
[----:B------:R-:W-:Y:S02]  /*d270*/  SHF.R.W.U32 R61, R89, 0x1f, R82 ;  /* 0x0000001f593d7819 */ /* 0x000fe40000001e52 */
[----:B------:R-:W-:Y:S01]  /*d280*/  SHF.R.W.U32 R53, R82, 0x1f, R89 ;  /* 0x0000001f52357819 */ /* 0x000fe20000001e59 */
[----:B------:R-:W-:Y:S01]  /*d290*/  IMAD.X R82, R66, 0x1, R51, P2 ;  /* 0x0000000142527824 */ /* 0x000fe200010e0633 */
[----:B------:R-:W-:Y:S02]  /*d2a0*/  SHF.R.W.U32 R63, R62, 0x1f, R83 ;  /* 0x0000001f3e3f7819 */ /* 0x000fe40000001e53 */
[----:B------:R-:W-:-:S02]  /*d2b0*/  SHF.R.W.U32 R83, R83, 0x1f, R62 ;  /* 0x0000001f53537819 */ /* 0x000fc40000001e3e */
[----:B------:R-:W-:Y:S02]  /*d2c0*/  LOP3.LUT R62, R70, R68, R55, 0x96, !PT ;  /* 0x00000044463e7212 */ /* 0x000fe400078e9637 */
[----:B------:R-:W-:Y:S02]  /*d2d0*/  IADD3.X R68, PT, PT, R0, R77, R68, P0, P1 ;  /* 0x0000004d00447210 */ /* 0x000fe400007e2444 */
[----:B------:R-:W-:Y:S02]  /*d2e0*/  LOP3.LUT R72, R57, R72, RZ, 0x3c, !PT ;  /* 0x0000004839487212 */ /* 0x000fe400078e3cff */
[----:B------:R-:W-:Y:S02]  /*d2f0*/  LOP3.LUT R73, R82, R73, RZ, 0x3c, !PT ;  /* 0x0000004952497212 */ /* 0x000fe400078e3cff */
[----:B------:R-:W-:Y:S02]  /*d300*/  IADD3 R51, P2, PT, R63, R70, RZ ;  /* 0x000000463f337210 */ /* 0x000fe40007f5e0ff */
[----:B------:R-:W-:-:S02]  /*d310*/  IADD3 R75, P0, P1, R61, R2, R75 ;  /* 0x000000023d4b7210 */ /* 0x000fc4000791e04b */
[----:B------:R-:W-:Y:S01]  /*d320*/  LOP3.LUT R71, R68, R71, R54, 0x96, !PT ;  /* 0x0000004744477212 */ /* 0x000fe200078e9636 */
[----:B------:R-:W-:Y:S01]  /*d330*/  IMAD.X R55, R83, 0x1, R68, P2 ;  /* 0x0000000153377824 */ /* 0x000fe200010e0644 */
[----:B------:R-:W-:Y:S02]  /*d340*/  SHF.R.W.U32 R80, R73, 0x1f, R72 ;  /* 0x0000001f49507819 */ /* 0x000fe40000001e48 */
[----:B------:R-:W-:Y:S02]  /*d350*/  IADD3.X R87, PT, PT, R53, R3, R87, P0, P1 ;  /* 0x0000000335577210 */ /* 0x000fe400007e2457 */
[----:B------:R-:W-:Y:S02]  /*d360*/  PRMT R54, R62, 0x1076, R71 ;  /* 0x000010763e367816 */ /* 0x000fe40000000047 */
[----:B------:R-:W-:Y:S02]  /*d370*/  SHF.R.W.U32 R84, R72, 0x1f, R73 ;  /* 0x0000001f48547819 */ /* 0x000fe40000001e49 */
[----:B------:R-:W-:-:S02]  /*d380*/  IADD3 R79, P0, P1, R28, R79, R80 ;  /* 0x0000004f1c4f7210 */ /* 0x000fc4000791e050 */
[----:B------:R-:W-:Y:S02]  /*d390*/  LOP3.LUT R68, R87, R54, RZ, 0x3c, !PT ;  /* 0x0000003657447212 */ /* 0x000fe400078e3cff */
[----:B------:R-:W-:Y:S02]  /*d3a0*/  LOP3.LUT R73, R66, R55, RZ, 0x3c, !PT ;  /* 0x0000003742497212 */ /* 0x000fe400078e3cff */
[----:B------:R-:W-:Y:S02]  /*d3b0*/  PRMT R62, R62, 0x5432, R71 ;  /* 0x000054323e3e7816 */ /* 0x000fe40000000047 */
[----:B------:R-:W-:Y:S02]  /*d3c0*/  IADD3.X R70, PT, PT, R29, R85, R84, P0, P1 ;  /* 0x000000551d467210 */ /* 0x000fe400007e2454 */
[----:B------:R-:W-:Y:S02]  /*d3d0*/  IADD3 R68, P1, PT, R68, R57, RZ ;  /* 0x0000003944447210 */ /* 0x000fe40007f3e0ff */
[----:B------:R-:W-:-:S02]  /*d3e0*/  IADD3 R64, P2, PT, R73, R64, RZ ;  /* 0x0000004049407210 */ /* 0x000fc40007f5e0ff */
[----:B------:R-:W-:Y:S02]  /*d3f0*/  IADD3 R57, P0, PT, R62, R81, RZ ;  /* 0x000000513e397210 */ /* 0x000fe40007f1e0ff */
[----:B------:R-:W-:Y:S02]  /*d400*/  LOP3.LUT R72, R52, R51, RZ, 0x3c, !PT ;  /* 0x0000003334487212 */ /* 0x000fe400078e3cff */
[----:B------:R-:W-:Y:S02]  /*d410*/  LOP3.LUT R86, R70, R69, RZ, 0x3c, !PT ;  /* 0x0000004546567212 */ /* 0x000fe400078e3cff */
[----:B------:R-:W-:Y:S01]  /*d420*/  LOP3.LUT R73, R75, R62, RZ, 0x3c, !PT ;  /* 0x0000003e4b497212 */ /* 0x000fe200078e3cff */
[----:B------:R-:W-:Y:S01]  /*d430*/  IMAD.X R72, R72, 0x1, R59, P2 ;  /* 0x0000000148487824 */ /* 0x000fe200010e063b */
[----:B------:R-:W-:Y:S01]  /*d440*/  LOP3.LUT R71, R57, R78, RZ, 0x3c, !PT ;  /* 0x0000004e39477212 */ /* 0x000fe200078e3cff */
[----:B------:R-:W-:Y:S01]  /*d450*/  IMAD.X R78, R54, 0x1, R56, P0 ;  /* 0x00000001364e7824 */ /* 0x000fe200000e0638 */
[----:B------:R-:W-:Y:S01]  /*d460*/  IADD3 R57, P3, PT, R86, R57, RZ ;  /* 0x0000003956397210 */ /* 0x000fe20007f7e0ff */
[----:B------:R-:W-:Y:S01]  /*d470*/  IMAD.X R56, R73, 0x1, R82, P1 ;  /* 0x0000000149387824 */ /* 0x000fe200008e0652 */
[----:B------:R-:W-:-:S02]  /*d480*/  LOP3.LUT R59, R79, R60, RZ, 0x3c, !PT ;  /* 0x0000003c4f3b7212 */ /* 0x000fc400078e3cff */
[----:B------:R-:W-:Y:S02]  /*d490*/  LOP3.LUT R82, R78, R77, RZ, 0x3c, !PT ;  /* 0x0000004d4e527212 */ /* 0x000fe400078e3cff */
[----:B------:R-:W-:Y:S01]  /*d4a0*/  LOP3.LUT R77, R64, R63, RZ, 0x3c, !PT ;  /* 0x0000003f404d7212 */ /* 0x000fe200078e3cff */
[----:B------:R-:W-:Y:S01]  /*d4b0*/  IMAD.X R59, R59, 0x1, R78, P3 ;  /* 0x000000013b3b7824 */ /* 0x000fe200018e064e */
[----:B------:R-:W-:Y:S02]  /*d4c0*/  SHF.R.W.U32 R63, R82, 0x1f, R71 ;  /* 0x0000001f523f7819 */ /* 0x000fe40000001e47 */
[----:B------:R-:W-:Y:S02]  /*d4d0*/  LOP3.LUT R86, R72, R83, RZ, 0x3c, !PT ;  /* 0x0000005348567212 */ /* 0x000fe400078e3cff */
[----:B------:R-:W-:Y:S02]  /*d4e0*/  LOP3.LUT R80, R57, R80, RZ, 0x3c, !PT ;  /* 0x0000005039507212 */ /* 0x000fe400078e3cff */
[----:B------:R-:W-:-:S02]  /*d4f0*/  LOP3.LUT R83, R59, R84, RZ, 0x3c, !PT ;  /* 0x000000543b537212 */ /* 0x000fc400078e3cff */
[----:B------:R-:W-:Y:S02]  /*d500*/  SHF.R.W.U32 R71, R71, 0x1f, R82 ;  /* 0x0000001f47477819 */ /* 0x000fe40000001e52 */
[----:B------:R-:W-:Y:S02]  /*d510*/  IADD3 R74, P0, PT, R63, R74, RZ ;  /* 0x0000004a3f4a7210 */ /* 0x000fe40007f1e0ff */
[----:B------:R-:W-:Y:S02]  /*d520*/  PRMT R81, R80, 0x6543, R83 ;  /* 0x0000654350517816 */ /* 0x000fe40000000053 */
[----:B------:R-:W-:Y:S01]  /*d530*/  LOP3.LUT R78, R68, R61, RZ, 0x3c, !PT ;  /* 0x0000003d444e7212 */ /* 0x000fe200078e3cff */
[----:B------:R-:W-:Y:S01]  /*d540*/  IMAD.X R76, R71, 0x1, R76, P0 ;  /* 0x00000001474c7824 */ /* 0x000fe200000e064c */
[----:B------:R-:W-:Y:S02]  /*d550*/  LOP3.LUT R53, R56, R53, RZ, 0x3c, !PT ;  /* 0x0000003538357212 */ /* 0x000fe400078e3cff */
[----:B------:R-:W-:-:S02]  /*d560*/  PRMT R73, R77, 0x6543, R86 ;  /* 0x000065434d497816 */ /* 0x000fc40000000056 */
[----:B------:R-:W-:Y:S02]  /*d570*/  PRMT R61, R80, 0x2107, R83 ;  /* 0x00002107503d7816 */ /* 0x000fe40000000053 */
[----:B------:R-:W-:Y:S02]  /*d580*/  IADD3 R82, P4, P5, R4, R81, R79 ;  /* 0x0000005104527210 */ /* 0x000fe40007d9e04f */
[C-C-:B------:R-:W-:Y:S02]  /*d590*/  PRMT R80, R78.reuse, 0x6543, R53.reuse ;  /* 0x000065434e507816 */ /* 0x140fe40000000035 */
[----:B------:R-:W-:Y:S02]  /*d5a0*/  PRMT R78, R78, 0x2107, R53 ;  /* 0x000021074e4e7816 */ /* 0x000fe40000000035 */
[----:B------:R-:W-:Y:S02]  /*d5b0*/  IADD3 R53, P1, P2, R12, R73, R51 ;  /* 0x000000490c357210 */ /* 0x000fe40007a3e033 */
[----:B------:R-:W-:-:S02]  /*d5c0*/  PRMT R77, R77, 0x2107, R86 ;  /* 0x000021074d4d7816 */ /* 0x000fc40000000056 */
[----:B------:R-:W-:Y:S02]  /*d5d0*/  LOP3.LUT R83, R65, R76, RZ, 0x3c, !PT ;  /* 0x0000004c41537212 */ /* 0x000fe400078e3cff */
[----:B------:R-:W-:Y:S02]  /*d5e0*/  LOP3.LUT R85, R82, R70, R69, 0x96, !PT ;  /* 0x0000004652557212 */ /* 0x000fe400078e9645 */
[----:B------:R-:W-:Y:S02]  /*d5f0*/  IADD3.X R70, PT, PT, R5, R61, R70, P4, P5 ;  /* 0x0000003d05467210 */ /* 0x000fe400027ea446 */
[--C-:B------:R-:W-:Y:S02]  /*d600*/  LOP3.LUT R66, R53, R66, R55.reuse, 0x96, !PT ;  /* 0x0000004235427212 */ /* 0x100fe400078e9637 */
[----:B------:R-:W-:Y:S02]  /*d610*/  IADD3 R58, P3, PT, R83, R58, RZ ;  /* 0x0000003a533a7210 */ /* 0x000fe40007f7e0ff */
[----:B------:R-:W-:-:S02]  /*d620*/  IADD3.X R55, PT, PT, R13, R77, R55, P1, P2 ;  /* 0x0000004d0d377210 */ /* 0x000fc40000fe4437 */
[----:B------:R-:W-:Y:S02]  /*d630*/  IADD3 R83, P0, PT, R80, R75, RZ ;  /* 0x0000004b50537210 */ /* 0x000fe40007f1e0ff */
[----:B------:R-:W-:Y:S02]  /*d640*/  LOP3.LUT R60, R70, R79, R60, 0x96, !PT ;  /* 0x0000004f463c7212 */ /* 0x000fe400078e963c */
[----:B------:R-:W-:Y:S02]  /*d650*/  LOP3.LUT R69, R67, R74, RZ, 0x3c, !PT ;  /* 0x0000004a43457212 */ /* 0x000fe400078e3cff */
[----:B------:R-:W-:Y:S02]  /*d660*/  LOP3.LUT R79, R55, R52, R51, 0x96, !PT ;  /* 0x00000034374f7212 */ /* 0x000fe400078e9633 */
[----:B------:R-:W-:Y:S01]  /*d670*/  LOP3.LUT R84, R83, R87, R54, 0x96, !PT ;  /* 0x0000005753547212 */ /* 0x000fe200078e9636 */
[----:B------:R-:W-:Y:S01]  /*d680*/  IMAD.X R87, R78, 0x1, R87, P0 ;  /* 0x000000014e577824 */ /* 0x000fe200000e0657 */
[----:B------:R-:W-:Y:S01]  /*d690*/  PRMT R52, R85, 0x5432, R60 ;  /* 0x0000543255347816 */ /* 0x000fe2000000003c */
[----:B------:R-:W-:Y:S01]  /*d6a0*/  IMAD.X R54, R69, 0x1, R50, P3 ;  /* 0x0000000145367824 */ /* 0x000fe200018e0632 */
[----:B------:R-:W-:-:S02]  /*d6b0*/  PRMT R50, R85, 0x1076, R60 ;  /* 0x0000107655327816 */ /* 0x000fc4000000003c */
[----:B------:R-:W-:Y:S02]  /*d6c0*/  IADD3 R60, P0, PT, R52, R57, RZ ;  /* 0x00000039343c7210 */ /* 0x000fe40007f1e0ff */
[----:B------:R-:W-:Y:S02]  /*d6d0*/  LOP3.LUT R51, R87, R75, R62, 0x96, !PT ;  /* 0x0000004b57337212 */ /* 0x000fe400078e963e */
[----:B------:R-:W-:Y:S01]  /*d6e0*/  PRMT R57, R66, 0x5432, R79 ;  /* 0x0000543242397816 */ /* 0x000fe2000000004f */
[----:B------:R-:W-:Y:S01]  /*d6f0*/  IMAD.X R62, R50, 0x1, R59, P0 ;  /* 0x00000001323e7824 */ /* 0x000fe200000e063b */
[C-C-:B------:R-:W-:Y:S02]  /*d700*/  PRMT R69, R84.reuse, 0x5432, R51.reuse ;  /* 0x0000543254457816 */ /* 0x140fe40000000033 */
[----:B------:R-:W-:Y:S02]  /*d710*/  PRMT R51, R84, 0x1076, R51 ;  /* 0x0000107654337816 */ /* 0x000fe40000000033 */
[----:B------:R-:W-:-:S02]  /*d720*/  LOP3.LUT R75, R58, R63, RZ, 0x3c, !PT ;  /* 0x0000003f3a4b7212 */ /* 0x000fc400078e3cff */
[----:B------:R-:W-:Y:S02]  /*d730*/  LOP3.LUT R84, R54, R71, RZ, 0x3c, !PT ;  /* 0x0000004736547212 */ /* 0x000fe400078e3cff */
[----:B------:R-:W-:Y:S02]  /*d740*/  PRMT R59, R66, 0x1076, R79 ;  /* 0x00001076423b7816 */ /* 0x000fe4000000004f */
[----:B------:R-:W-:Y:S02]  /*d750*/  IADD3 R64, P1, PT, R57, R64, RZ ;  /* 0x0000004039407210 */ /* 0x000fe40007f3e0ff */
[----:B------:R-:W-:Y:S02]  /*d760*/  LOP3.LUT R66, R60, R81, RZ, 0x3c, !PT ;  /* 0x000000513c427212 */ /* 0x000fe400078e3cff */
[----:B------:R-:W-:Y:S01]  /*d770*/  LOP3.LUT R79, R62, R61, RZ, 0x3c, !PT ;  /* 0x0000003d3e4f7212 */ /* 0x000fe200078e3cff */
[----:B------:R-:W-:Y:S01]  /*d780*/  IMAD.X R72, R59, 0x1, R72, P1 ;  /* 0x000000013b487824 */ /* 0x000fe200008e0648 */
[----:B------:R-:W-:-:S02]  /*d790*/  IADD3 R81, P0, PT, R69, R68, RZ ;  /* 0x0000004445517210 */ /* 0x000fc40007f1e0ff */
[C-C-:B------:R-:W-:Y:S02]  /*d7a0*/  PRMT R63, R75.reuse, 0x6543, R84.reuse ;  /* 0x000065434b3f7816 */ /* 0x140fe40000000054 */
[----:B------:R-:W-:Y:S02]  /*d7b0*/  PRMT R61, R75, 0x2107, R84 ;  /* 0x000021074b3d7816 */ /* 0x000fe40000000054 */
[----:B------:R-:W-:Y:S02]  /*d7c0*/  SHF.R.W.U32 R71, R79, 0x1f, R66 ;  /* 0x0000001f4f477819 */ /* 0x000fe40000001e42 */
[----:B------:R-:W-:Y:S01]  /*d7d0*/  SHF.R.W.U32 R75, R66, 0x1f, R79 ;  /* 0x0000001f424b7819 */ /* 0x000fe20000001e4f */
[----:B------:R-:W-:Y:S01]  /*d7e0*/  IMAD.X R79, R51, 0x1, R56, P0 ;  /* 0x00000001334f7824 */ /* 0x000fe200000e0638 */
[----:B------:R-:W-:Y:S02]  /*d7f0*/  IADD3 R56, P0, P1, R30, R63, R74 ;  /* 0x0000003f1e387210 */ /* 0x000fe4000791e04a */
[----:B------:R-:W-:-:S02]  /*d800*/  LOP3.LUT R66, R64, R73, RZ, 0x3c, !PT ;  /* 0x0000004940427212 */ /* 0x000fc400078e3cff */
[----:B------:R-:W-:Y:S02]  /*d810*/  LOP3.LUT R77, R72, R77, RZ, 0x3c, !PT ;  /* 0x0000004d484d7212 */ /* 0x000fe400078e3cff */
[--C-:B------:R-:W-:Y:S02]  /*d820*/  LOP3.LUT R68, R56, R65, R76.reuse, 0x96, !PT ;  /* 0x0000004138447212 */ /* 0x100fe400078e964c */
[----:B------:R-:W-:Y:S02]  /*d830*/  IADD3.X R84, PT, PT, R31, R61, R76, P0, P1 ;  /* 0x0000003d1f547210 */ /* 0x000fe400007e244c */
[----:B------:R-:W-:Y:S02]  /*d840*/  IADD3 R56, P0, P1, R26, R56, R71 ;  /* 0x000000381a387210 */ /* 0x000fe4000791e047 */
[----:B------:R-:W-:Y:S02]  /*d850*/  SHF.R.W.U32 R76, R77, 0x1f, R66 ;  /* 0x0000001f4d4c7819 */ /* 0x000fe40000001e42 */
[----:B------:R-:W-:-:S02]  /*d860*/  LOP3.LUT R73, R79, R78, RZ, 0x3c, !PT ;  /* 0x0000004e4f497212 */ /* 0x000fc400078e3cff */
[----:B------:R-:W-:Y:S02]  /*d870*/  LOP3.LUT R80, R81, R80, RZ, 0x3c, !PT ;  /* 0x0000005051507212 */ /* 0x000fe400078e3cff */
[----:B------:R-:W-:Y:S02]  /*d880*/  SHF.R.W.U32 R78, R66, 0x1f, R77 ;  /* 0x0000001f424e7819 */ /* 0x000fe40000001e4d */
[----:B------:R-:W-:Y:S02]  /*d890*/  IADD3.X R66, PT, PT, R27, R84, R75, P0, P1 ;  /* 0x000000541b427210 */ /* 0x000fe400007e244b */
[----:B------:R-:W-:Y:S02]  /*d8a0*/  LOP3.LUT R67, R84, R67, R74, 0x96, !PT ;  /* 0x0000004354437212 */ /* 0x000fe400078e964a */
[----:B------:R-:W-:Y:S02]  /*d8b0*/  IADD3 R83, P0, PT, R76, R83, RZ ;  /* 0x000000534c537210 */ /* 0x000fe40007f1e0ff */
[----:B------:R-:W-:-:S02]  /*d8c0*/  SHF.R.W.U32 R65, R73, 0x1f, R80 ;  /* 0x0000001f49417819 */ /* 0x000fc40000001e50 */
[----:B------:R-:W-:Y:S01]  /*d8d0*/  SHF.R.W.U32 R73, R80, 0x1f, R73 ;  /* 0x0000001f50497819 */ /* 0x000fe20000001e49 */
[----:B------:R-:W-:Y:S01]  /*d8e0*/  IMAD.X R87, R78, 0x1, R87, P0 ;  /* 0x000000014e577824 */ /* 0x000fe200000e0657 */
[--C-:B------:R-:W-:Y:S02]  /*d8f0*/  PRMT R74, R68, 0x5432, R67.reuse ;  /* 0x00005432444a7816 */ /* 0x100fe40000000043 */
[----:B------:R-:W-:Y:S02]  /*d900*/  LOP3.LUT R80, R66, R59, RZ, 0x3c, !PT ;  /* 0x0000003b42507212 */ /* 0x000fe400078e3cff */
[----:B------:R-:W-:Y:S02]  /*d910*/  IADD3 R77, P2, PT, R65, R82, RZ ;  /* 0x00000052414d7210 */ /* 0x000fe40007f5e0ff */
[----:B------:R-:W-:Y:S02]  /*d920*/  PRMT R67, R68, 0x1076, R67 ;  /* 0x0000107644437816 */ /* 0x000fe40000000043 */
[----:B------:R-:W-:Y:S01]  /*d930*/  IADD3 R58, P0, PT, R74, R58, RZ ;  /* 0x0000003a4a3a7210 */ /* 0x000fe20007f1e0ff */
[----:B------:R-:W-:Y:S01]  /*d940*/  IMAD.X R70, R73, 0x1, R70, P2 ;  /* 0x0000000149467824 */ /* 0x000fe200010e0646 */
[----:B------:R-:W-:-:S02]  /*d950*/  IADD3 R68, P1, PT, R80, R81, RZ ;  /* 0x0000005150447210 */ /* 0x000fc40007f3e0ff */
[----:B------:R-:W-:Y:S01]  /*d960*/  LOP3.LUT R81, R50, R87, RZ, 0x3c, !PT ;  /* 0x0000005732517212 */ /* 0x000fe200078e3cff */
[----:B------:R-:W-:Y:S01]  /*d970*/  IMAD.X R80, R67, 0x1, R54, P0 ;  /* 0x0000000143507824 */ /* 0x000fe200000e0636 */
[----:B------:R-:W-:Y:S02]  /*d980*/  LOP3.LUT R85, R52, R83, RZ, 0x3c, !PT ;  /* 0x0000005334557212 */ /* 0x000fe400078e3cff */
[----:B------:R-:W-:Y:S02]  /*d990*/  IADD3 R54, P0, PT, R81, R58, RZ ;  /* 0x0000003a51367210 */ /* 0x000fe40007f1e0ff */
[----:B------:R-:W-:Y:S02]  /*d9a0*/  LOP3.LUT R82, R56, R57, RZ, 0x3c, !PT ;  /* 0x0000003938527212 */ /* 0x000fe400078e3cff */
[----:B------:R-:W-:Y:S02]  /*d9b0*/  LOP3.LUT R89, R70, R67, RZ, 0x3c, !PT ;  /* 0x0000004346597212 */ /* 0x000fe400078e3cff */
        /* <DEDUP_REMOVED lines=9> */
[----:B------:R-:W-:Y:S02]  /*da50*/  SHF.R.W.U32 R76, R81, 0x1f, R82 ;  /* 0x0000001f514c7819 */ /* 0x000fe40000001e52 */
[----:B------:R-:W-:Y:S02]  /*da60*/  IADD3 R82, P0, PT, R72, R53, RZ ;  /* 0x0000003548527210 */ /* 0x000fe40007f1e0ff */
[----:B------:R-:W-:-:S02]  /*da70*/  LOP3.LUT R71, R68, R71, RZ, 0x3c, !PT ;  /* 0x0000004744477212 */ /* 0x000fc400078e3cff */
[----:B------:R-:W-:Y:S01]  /*da80*/  LOP3.LUT R86, R58, R75, RZ, 0x3c, !PT ;  /* 0x0000004b3a567212 */ /* 0x000fe200078e3cff */
[----:B------:R-:W-:Y:S01]  /*da90*/  IMAD.X R84, R76, 0x1, R55, P0 ;  /* 0x000000014c547824 */ /* 0x000fe200000e0637 */
[----:B------:R-:W-:Y:S02]  /*daa0*/  LOP3.LUT R78, R63, R78, RZ, 0x3c, !PT ;  /* 0x0000004e3f4e7212 */ /* 0x000fe400078e3cff */
[----:B------:R-:W-:Y:S02]  /*dab0*/  LOP3.LUT R53, R64, R65, RZ, 0x3c, !PT ;  /* 0x0000004140357212 */ /* 0x000fe400078e3cff */
[----:B------:R-:W-:Y:S02]  /*dac0*/  LOP3.LUT R88, R80, R73, RZ, 0x3c, !PT ;  /* 0x0000004950587212 */ /* 0x000fe400078e3cff */
[C-C-:B------:R-:W-:Y:S02]  /*dad0*/  PRMT R55, R71.reuse, 0x6543, R86.reuse ;  /* 0x0000654347377816 */ /* 0x140fe40000000056 */
[----:B------:R-:W-:-:S02]  /*dae0*/  PRMT R65, R71, 0x2107, R86 ;  /* 0x0000210747417816 */ /* 0x000fc40000000056 */
[----:B------:R-:W-:Y:S02]  /*daf0*/  PRMT R61, R79, 0x6543, R78 ;  /* 0x000065434f3d7816 */ /* 0x000fe4000000004e */
[----:B------:R-:W-:Y:S02]  /*db00*/  PRMT R71, R53, 0x6543, R88 ;  /* 0x0000654335477816 */ /* 0x000fe40000000058 */
[----:B------:R-:W-:Y:S02]  /*db10*/  PRMT R78, R79, 0x2107, R78 ;  /* 0x000021074f4e7816 */ /* 0x000fe4000000004e */
[----:B------:R-:W-:Y:S02]  /*db20*/  PRMT R73, R53, 0x2107, R88 ;  /* 0x0000210735497816 */ /* 0x000fe40000000058 */
[----:B------:R-:W-:Y:S02]  /*db30*/  IADD3 R53, P0, P1, R32, R61, R83 ;  /* 0x0000003d20357210 */ /* 0x000fe4000791e053 */
[----:B------:R-:W-:-:S02]  /*db40*/  IADD3 R79, P5, P6, R6, R71, R77 ;  /* 0x00000047064f7210 */ /* 0x000fc40007ebe04d */
[----:B------:R-:W-:Y:S02]  /*db50*/  LOP3.LUT R81, R84, R51, RZ, 0x3c, !PT ;  /* 0x0000003354517212 */ /* 0x000fe400078e3cff */
[----:B------:R-:W-:Y:S02]  /*db60*/  IADD3 R75, P3, P4, R34, R55, R56 ;  /* 0x00000037224b7210 */ /* 0x000fe40007c7e038 */
[----:B------:R-:W-:Y:S02]  /*db70*/  LOP3.LUT R50, R53, R50, R87, 0x96, !PT ;  /* 0x0000003235327212 */ /* 0x000fe400078e9657 */
[----:B------:R-:W-:Y:S02]  /*db80*/  LOP3.LUT R85, R79, R70, R67, 0x96, !PT ;  /* 0x000000464f557212 */ /* 0x000fe400078e9643 */
[----:B------:R-:W-:Y:S02]  /*db90*/  IADD3.X R87, PT, PT, R33, R78, R87, P0, P1 ;  /* 0x0000004e21577210 */ /* 0x000fe400007e2457 */
[----:B------:R-:W-:-:S02]  /*dba0*/  IADD3.X R67, PT, PT, R7, R73, R70, P5, P6 ;  /* 0x0000004907437210 */ /* 0x000fc40002fec446 */
[----:B------:R-:W-:Y:S02]  /*dbb0*/  IADD3 R81, P2, PT, R81, R60, RZ ;  /* 0x0000003c51517210 */ /* 0x000fe40007f5e0ff */
[----:B------:R-:W-:Y:S02]  /*dbc0*/  LOP3.LUT R60, R75, R66, R59, 0x96, !PT ;  /* 0x000000424b3c7212 */ /* 0x000fe400078e963b */
[----:B------:R-:W-:Y:S02]  /*dbd0*/  IADD3.X R59, PT, PT, R0, R65, R66, P3, P4 ;  /* 0x00000041003b7210 */ /* 0x000fe40001fe8442 */
[----:B------:R-:W-:Y:S02]  /*dbe0*/  LOP3.LUT R83, R87, R52, R83, 0x96, !PT ;  /* 0x0000003457537212 */ /* 0x000fe400078e9653 */
[----:B------:R-:W-:Y:S02]  /*dbf0*/  LOP3.LUT R74, R67, R77, R74, 0x96, !PT ;  /* 0x0000004d434a7212 */ /* 0x000fe400078e964a */
[----:B------:R-:W-:-:S02]  /*dc00*/  LOP3.LUT R89, R82, R69, RZ, 0x3c, !PT ;  /* 0x0000004552597212 */ /* 0x000fc400078e3cff */
[----:B------:R-:W-:Y:S02]  /*dc10*/  LOP3.LUT R93, R59, R56, R57, 0x96, !PT ;  /* 0x000000383b5d7212 */ /* 0x000fe400078e9639 */
[C-C-:B------:R-:W-:Y:S01]  /*dc20*/  PRMT R57, R50.reuse, 0x5432, R83.reuse ;  /* 0x0000543232397816 */ /* 0x140fe20000000053 */
[----:B------:R-:W-:Y:S01]  /*dc30*/  IMAD.X R89, R89, 0x1, R62, P2 ;  /* 0x0000000159597824 */ /* 0x000fe200010e063e */
[C-C-:B------:R-:W-:Y:S02]  /*dc40*/  PRMT R77, R85.reuse, 0x5432, R74.reuse ;  /* 0x00005432554d7816 */ /* 0x140fe4000000004a */
[----:B------:R-:W-:Y:S02]  /*dc50*/  PRMT R50, R50, 0x1076, R83 ;  /* 0x0000107632327816 */ /* 0x000fe40000000053 */
[----:B------:R-:W-:Y:S02]  /*dc60*/  PRMT R85, R85, 0x1076, R74 ;  /* 0x0000107655557816 */ /* 0x000fe4000000004a */
[----:B------:R-:W-:-:S02]  /*dc70*/  IADD3 R54, P0, PT, R57, R54, RZ ;  /* 0x0000003639367210 */ /* 0x000fc40007f1e0ff */
[----:B------:R-:W-:Y:S02]  /*dc80*/  IADD3 R64, P1, PT, R77, R64, RZ ;  /* 0x000000404d407210 */ /* 0x000fe40007f3e0ff */
[----:B------:R-:W-:Y:S01]  /*dc90*/  PRMT R91, R60, 0x5432, R93 ;  /* 0x000054323c5b7816 */ /* 0x000fe2000000005d */
[----:B------:R-:W-:Y:S01]  /*dca0*/  IMAD.X R63, R50, 0x1, R63, P0 ;  /* 0x00000001323f7824 */ /* 0x000fe200000e063f */
[----:B------:R-:W-:Y:S01]  /*dcb0*/  PRMT R83, R60, 0x1076, R93 ;  /* 0x000010763c537816 */ /* 0x000fe2000000005d */
[----:B------:R-:W-:Y:S01]  /*dcc0*/  IMAD.X R80, R85, 0x1, R80, P1 ;  /* 0x0000000155507824 */ /* 0x000fe200008e0650 */
[----:B------:R-:W-:Y:S02]  /*dcd0*/  LOP3.LUT R72, R81, R72, RZ, 0x3c, !PT ;  /* 0x0000004851487212 */ /* 0x000fe400078e3cff */
[----:B------:R-:W-:Y:S02]  /*dce0*/  LOP3.LUT R93, R89, R76, RZ, 0x3c, !PT ;  /* 0x0000004c595d7212 */ /* 0x000fe400078e3cff */
[----:B------:R-:W-:-:S02]  /*dcf0*/  LOP3.LUT R52, R54, R61, RZ, 0x3c, !PT ;  /* 0x0000003d36347212 */ /* 0x000fc400078e3cff */
[C-C-:B------:R-:W-:Y:S02]  /*dd00*/  PRMT R61, R72.reuse, 0x6543, R93.reuse ;  /* 0x00006543483d7816 */ /* 0x140fe4000000005d */
[----:B------:R-:W-:Y:S02]  /*dd10*/  PRMT R93, R72, 0x2107, R93 ;  /* 0x00002107485d7816 */ /* 0x000fe4000000005d */
[----:B------:R-:W-:Y:S02]  /*dd20*/  IADD3 R72, P2, PT, R91, R68, RZ ;  /* 0x000000445b487210 */ /* 0x000fe40007f5e0ff */
[----:B------:R-:W-:Y:S02]  /*dd30*/  LOP3.LUT R78, R63, R78, RZ, 0x3c, !PT ;  /* 0x0000004e3f4e7212 */ /* 0x000fe400078e3cff */
[----:B------:R-:W-:Y:S01]  /*dd40*/  LOP3.LUT R62, R64, R71, RZ, 0x3c, !PT ;  /* 0x00000047403e7212 */ /* 0x000fe200078e3cff */
[----:B------:R-:W-:Y:S01]  /*dd50*/  IMAD.X R58, R83, 0x1, R58, P2 ;  /* 0x00000001533a7824 */ /* 0x000fe200010e063a */
[----:B------:R-:W-:-:S02]  /*dd60*/  LOP3.LUT R66, R80, R73, RZ, 0x3c, !PT ;  /* 0x0000004950427212 */ /* 0x000fc400078e3cff */
[----:B------:R-:W-:Y:S02]  /*dd70*/  IADD3 R60, P0, P1, R8, R61, R82 ;  /* 0x0000003d083c7210 */ /* 0x000fe4000791e052 */
[----:B------:R-:W-:Y:S02]  /*dd80*/  SHF.R.W.U32 R73, R78, 0x1f, R52 ;  /* 0x0000001f4e497819 */ /* 0x000fe40000001e34 */
[----:B------:R-:W-:Y:S02]  /*dd90*/  SHF.R.W.U32 R71, R52, 0x1f, R78 ;  /* 0x0000001f34477819 */ /* 0x000fe40000001e4e */
[----:B------:R-:W-:Y:S02]  /*dda0*/  SHF.R.W.U32 R56, R66, 0x1f, R62 ;  /* 0x0000001f42387819 */ /* 0x000fe40000001e3e */
[----:B------:R-:W-:Y:S02]  /*ddb0*/  SHF.R.W.U32 R52, R62, 0x1f, R66 ;  /* 0x0000001f3e347819 */ /* 0x000fe40000001e42 */
[----:B------:R-:W-:-:S02]  /*ddc0*/  IADD3.X R62, PT, PT, R9, R93, R84, P0, P1 ;  /* 0x0000005d093e7210 */ /* 0x000fc400007e2454 */
[----:B------:R-:W-:Y:S02]  /*ddd0*/  IADD3 R53, P0, PT, R56, R53, RZ ;  /* 0x0000003538357210 */ /* 0x000fe40007f1e0ff */
[----:B------:R-:W-:Y:S02]  /*dde0*/  LOP3.LUT R55, R72, R55, RZ, 0x3c, !PT ;  /* 0x0000003748377212 */ /* 0x000fe400078e3cff */
[----:B------:R-:W-:Y:S01]  /*ddf0*/  LOP3.LUT R68, R58, R65, RZ, 0x3c, !PT ;  /* 0x000000413a447212 */ /* 0x000fe200078e3cff */
[----:B------:R-:W-:Y:S01]  /*de00*/  IMAD.X R87, R52, 0x1, R87, P0 ;  /* 0x0000000134577824 */ /* 0x000fe200000e0657 */
[----:B------:R-:W-:Y:S02]  /*de10*/  LOP3.LUT R70, R60, R84, R51, 0x96, !PT ;  /* 0x000000543c467212 */ /* 0x000fe400078e9633 */
[----:B------:R-:W-:Y:S02]  /*de20*/  LOP3.LUT R69, R62, R82, R69, 0x96, !PT ;  /* 0x000000523e457212 */ /* 0x000fe400078e9645 */
[----:B------:R-:W-:-:S02]  /*de30*/  IADD3 R60, P1, P2, R4, R60, R73 ;  /* 0x0000003c043c7210 */ /* 0x000fc40007a3e049 */
[----:B------:R-:W-:Y:S02]  /*de40*/  SHF.R.W.U32 R51, R68, 0x1f, R55 ;  /* 0x0000001f44337819 */ /* 0x000fe40000001e37 */
[----:B------:R-:W-:Y:S02]  /*de50*/  PRMT R66, R70, 0x1076, R69 ;  /* 0x0000107646427816 */ /* 0x000fe40000000045 */
[----:B------:R-:W-:Y:S02]  /*de60*/  IADD3.X R62, PT, PT, R5, R62, R71, P1, P2 ;  /* 0x0000003e053e7210 */ /* 0x000fe40000fe4447 */
[----:B------:R-:W-:Y:S02]  /*de70*/  SHF.R.W.U32 R55, R55, 0x1f, R68 ;  /* 0x0000001f37377819 */ /* 0x000fe40000001e44 */
[----:B------:R-:W-:Y:S02]  /*de80*/  IADD3 R68, P0, P1, R26, R79, R51 ;  /* 0x0000004f1a447210 */ /* 0x000fe4000791e033 */
[----:B------:R-:W-:-:S02]  /*de90*/  LOP3.LUT R65, R87, R66, RZ, 0x3c, !PT ;  /* 0x0000004257417212 */ /* 0x000fc400078e3cff */
[----:B------:R-:W-:Y:S02]  /*dea0*/  PRMT R70, R70, 0x5432, R69 ;  /* 0x0000543246467816 */ /* 0x000fe40000000045 */
[----:B------:R-:W-:Y:S02]  /*deb0*/  IADD3.X R67, PT, PT, R27, R67, R55, P0, P1 ;  /* 0x000000431b437210 */ /* 0x000fe400007e2437 */
[----:B------:R-:W-:Y:S02]  /*dec0*/  IADD3 R65, P1, PT, R65, R72, RZ ;  /* 0x0000004841417210 */ /* 0x000fe40007f3e0ff */
[----:B------:R-:W-:Y:S02]  /*ded0*/  IADD3 R72, P0, PT, R70, R81, RZ ;  /* 0x0000005146487210 */ /* 0x000fe40007f1e0ff */
[----:B------:R-:W-:Y:S02]  /*dee0*/  LOP3.LUT R69, R53, R70, RZ, 0x3c, !PT ;  /* 0x0000004635457212 */ /* 0x000fe400078e3cff */
[----:B------:R-:W-:Y:S01]  /*def0*/  LOP3.LUT R81, R67, R50, RZ, 0x3c, !PT ;  /* 0x0000003243517212 */ /* 0x000fe200078e3cff */
[----:B------:R-:W-:Y:S01]  /*df00*/  IMAD.X R74, R66, 0x1, R89, P0 ;  /* 0x00000001424a7824 */ /* 0x000fe200000e0659 */
[----:B------:R-:W-:-:S02]  /*df10*/  LOP3.LUT R79, R62, R83, RZ, 0x3c, !PT ;  /* 0x000000533e4f7212 */ /* 0x000fc400078e3cff */
[----:B------:R-:W-:Y:S01]  /*df20*/  LOP3.LUT R76, R72, R61, RZ, 0x3c, !PT ;  /* 0x0000003d484c7212 */ /* 0x000fe200078e3cff */
[----:B------:R-:W-:Y:S01]  /*df30*/  IMAD.X R61, R69, 0x1, R58, P1 ;  /* 0x00000001453d7824 */ /* 0x000fe200008e063a */
[----:B------:R-:W-:Y:S02]  /*df40*/  IADD3 R72, P3, PT, R81, R72, RZ ;  /* 0x0000004851487210 */ /* 0x000fe40007f7e0ff */
[----:B------:R-:W-:Y:S02]  /*df50*/  LOP3.LUT R69, R68, R57, RZ, 0x3c, !PT ;  /* 0x0000003944457212 */ /* 0x000fe400078e3cff */
[----:B------:R-:W-:Y:S02]  /*df60*/  IADD3 R64, P2, PT, R79, R64, RZ ;  /* 0x000000404f407210 */ /* 0x000fe40007f5e0ff */
[----:B------:R-:W-:Y:S01]  /*df70*/  LOP3.LUT R93, R74, R93, RZ, 0x3c, !PT ;  /* 0x0000005d4a5d7212 */ /* 0x000fe200078e3cff */
[----:B------:R-:W-:Y:S01]  /*df80*/  IMAD.X R74, R69, 0x1, R74, P3 ;  /* 0x00000001454a7824 */ /* 0x000fe200018e064a */
[----:B------:R-:W-:-:S02]  /*df90*/  LOP3.LUT R79, R60, R91, RZ, 0x3c, !PT ;  /* 0x0000005b3c4f7212 */ /* 0x000fc400078e3cff */
[----:B------:R-:W-:Y:S02]  /*dfa0*/  SHF.R.W.U32 R69, R93, 0x1f, R76 ;  /* 0x0000001f5d457819 */ /* 0x000fe40000001e4c */
[----:B------:R-:W-:Y:S01]  /*dfb0*/  LOP3.LUT R78, R65, R56, RZ, 0x3c, !PT ;  /* 0x00000038414e7212 */ /* 0x000fe200078e3cff */
[----:B------:R-:W-:Y:S01]  /*dfc0*/  IMAD.X R80, R79, 0x1, R80, P2 ;  /* 0x000000014f507824 */ /* 0x000fe200010e0650 */
[----:B------:R-:W-:Y:S02]  /*dfd0*/  LOP3.LUT R79, R61, R52, RZ, 0x3c, !PT ;  /* 0x000000343d4f7212 */ /* 0x000fe400078e3cff */
[----:B------:R-:W-:Y:S02]  /*dfe0*/  SHF.R.W.U32 R58, R76, 0x1f, R93 ;  /* 0x0000001f4c3a7819 */ /* 0x000fe40000001e5d */
[----:B------:R-:W-:Y:S02]  /*dff0*/  IADD3 R76, P0, P1, R8, R75, R69 ;  /* 0x0000004b084c7210 */ /* 0x000fe4000791e045 */
[----:B------:R-:W-:-:S02]  /*e000*/  PRMT R56, R78, 0x6543, R79 ;  /* 0x000065434e387816 */ /* 0x000fc4000000004f */
[----:B------:R-:W-:Y:S02]  /*e010*/  PRMT R52, R78, 0x2107, R79 ;  /* 0x000021074e347816 */ /* 0x000fe4000000004f */
[----:B------:R-:W-:Y:S02]  /*e020*/  IADD3.X R78, PT, PT, R9, R59, R58, P0, P1 ;  /* 0x0000003b094e7210 */ /* 0x000fe400007e243a */
[----:B------:R-:W-:Y:S02]  /*e030*/  LOP3.LUT R73, R64, R73, RZ, 0x3c, !PT ;  /* 0x0000004940497212 */ /* 0x000fe400078e3cff */
[----:B------:R-:W-:Y:S02]  /*e040*/  LOP3.LUT R82, R80, R71, RZ, 0x3c, !PT ;  /* 0x0000004750527212 */ /* 0x000fe400078e3cff */
[----:B------:R-:W-:Y:S02]  /*e050*/  LOP3.LUT R51, R72, R51, RZ, 0x3c, !PT ;  /* 0x0000003348337212 */ /* 0x000fe400078e3cff */
[----:B------:R-:W-:-:S02]  /*e060*/  LOP3.LUT R84, R74, R55, RZ, 0x3c, !PT ;  /* 0x000000374a547212 */ /* 0x000fc400078e3cff */
[----:B------:R-:W-:Y:S02]  /*e070*/  LOP3.LUT R75, R78, R85, RZ, 0x3c, !PT ;  /* 0x000000554e4b7212 */ /* 0x000fe400078e3cff */
[C-C-:B------:R-:W-:Y:S02]  /*e080*/  PRMT R59, R73.reuse, 0x6543, R82.reuse ;  /* 0x00006543493b7816 */ /* 0x140fe40000000052 */
[----:B------:R-:W-:Y:S02]  /*e090*/  PRMT R71, R73, 0x2107, R82 ;  /* 0x0000210749477816 */ /* 0x000fe40000000052 */
[C-C-:B------:R-:W-:Y:S02]  /*e0a0*/  PRMT R73, R51.reuse, 0x6543, R84.reuse ;  /* 0x0000654333497816 */ /* 0x140fe40000000054 */
[----:B------:R-:W-:Y:S02]  /*e0b0*/  PRMT R55, R51, 0x2107, R84 ;  /* 0x0000210733377816 */ /* 0x000fe40000000054 */
[----:B------:R-:W-:-:S02]  /*e0c0*/  IADD3 R51, P0, P1, R32, R56, R53 ;  /* 0x0000003820337210 */ /* 0x000fc4000791e035 */
[----:B------:R-:W-:Y:S02]  /*e0d0*/  IADD3 R54, P4, PT, R75, R54, RZ ;  /* 0x000000364b367210 */ /* 0x000fe40007f9e0ff */
[----:B------:R-:W-:Y:S02]  /*e0e0*/  IADD3 R75, P2, P3, R34, R59, R60 ;  /* 0x0000003b224b7210 */ /* 0x000fe40007b5e03c */
[----:B------:R-:W-:Y:S02]  /*e0f0*/  IADD3 R79, P5, P6, R6, R73, R68 ;  /* 0x00000049064f7210 */ /* 0x000fe40007ebe044 */
[----:B------:R-:W-:Y:S02]  /*e100*/  LOP3.LUT R82, R51, R87, R66, 0x96, !PT ;  /* 0x0000005733527212 */ /* 0x000fe400078e9642 */
[----:B------:R-:W-:Y:S02]  /*e110*/  IADD3.X R87, PT, PT, R33, R52, R87, P0, P1 ;  /* 0x0000003421577210 */ /* 0x000fe400007e2457 */
[----:B------:R-:W-:-:S02]  /*e120*/  LOP3.LUT R66, R75, R62, R83, 0x96, !PT ;  /* 0x0000003e4b427212 */ /* 0x000fc400078e9653 */
[----:B------:R-:W-:Y:S02]  /*e130*/  IADD3.X R81, PT, PT, R0, R71, R62, P2, P3 ;  /* 0x0000004700517210 */ /* 0x000fe400017e643e */
[----:B------:R-:W-:Y:S02]  /*e140*/  LOP3.LUT R84, R79, R67, R50, 0x96, !PT ;  /* 0x000000434f547212 */ /* 0x000fe400078e9632 */
[----:B------:R-:W-:Y:S02]  /*e150*/  IADD3.X R62, PT, PT, R7, R55, R67, P5, P6 ;  /* 0x00000037073e7210 */ /* 0x000fe40002fec443 */
[----:B------:R-:W-:Y:S02]  /*e160*/  LOP3.LUT R50, R76, R77, RZ, 0x3c, !PT ;  /* 0x0000004d4c327212 */ /* 0x000fe400078e3cff */
[----:B------:R-:W-:Y:S02]  /*e170*/  LOP3.LUT R53, R87, R53, R70, 0x96, !PT ;  /* 0x0000003557357212 */ /* 0x000fe400078e9646 */
[----:B------:R-:W-:Y:S01]  /*e180*/  LOP3.LUT R57, R62, R68, R57, 0x96, !PT ;  /* 0x000000443e397212 */ /* 0x000fe200078e9639 */
[----:B------:R-:W-:Y:S01]  /*e190*/  IMAD.X R83, R50, 0x1, R63, P4 ;  /* 0x0000000132537824 */ /* 0x000fe200020e063f */
[----:B------:R-:W-:-:S02]  /*e1a0*/  LOP3.LUT R91, R81, R60, R91, 0x96, !PT ;  /* 0x0000003c515b7212 */ /* 0x000fc400078e965b */
[C-C-:B------:R-:W-:Y:S02]  /*e1b0*/  PRMT R60, R82.reuse, 0x5432, R53.reuse ;  /* 0x00005432523c7816 */ /* 0x140fe40000000035 */
[----:B------:R-:W-:Y:S02]  /*e1c0*/  PRMT R50, R82, 0x1076, R53 ;  /* 0x0000107652327816 */ /* 0x000fe40000000035 */
[C-C-:B------:R-:W-:Y:S02]  /*e1d0*/  PRMT R53, R84.reuse, 0x5432, R57.reuse ;  /* 0x0000543254357816 */ /* 0x140fe40000000039 */
[----:B------:R-:W-:Y:S02]  /*e1e0*/  PRMT R67, R84, 0x1076, R57 ;  /* 0x0000107654437816 */ /* 0x000fe40000000039 */
[----:B------:R-:W-:Y:S02]  /*e1f0*/  IADD3 R72, P1, PT, R53, R72, RZ ;  /* 0x0000004835487210 */ /* 0x000fe40007f3e0ff */
[----:B------:R-:W-:-:S02]  /*e200*/  IADD3 R65, P0, PT, R60, R65, RZ ;  /* 0x000000413c417210 */ /* 0x000fc40007f1e0ff */
[C-C-:B------:R-:W-:Y:S01]  /*e210*/  PRMT R57, R66.reuse, 0x5432, R91.reuse ;  /* 0x0000543242397816 */ /* 0x140fe2000000005b */
[----:B------:R-:W-:Y:S01]  /*e220*/  IMAD.X R74, R67, 0x1, R74, P1 ;  /* 0x00000001434a7824 */ /* 0x000fe200008e064a */
[----:B------:R-:W-:Y:S02]  /*e230*/  PRMT R63, R66, 0x1076, R91 ;  /* 0x00001076423f7816 */ /* 0x000fe4000000005b */
[----:B------:R-:W-:Y:S02]  /*e240*/  LOP3.LUT R69, R54, R69, RZ, 0x3c, !PT ;  /* 0x0000004536457212 */ /* 0x000fe400078e3cff */
[----:B------:R-:W-:Y:S02]  /*e250*/  LOP3.LUT R58, R83, R58, RZ, 0x3c, !PT ;  /* 0x0000003a533a7212 */ /* 0x000fe400078e3cff */
[----:B------:R-:W-:Y:S01]  /*e260*/  LOP3.LUT R66, R72, R73, RZ, 0x3c, !PT ;  /* 0x0000004948427212 */ /* 0x000fe200078e3cff */
[----:B------:R-:W-:Y:S01]  /*e270*/  IMAD.X R73, R50, 0x1, R61, P0 ;  /* 0x0000000132497824 */ /* 0x000fe200000e063d */
[----:B------:R-:W-:-:S02]  /*e280*/  IADD3 R64, P0, PT, R57, R64, RZ ;  /* 0x0000004039407210 */ /* 0x000fc40007f1e0ff */
[----:B------:R-:W-:Y:S02]  /*e290*/  PRMT R89, R69, 0x6543, R58 ;  /* 0x0000654345597816 */ /* 0x000fe4000000003a */
[----:B------:R-:W-:Y:S01]  /*e2a0*/  LOP3.LUT R61, R74, R55, RZ, 0x3c, !PT ;  /* 0x000000374a3d7212 */ /* 0x000fe200078e3cff */
[----:B------:R-:W-:Y:S01]  /*e2b0*/  IMAD.X R80, R63, 0x1, R80, P0 ;  /* 0x000000013f507824 */ /* 0x000fe200000e0650 */
[----:B------:R-:W-:Y:S02]  /*e2c0*/  LOP3.LUT R56, R65, R56, RZ, 0x3c, !PT ;  /* 0x0000003841387212 */ /* 0x000fe400078e3cff */
[----:B------:R-:W-:Y:S02]  /*e2d0*/  LOP3.LUT R91, R73, R52, RZ, 0x3c, !PT ;  /* 0x00000034495b7212 */ /* 0x000fe400078e3cff */
[----:B------:R-:W-:Y:S02]  /*e2e0*/  PRMT R55, R69, 0x2107, R58 ;  /* 0x0000210745377816 */ /* 0x000fe4000000003a */
[----:B------:R-:W-:-:S02]  /*e2f0*/  IADD3 R52, P1, P2, R2, R89, R76 ;  /* 0x0000005902347210 */ /* 0x000fc40007a3e04c */
[----:B------:R-:W-:Y:S02]  /*e300*/  SHF.R.W.U32 R69, R61, 0x1f, R66 ;  /* 0x0000001f3d457819 */ /* 0x000fe40000001e42 */
[----:B------:R-:W-:Y:S02]  /*e310*/  SHF.R.W.U32 R61, R66, 0x1f, R61 ;  /* 0x0000001f423d7819 */ /* 0x000fe40000001e3d */
[----:B------:R-:W-:Y:S02]  /*e320*/  SHF.R.W.U32 R66, R91, 0x1f, R56 ;  /* 0x0000001f5b427819 */ /* 0x000fe40000001e38 */
[----:B------:R-:W-:Y:S02]  /*e330*/  LOP3.LUT R58, R64, R59, RZ, 0x3c, !PT ;  /* 0x0000003b403a7212 */ /* 0x000fe400078e3cff */
[----:B------:R-:W-:Y:S02]  /*e340*/  SHF.R.W.U32 R56, R56, 0x1f, R91 ;  /* 0x0000001f38387819 */ /* 0x000fe40000001e5b */
[----:B------:R-:W-:-:S02]  /*e350*/  IADD3.X R59, PT, PT, R3, R55, R78, P1, P2 ;  /* 0x00000037033b7210 */ /* 0x000fc40000fe444e */
[----:B------:R-:W-:Y:S02]  /*e360*/  LOP3.LUT R91, R80, R71, RZ, 0x3c, !PT ;  /* 0x00000047505b7212 */ /* 0x000fe400078e3cff */
[----:B------:R-:W-:Y:S02]  /*e370*/  LOP3.LUT R85, R52, R78, R85, 0x96, !PT ;  /* 0x0000004e34557212 */ /* 0x000fe400078e9655 */
[----:B------:R-:W-:Y:S02]  /*e380*/  IADD3 R52, P0, P1, R30, R52, R69 ;  /* 0x000000341e347210 */ /* 0x000fe4000791e045 */
[----:B------:R-:W-:Y:S02]  /*e390*/  LOP3.LUT R68, R59, R76, R77, 0x96, !PT ;  /* 0x0000004c3b447212 */ /* 0x000fe400078e964d */
[----:B------:R-:W-:Y:S02]  /*e3a0*/  SHF.R.W.U32 R76, R91, 0x1f, R58 ;  /* 0x0000001f5b4c7819 */ /* 0x000fe40000001e3a */
[----:B------:R-:W-:-:S02]  /*e3b0*/  IADD3.X R59, PT, PT, R31, R59, R61, P0, P1 ;  /* 0x0000003b1f3b7210 */ /* 0x000fc400007e243d */
[----:B------:R-:W-:Y:S02]  /*e3c0*/  SHF.R.W.U32 R78, R58, 0x1f, R91 ;  /* 0x0000001f3a4e7819 */ /* 0x000fe40000001e5b */
[----:B------:R-:W-:Y:S02]  /*e3d0*/  IADD3 R84, P0, PT, R76, R51, RZ ;  /* 0x000000334c547210 */ /* 0x000fe40007f1e0ff */
[----:B------:R-:W-:Y:S02]  /*e3e0*/  IADD3 R70, P2, PT, R66, R79, RZ ;  /* 0x0000004f42467210 */ /* 0x000fe40007f5e0ff */
[----:B------:R-:W-:Y:S01]  /*e3f0*/  PRMT R51, R85, 0x5432, R68 ;  /* 0x0000543255337816 */ /* 0x000fe20000000044 */
[----:B------:R-:W-:Y:S01]  /*e400*/  IMAD.X R86, R78, 0x1, R87, P0 ;  /* 0x000000014e567824 */ /* 0x000fe200000e0657 */
[----:B------:R-:W-:Y:S01]  /*e410*/  LOP3.LUT R58, R59, R63, RZ, 0x3c, !PT ;  /* 0x0000003f3b3a7212 */ /* 0x000fe200078e3cff */
[----:B------:R-:W-:Y:S01]  /*e420*/  IMAD.X R82, R56, 0x1, R62, P2 ;  /* 0x0000000138527824 */ /* 0x000fe200010e063e */
[----:B------:R-:W-:-:S02]  /*e430*/  PRMT R71, R85, 0x1076, R68 ;  /* 0x0000107655477816 */ /* 0x000fc40000000044 */
[----:B------:R-:W-:Y:S02]  /*e440*/  IADD3 R54, P0, PT, R51, R54, RZ ;  /* 0x0000003633367210 */ /* 0x000fe40007f1e0ff */
[----:B------:R-:W-:Y:S02]  /*e450*/  IADD3 R58, P2, PT, R58, R65, RZ ;  /* 0x000000413a3a7210 */ /* 0x000fe40007f5e0ff */
[----:B------:R-:W-:Y:S01]  /*e460*/  LOP3.LUT R65, R67, R86, RZ, 0x3c, !PT ;  /* 0x0000005643417212 */ /* 0x000fe200078e3cff */
[----:B------:R-:W-:Y:S01]  /*e470*/  IMAD.X R88, R71, 0x1, R83, P0 ;  /* 0x0000000147587824 */ /* 0x000fe200000e0653 */
[----:B------:R-:W-:Y:S02]  /*e480*/  LOP3.LUT R90, R52, R57, RZ, 0x3c, !PT ;  /* 0x00000039345a7212 */ /* 0x000fe400078e3cff */
[----:B------:R-:W-:Y:S02]  /*e490*/  LOP3.LUT R77, R82, R71, RZ, 0x3c, !PT ;  /* 0x00000047524d7212 */ /* 0x000fe400078e3cff */
[----:B------:R-:W-:-:S02]  /*e4a0*/  LOP3.LUT R68, R54, R89, RZ, 0x3c, !PT ;  /* 0x0000005936447212 */ /* 0x000fc400078e3cff */
[----:B------:R-:W-:Y:S01]  /*e4b0*/  IADD3 R62, P1, PT, R65, R54, RZ ;  /* 0x00000036413e7210 */ /* 0x000fe20007f3e0ff */
[----:B------:R-:W-:Y:S01]  /*e4c0*/  IMAD.X R54, R90, 0x1, R73, P2 ;  /* 0x000000015a367824 */ /* 0x000fe200010e0649 */
[----:B------:R-:W-:Y:S02]  /*e4d0*/  IADD3 R64, P3, PT, R77, R64, RZ ;  /* 0x000000404d407210 */ /* 0x000fe40007f7e0ff */
[----:B------:R-:W-:Y:S02]  /*e4e0*/  LOP3.LUT R73, R53, R84, RZ, 0x3c, !PT ;  /* 0x0000005435497212 */ /* 0x000fe400078e3cff */
[----:B------:R-:W-:Y:S02]  /*e4f0*/  LOP3.LUT R77, R70, R51, RZ, 0x3c, !PT ;  /* 0x00000033464d7212 */ /* 0x000fe400078e3cff */
[----:B------:R-:W-:Y:S02]  /*e500*/  LOP3.LUT R55, R88, R55, RZ, 0x3c, !PT ;  /* 0x0000003758377212 */ /* 0x000fe400078e3cff */
[----:B------:R-:W-:Y:S01]  /*e510*/  LOP3.LUT R79, R64, R66, RZ, 0x3c, !PT ;  /* 0x00000042404f7212 */ /* 0x000fe200078e3cff */
[----:B------:R-:W-:Y:S01]  /*e520*/  IMAD.X R66, R73, 0x1, R88, P1 ;  /* 0x0000000149427824 */ /* 0x000fe200008e0658 */
[----:B------:R-:W-:Y:S01]  /*e530*/  SHF.R.W.U32 R73, R55, 0x1f, R68 ;  /* 0x0000001f37497819 */ /* 0x000fe20000001e44 */
[----:B------:R-:W-:Y:S01]  /*e540*/  IMAD.X R65, R77, 0x1, R80, P3 ;  /* 0x000000014d417824 */ /* 0x000fe200018e0650 */
[----:B------:R-:W-:-:S02]  /*e550*/  SHF.R.W.U32 R68, R68, 0x1f, R55 ;  /* 0x0000001f44447819 */ /* 0x000fc40000001e37 */
[----:B------:R-:W-:Y:S02]  /*e560*/  IADD3 R55, P0, P1, R12, R75, R73 ;  /* 0x0000004b0c377210 */ /* 0x000fe4000791e049 */
[----:B------:R-:W-:Y:S02]  /*e570*/  LOP3.LUT R56, R65, R56, RZ, 0x3c, !PT ;  /* 0x0000003841387212 */ /* 0x000fe400078e3cff */
[----:B------:R-:W-:Y:S02]  /*e580*/  LOP3.LUT R76, R62, R76, RZ, 0x3c, !PT ;  /* 0x0000004c3e4c7212 */ /* 0x000fe400078e3cff */
[----:B------:R-:W-:Y:S02]  /*e590*/  LOP3.LUT R75, R66, R78, RZ, 0x3c, !PT ;  /* 0x0000004e424b7212 */ /* 0x000fe400078e3cff */
[----:B------:R-:W-:Y:S02]  /*e5a0*/  IADD3.X R83, PT, PT, R13, R81, R68, P0, P1 ;  /* 0x000000510d537210 */ /* 0x000fe400007e2444 */
[----:B------:R-:W-:-:S02]  /*e5b0*/  PRMT R77, R79, 0x6543, R56 ;  /* 0x000065434f4d7816 */ /* 0x000fc40000000038 */
[--C-:B------:R-:W-:Y:S02]  /*e5c0*/  PRMT R85, R76, 0x6543, R75.reuse ;  /* 0x000065434c557816 */ /* 0x100fe4000000004b */
[----:B------:R-:W-:Y:S02]  /*e5d0*/  LOP3.LUT R69, R58, R69, RZ, 0x3c, !PT ;  /* 0x000000453a457212 */ /* 0x000fe400078e3cff */
[----:B------:R-:W-:Y:S02]  /*e5e0*/  LOP3.LUT R78, R54, R61, RZ, 0x3c, !PT ;  /* 0x0000003d364e7212 */ /* 0x000fe400078e3cff */
[----:B------:R-:W-:Y:S02]  /*e5f0*/  LOP3.LUT R61, R83, R50, RZ, 0x3c, !PT ;  /* 0x00000032533d7212 */ /* 0x000fe400078e3cff */
[----:B------:R-:W-:Y:S02]  /*e600*/  PRMT R79, R79, 0x2107, R56 ;  /* 0x000021074f4f7816 */ /* 0x000fe40000000038 */
[----:B------:R-:W-:-:S02]  /*e610*/  PRMT R76, R76, 0x2107, R75 ;  /* 0x000021074c4c7816 */ /* 0x000fc4000000004b */
[----:B------:R-:W-:Y:S02]  /*e620*/  IADD3 R81, P3, P4, R28, R77, R70 ;  /* 0x0000004d1c517210 */ /* 0x000fe40007c7e046 */
[----:B------:R-:W-:Y:S02]  /*e630*/  IADD3 R80, P0, PT, R85, R84, RZ ;  /* 0x0000005455507210 */ /* 0x000fe40007f1e0ff */
[----:B------:R-:W-:Y:S02]  /*e640*/  PRMT R87, R69, 0x6543, R78 ;  /* 0x0000654345577816 */ /* 0x000fe4000000004e */
[----:B------:R-:W-:Y:S02]  /*e650*/  IADD3 R72, P1, PT, R61, R72, RZ ;  /* 0x000000483d487210 */ /* 0x000fe40007f3e0ff */
[----:B------:R-:W-:Y:S02]  /*e660*/  LOP3.LUT R88, R81, R82, R71, 0x96, !PT ;  /* 0x0000005251587212 */ /* 0x000fe400078e9647 */
[----:B------:R-:W-:Y:S01]  /*e670*/  IADD3.X R61, PT, PT, R29, R79, R82, P3, P4 ;  /* 0x0000004f1d3d7210 */ /* 0x000fe20001fe8452 */
[----:B------:R-:W-:Y:S01]  /*e680*/  IMAD.X R82, R76, 0x1, R86, P0 ;  /* 0x000000014c527824 */ /* 0x000fe200000e0656 */
[----:B------:R-:W-:-:S02]  /*e690*/  PRMT R78, R69, 0x2107, R78 ;  /* 0x00002107454e7816 */ /* 0x000fc4000000004e */
[----:B------:R-:W-:Y:S02]  /*e6a0*/  IADD3 R56, P2, PT, R87, R52, RZ ;  /* 0x0000003457387210 */ /* 0x000fe40007f5e0ff */
[----:B------:R-:W-:Y:S02]  /*e6b0*/  LOP3.LUT R67, R80, R67, R86, 0x96, !PT ;  /* 0x0000004350437212 */ /* 0x000fe400078e9656 */
[----:B------:R-:W-:Y:S01]  /*e6c0*/  LOP3.LUT R86, R56, R59, R63, 0x96, !PT ;  /* 0x0000003b38567212 */ /* 0x000fe200078e963f */
[----:B------:R-:W-:Y:S01]  /*e6d0*/  IMAD.X R59, R78, 0x1, R59, P2 ;  /* 0x000000014e3b7824 */ /* 0x000fe200010e063b */
[----:B------:R-:W-:Y:S02]  /*e6e0*/  LOP3.LUT R84, R82, R53, R84, 0x96, !PT ;  /* 0x0000003552547212 */ /* 0x000fe400078e9654 */
[----:B------:R-:W-:Y:S02]  /*e6f0*/  LOP3.LUT R63, R55, R60, RZ, 0x3c, !PT ;  /* 0x0000003c373f7212 */ /* 0x000fe400078e3cff */
[----:B------:R-:W-:-:S02]  /*e700*/  LOP3.LUT R89, R61, R70, R51, 0x96, !PT ;  /* 0x000000463d597212 */ /* 0x000fc400078e9633 */
[----:B------:R-:W-:Y:S01]  /*e710*/  PRMT R69, R67, 0x5432, R84 ;  /* 0x0000543243457816 */ /* 0x000fe20000000054 */
[----:B------:R-:W-:Y:S01]  /*e720*/  IMAD.X R53, R63, 0x1, R74, P1 ;  /* 0x000000013f357824 */ /* 0x000fe200008e064a */
[----:B------:R-:W-:Y:S02]  /*e730*/  LOP3.LUT R57, R59, R52, R57, 0x96, !PT ;  /* 0x000000343b397212 */ /* 0x000fe400078e9639 */
[----:B------:R-:W-:Y:S02]  /*e740*/  PRMT R51, R88, 0x5432, R89 ;  /* 0x0000543258337816 */ /* 0x000fe40000000059 */
[----:B------:R-:W-:Y:S02]  /*e750*/  PRMT R75, R67, 0x1076, R84 ;  /* 0x00001076434b7816 */ /* 0x000fe40000000054 */
[----:B------:R-:W-:Y:S02]  /*e760*/  IADD3 R62, P0, PT, R69, R62, RZ ;  /* 0x0000003e453e7210 */ /* 0x000fe40007f1e0ff */
[----:B------:R-:W-:-:S02]  /*e770*/  PRMT R71, R86, 0x5432, R57 ;  /* 0x0000543256477816 */ /* 0x000fc40000000039 */
[----:B------:R-:W-:Y:S02]  /*e780*/  PRMT R67, R86, 0x1076, R57 ;  /* 0x0000107656437816 */ /* 0x000fe40000000039 */
[----:B------:R-:W-:Y:S02]  /*e790*/  PRMT R52, R88, 0x1076, R89 ;  /* 0x0000107658347816 */ /* 0x000fe40000000059 */
[----:B------:R-:W-:Y:S01]  /*e7a0*/  LOP3.LUT R57, R72, R73, RZ, 0x3c, !PT ;  /* 0x0000004948397212 */ /* 0x000fe200078e3cff */
[----:B------:R-:W-:Y:S01]  /*e7b0*/  IMAD.X R73, R75, 0x1, R66, P0 ;  /* 0x000000014b497824 */ /* 0x000fe200000e0642 */
[----:B------:R-:W-:Y:S02]  /*e7c0*/  IADD3 R84, P1, PT, R51, R64, RZ ;  /* 0x0000004033547210 */ /* 0x000fe40007f3e0ff */
[----:B------:R-:W-:Y:S02]  /*e7d0*/  LOP3.LUT R68, R53, R68, RZ, 0x3c, !PT ;  /* 0x0000004435447212 */ /* 0x000fe400078e3cff */
[----:B------:R-:W-:Y:S01]  /*e7e0*/  LOP3.LUT R66, R73, R76, RZ, 0x3c, !PT ;  /* 0x0000004c49427212 */ /* 0x000fe200078e3cff */
[----:B------:R-:W-:Y:S01]  /*e7f0*/  IMAD.X R86, R52, 0x1, R65, P1 ;  /* 0x0000000134567824 */ /* 0x000fe200008e0641 */
[----:B------:R-:W-:-:S02]  /*e800*/  PRMT R88, R57, 0x6543, R68 ;  /* 0x0000654339587816 */ /* 0x000fc40000000044 */
[----:B------:R-:W-:Y:S02]  /*e810*/  IADD3 R90, P1, PT, R71, R58, RZ ;  /* 0x0000003a475a7210 */ /* 0x000fe40007f3e0ff */
[----:B------:R-:W-:Y:S02]  /*e820*/  LOP3.LUT R65, R84, R77, RZ, 0x3c, !PT ;  /* 0x0000004d54417212 */ /* 0x000fe400078e3cff */
[----:B------:R-:W-:Y:S02]  /*e830*/  PRMT R76, R57, 0x2107, R68 ;  /* 0x00002107394c7816 */ /* 0x000fe40000000044 */
[----:B------:R-:W-:Y:S02]  /*e840*/  IADD3 R77, P0, PT, R88, R55, RZ ;  /* 0x00000037584d7210 */ /* 0x000fe40007f1e0ff */
[----:B------:R-:W-:Y:S01]  /*e850*/  LOP3.LUT R63, R62, R85, RZ, 0x3c, !PT ;  /* 0x000000553e3f7212 */ /* 0x000fe200078e3cff */
[----:B------:R-:W-:Y:S01]  /*e860*/  IMAD.X R85, R67, 0x1, R54, P1 ;  /* 0x0000000143557824 */ /* 0x000fe200008e0636 */
[----:B------:R-:W-:-:S02]  /*e870*/  LOP3.LUT R68, R86, R79, RZ, 0x3c, !PT ;  /* 0x0000004f56447212 */ /* 0x000fc400078e3cff */
[----:B------:R-:W-:Y:S01]  /*e880*/  LOP3.LUT R50, R77, R83, R50, 0x96, !PT ;  /* 0x000000534d327212 */ /* 0x000fe200078e9632 */
[----:B------:R-:W-:Y:S01]  /*e890*/  IMAD.X R83, R76, 0x1, R83, P0 ;  /* 0x000000014c537824 */ /* 0x000fe200000e0653 */
[----:B------:R-:W-:Y:S02]  /*e8a0*/  SHF.R.W.U32 R57, R68, 0x1f, R65 ;  /* 0x0000001f44397819 */ /* 0x000fe40000001e41 */
[----:B------:R-:W-:Y:S02]  /*e8b0*/  LOP3.LUT R87, R90, R87, RZ, 0x3c, !PT ;  /* 0x000000575a577212 */ /* 0x000fe400078e3cff */
[----:B------:R-:W-:Y:S02]  /*e8c0*/  LOP3.LUT R78, R85, R78, RZ, 0x3c, !PT ;  /* 0x0000004e554e7212 */ /* 0x000fe400078e3cff */
[----:B------:R-:W-:Y:S02]  /*e8d0*/  SHF.R.W.U32 R64, R66, 0x1f, R63 ;  /* 0x0000001f42407819 */ /* 0x000fe40000001e3f */
[----:B------:R-:W-:-:S02]  /*e8e0*/  SHF.R.W.U32 R65, R65, 0x1f, R68 ;  /* 0x0000001f41417819 */ /* 0x000fc40000001e44 */
[----:B------:R-:W-:Y:S02]  /*e8f0*/  IADD3 R70, P0, P1, R57, R28, R80 ;  /* 0x0000001c39467210 */ /* 0x000fe4000791e050 */
[----:B------:R-:W-:Y:S02]  /*e900*/  LOP3.LUT R55, R83, R55, R60, 0x96, !PT ;  /* 0x0000003753377212 */ /* 0x000fe400078e963c */
[----:B------:R-:W-:Y:S02]  /*e910*/  SHF.R.W.U32 R58, R78, 0x1f, R87 ;  /* 0x0000001f4e3a7819 */ /* 0x000fe40000001e57 */
[----:B------:R-:W-:Y:S02]  /*e920*/  SHF.R.W.U32 R63, R63, 0x1f, R66 ;  /* 0x0000001f3f3f7819 */ /* 0x000fe40000001e42 */
[----:B------:R-:W-:Y:S02]  /*e930*/  IADD3 R68, P2, P3, R32, R77, R64 ;  /* 0x0000004d20447210 */ /* 0x000fe40007b5e040 */
[----:B------:R-:W-:-:S02]  /*e940*/  IADD3.X R82, PT, PT, R65, R29, R82, P0, P1 ;  /* 0x0000001d41527210 */ /* 0x000fc400007e2452 */
[----:B------:R-:W-:Y:S02]  /*e950*/  PRMT R80, R50, 0x1076, R55 ;  /* 0x0000107632507816 */ /* 0x000fe40000000037 */
[----:B------:R-:W-:Y:S02]  /*e960*/  SHF.R.W.U32 R91, R87, 0x1f, R78 ;  /* 0x0000001f575b7819 */ /* 0x000fe40000001e4e */
[----:B------:R-:W-:Y:S02]  /*e970*/  IADD3 R74, P0, P1, R2, R81, R58 ;  /* 0x00000051024a7210 */ /* 0x000fe4000791e03a */
[----:B------:R-:W-:Y:S02]  /*e980*/  IADD3.X R89, PT, PT, R33, R83, R63, P2, P3 ;  /* 0x0000005321597210 */ /* 0x000fe400017e643f */
[----:B------:R-:W-:Y:S02]  /*e990*/  LOP3.LUT R77, R82, R80, RZ, 0x3c, !PT ;  /* 0x00000050524d7212 */ /* 0x000fe400078e3cff */
[----:B------:R-:W-:-:S02]  /*e9a0*/  PRMT R87, R50, 0x5432, R55 ;  /* 0x0000543232577816 */ /* 0x000fc40000000037 */
[----:B------:R-:W-:Y:S02]  /*e9b0*/  IADD3.X R66, PT, PT, R3, R61, R91, P0, P1 ;  /* 0x0000003d03427210 */ /* 0x000fe400007e245b */
[----:B------:R-:W-:Y:S02]  /*e9c0*/  LOP3.LUT R83, R89, R67, RZ, 0x3c, !PT ;  /* 0x0000004359537212 */ /* 0x000fe400078e3cff */
[----:B------:R-:W-:Y:S02]  /*e9d0*/  IADD3 R50, P1, PT, R77, R90, RZ ;  /* 0x0000005a4d327210 */ /* 0x000fe40007f3e0ff */
[----:B------:R-:W-:Y:S02]  /*e9e0*/  LOP3.LUT R54, R70, R87, RZ, 0x3c, !PT ;  /* 0x0000005746367212 */ /* 0x000fe400078e3cff */
[----:B------:R-:W-:Y:S02]  /*e9f0*/  IADD3 R77, P0, PT, R87, R72, RZ ;  /* 0x00000048574d7210 */ /* 0x000fe40007f1e0ff */
[----:B------:R-:W-:Y:S01]  /*ea00*/  LOP3.LUT R60, R66, R75, RZ, 0x3c, !PT ;  /* 0x0000004b423c7212 */ /* 0x000fe200078e3cff */
[----:B------:R-:W-:Y:S01]  /*ea10*/  IMAD.X R55, R54, 0x1, R85, P1 ;  /* 0x0000000136377824 */ /* 0x000fe200008e0655 */
[----:B------:R-:W-:Y:S01]  /*ea20*/  IADD3 R83, P2, PT, R83, R84, RZ ;  /* 0x0000005453537210 */ /* 0x000fe20007f5e0ff */
[----:B------:R-:W-:Y:S01]  /*ea30*/  IMAD.X R53, R80, 0x1, R53, P0 ;  /* 0x0000000150357824 */ /* 0x000fe200000e0635 */
[----:B------:R-:W-:-:S02]  /*ea40*/  LOP3.LUT R79, R68, R71, RZ, 0x3c, !PT ;  /* 0x00000047444f7212 */ /* 0x000fc400078e3cff */
[----:B------:R-:W-:Y:S02]  /*ea50*/  LOP3.LUT R88, R77, R88, RZ, 0x3c, !PT ;  /* 0x000000584d587212 */ /* 0x000fe400078e3cff */
[----:B------:R-:W-:Y:S01]  /*ea60*/  IADD3 R77, P3, PT, R60, R77, RZ ;  /* 0x0000004d3c4d7210 */ /* 0x000fe20007f7e0ff */
[----:B------:R-:W-:Y:S01]  /*ea70*/  IMAD.X R79, R79, 0x1, R86, P2 ;  /* 0x000000014f4f7824 */ /* 0x000fe200010e0656 */
[----:B------:R-:W-:Y:S02]  /*ea80*/  LOP3.LUT R54, R74, R69, RZ, 0x3c, !PT ;  /* 0x000000454a367212 */ /* 0x000fe400078e3cff */
[----:B------:R-:W-:Y:S02]  /*ea90*/  LOP3.LUT R61, R53, R76, RZ, 0x3c, !PT ;  /* 0x0000004c353d7212 */ /* 0x000fe400078e3cff */
[----:B------:R-:W-:Y:S01]  /*eaa0*/  LOP3.LUT R64, R83, R64, RZ, 0x3c, !PT ;  /* 0x0000004053407212 */ /* 0x000fe200078e3cff */
[----:B------:R-:W-:Y:S01]  /*eab0*/  IMAD.X R54, R54, 0x1, R53, P3 ;  /* 0x0000000136367824 */ /* 0x000fe200018e0635 */
[----:B------:R-:W-:-:S02]  /*eac0*/  LOP3.LUT R63, R79, R63, RZ, 0x3c, !PT ;  /* 0x0000003f4f3f7212 */ /* 0x000fc400078e3cff */
[----:B------:R-:W-:Y:S02]  /*ead0*/  LOP3.LUT R60, R50, R57, RZ, 0x3c, !PT ;  /* 0x00000039323c7212 */ /* 0x000fe400078e3cff */
[----:B------:R-:W-:Y:S02]  /*eae0*/  LOP3.LUT R65, R55, R65, RZ, 0x3c, !PT ;  /* 0x0000004137417212 */ /* 0x000fe400078e3cff */
[----:B------:R-:W-:Y:S02]  /*eaf0*/  SHF.R.W.U32 R85, R61, 0x1f, R88 ;  /* 0x0000001f3d557819 */ /* 0x000fe40000001e58 */
[----:B------:R-:W-:Y:S02]  /*eb00*/  SHF.R.W.U32 R76, R88, 0x1f, R61 ;  /* 0x0000001f584c7819 */ /* 0x000fe40000001e3d */
[----:B------:R-:W-:Y:S02]  /*eb10*/  LOP3.LUT R58, R77, R58, RZ, 0x3c, !PT ;  /* 0x0000003a4d3a7212 */ /* 0x000fe400078e3cff */
[----:B------:R-:W-:-:S02]  /*eb20*/  LOP3.LUT R61, R54, R91, RZ, 0x3c, !PT ;  /* 0x0000005b363d7212 */ /* 0x000fc400078e3cff */
[----:B------:R-:W-:Y:S02]  /*eb30*/  PRMT R81, R64, 0x6543, R63 ;  /* 0x0000654340517816 */ /* 0x000fe4000000003f */
[C-C-:B------:R-:W-:Y:S02]  /*eb40*/  PRMT R57, R60.reuse, 0x6543, R65.reuse ;  /* 0x000065433c397816 */ /* 0x140fe40000000041 */
[----:B------:R-:W-:Y:S02]  /*eb50*/  PRMT R53, R60, 0x2107, R65 ;  /* 0x000021073c357816 */ /* 0x000fe40000000041 */
[C-C-:B------:R-:W-:Y:S02]  /*eb60*/  PRMT R65, R58.reuse, 0x6543, R61.reuse ;  /* 0x000065433a417816 */ /* 0x140fe4000000003d */
[----:B------:R-:W-:Y:S02]  /*eb70*/  PRMT R61, R58, 0x2107, R61 ;  /* 0x000021073a3d7816 */ /* 0x000fe4000000003d */
[----:B------:R-:W-:-:S02]  /*eb80*/  PRMT R78, R64, 0x2107, R63 ;  /* 0x00002107404e7816 */ /* 0x000fc4000000003f */
[----:B------:R-:W-:Y:S02]  /*eb90*/  IADD3 R58, P2, P3, R30, R81, R68 ;  /* 0x000000511e3a7210 */ /* 0x000fe40007b5e044 */
[----:B------:R-:W-:Y:S02]  /*eba0*/  IADD3 R56, P0, P1, R34, R56, R85 ;  /* 0x0000003822387210 */ /* 0x000fe4000791e055 */
[----:B------:R-:W-:Y:S02]  /*ebb0*/  IADD3.X R64, PT, PT, R31, R78, R89, P2, P3 ;  /* 0x0000004e1f407210 */ /* 0x000fe400017e6459 */
[----:B------:R-:W-:Y:S02]  /*ebc0*/  IADD3.X R59, PT, PT, R0, R59, R76, P0, P1 ;  /* 0x0000003b003b7210 */ /* 0x000fe400007e244c */
[----:B------:R-:W-:Y:S02]  /*ebd0*/  IADD3 R60, P5, P6, R8, R65, R74 ;  /* 0x00000041083c7210 */ /* 0x000fe40007ebe04a */
[----:B------:R-:W-:-:S02]  /*ebe0*/  IADD3 R63, P0, P1, R26, R57, R70 ;  /* 0x000000391a3f7210 */ /* 0x000fc4000791e046 */
[----:B------:R-:W-:Y:S02]  /*ebf0*/  LOP3.LUT R72, R58, R89, R67, 0x96, !PT ;  /* 0x000000593a487212 */ /* 0x000fe400078e9643 */
[----:B------:R-:W-:Y:S02]  /*ec00*/  LOP3.LUT R71, R64, R68, R71, 0x96, !PT ;  /* 0x0000004440477212 */ /* 0x000fe400078e9647 */
[----:B------:R-:W-:Y:S02]  /*ec10*/  LOP3.LUT R91, R59, R52, RZ, 0x3c, !PT ;  /* 0x000000343b5b7212 */ /* 0x000fe400078e3cff */
[----:B------:R-:W-:Y:S02]  /*ec20*/  LOP3.LUT R75, R60, R66, R75, 0x96, !PT ;  /* 0x000000423c4b7212 */ /* 0x000fe400078e964b */
[----:B------:R-:W-:Y:S02]  /*ec30*/  IADD3.X R67, PT, PT, R27, R53, R82, P0, P1 ;  /* 0x000000351b437210 */ /* 0x000fe400007e2452 */
[----:B------:R-:W-:-:S02]  /*ec40*/  IADD3.X R66, PT, PT, R9, R61, R66, P5, P6 ;  /* 0x0000003d09427210 */ /* 0x000fc40002fec442 */
[----:B------:R-:W-:Y:S02]  /*ec50*/  LOP3.LUT R80, R63, R82, R80, 0x96, !PT ;  /* 0x000000523f507212 */ /* 0x000fe400078e9650 */
[----:B------:R-:W-:Y:S02]  /*ec60*/  PRMT R68, R72, 0x5432, R71 ;  /* 0x0000543248447816 */ /* 0x000fe40000000047 */
[----:B------:R-:W-:Y:S02]  /*ec70*/  IADD3 R62, P4, PT, R91, R62, RZ ;  /* 0x0000003e5b3e7210 */ /* 0x000fe40007f9e0ff */
[----:B------:R-:W-:Y:S02]  /*ec80*/  LOP3.LUT R82, R56, R51, RZ, 0x3c, !PT ;  /* 0x0000003338527212 */ /* 0x000fe400078e3cff */
[----:B------:R-:W-:Y:S02]  /*ec90*/  LOP3.LUT R87, R67, R70, R87, 0x96, !PT ;  /* 0x0000004643577212 */ /* 0x000fe400078e9657 */
[----:B------:R-:W-:Y:S01]  /*eca0*/  LOP3.LUT R84, R66, R74, R69, 0x96, !PT ;  /* 0x0000004a42547212 */ /* 0x000fe200078e9645 */
[----:B------:R-:W-:Y:S01]  /*ecb0*/  IMAD.X R73, R82, 0x1, R73, P4 ;  /* 0x0000000152497824 */ /* 0x000fe200020e0649 */
[----:B------:R-:W-:-:S02]  /*ecc0*/  PRMT R70, R72, 0x1076, R71 ;  /* 0x0000107648467816 */ /* 0x000fc40000000047 */
[----:B------:R-:W-:Y:S02]  /*ecd0*/  IADD3 R74, P0, PT, R68, R83, RZ ;  /* 0x00000053444a7210 */ /* 0x000fe40007f1e0ff */
[C-C-:B------:R-:W-:Y:S02]  /*ece0*/  PRMT R72, R75.reuse, 0x5432, R84.reuse ;  /* 0x000054324b487816 */ /* 0x140fe40000000054 */
[----:B------:R-:W-:Y:S01]  /*ecf0*/  PRMT R69, R75, 0x1076, R84 ;  /* 0x000010764b457816 */ /* 0x000fe20000000054 */
[----:B------:R-:W-:Y:S01]  /*ed00*/  IMAD.X R75, R70, 0x1, R79, P0 ;  /* 0x00000001464b7824 */ /* 0x000fe200000e064f */
[----:B------:R-:W-:Y:S02]  /*ed10*/  PRMT R71, R80, 0x5432, R87 ;  /* 0x0000543250477816 */ /* 0x000fe40000000057 */
[----:B------:R-:W-:Y:S02]  /*ed20*/  LOP3.LUT R84, R73, R76, RZ, 0x3c, !PT ;  /* 0x0000004c49547212 */ /* 0x000fe400078e3cff */
[----:B------:R-:W-:-:S02]  /*ed30*/  LOP3.LUT R85, R62, R85, RZ, 0x3c, !PT ;  /* 0x000000553e557212 */ /* 0x000fc400078e3cff */
[----:B------:R-:W-:Y:S02]  /*ed40*/  PRMT R76, R80, 0x1076, R87 ;  /* 0x00001076504c7816 */ /* 0x000fe40000000057 */
[----:B------:R-:W-:Y:S02]  /*ed50*/  IADD3 R80, P1, PT, R72, R77, RZ ;  /* 0x0000004d48507210 */ /* 0x000fe40007f3e0ff */
[----:B------:R-:W-:Y:S02]  /*ed60*/  LOP3.LUT R81, R74, R81, RZ, 0x3c, !PT ;  /* 0x000000514a517212 */ /* 0x000fe400078e3cff */
[----:B------:R-:W-:Y:S01]  /*ed70*/  LOP3.LUT R82, R75, R78, RZ, 0x3c, !PT ;  /* 0x0000004e4b527212 */ /* 0x000fe200078e3cff */
[----:B------:R-:W-:Y:S01]  /*ed80*/  IMAD.X R54, R69, 0x1, R54, P1 ;  /* 0x0000000145367824 */ /* 0x000fe200008e0636 */
[----:B------:R-:W-:Y:S02]  /*ed90*/  IADD3 R50, P0, PT, R71, R50, RZ ;  /* 0x0000003247327210 */ /* 0x000fe40007f1e0ff */
[----:B------:R-:W-:-:S02]  /*eda0*/  PRMT R79, R85, 0x6543, R84 ;  /* 0x00006543554f7816 */ /* 0x000fc40000000054 */
[----:B------:R-:W-:Y:S02]  /*edb0*/  SHF.R.W.U32 R77, R82, 0x1f, R81 ;  /* 0x0000001f524d7819 */ /* 0x000fe40000001e51 */
[----:B------:R-:W-:Y:S02]  /*edc0*/  PRMT R78, R85, 0x2107, R84 ;  /* 0x00002107554e7816 */ /* 0x000fe40000000054 */
        /* <DEDUP_REMOVED lines=9> */
[----:B------:R-:W-:Y:S02]  /*ee60*/  LOP3.LUT R65, R84, R59, R52, 0x96, !PT ;  /* 0x0000003b54417212 */ /* 0x000fe400078e9634 */
[----:B------:R-:W-:-:S02]  /*ee70*/  LOP3.LUT R56, R61, R56, R51, 0x96, !PT ;  /* 0x000000383d387212 */ /* 0x000fc400078e9633 */
[----:B------:R-:W-:Y:S02]  /*ee80*/  IADD3 R63, P0, P1, R4, R63, R77 ;  /* 0x0000003f043f7210 */ /* 0x000fe4000791e04d */
[----:B------:R-:W-:Y:S02]  /*ee90*/  SHF.R.W.U32 R55, R86, 0x1f, R57 ;  /* 0x0000001f56377819 */ /* 0x000fe40000001e39 */
[----:B------:R-:W-:Y:S02]  /*eea0*/  SHF.R.W.U32 R51, R57, 0x1f, R86 ;  /* 0x0000001f39337819 */ /* 0x000fe40000001e56 */
[----:B------:R-:W-:Y:S02]  /*eeb0*/  IADD3 R57, P2, PT, R53, R84, RZ ;  /* 0x0000005435397210 */ /* 0x000fe40007f5e0ff */
[----:B------:R-:W-:Y:S02]  /*eec0*/  PRMT R59, R65, 0x5432, R56 ;  /* 0x00005432413b7816 */ /* 0x000fe40000000038 */
[----:B------:R-:W-:-:S02]  /*eed0*/  IADD3.X R84, PT, PT, R5, R67, R81, P0, P1 ;  /* 0x0000004305547210 */ /* 0x000fc400007e2451 */
[----:B------:R-:W-:Y:S02]  /*eee0*/  IADD3 R60, P1, PT, R55, R60, RZ ;  /* 0x0000003c373c7210 */ /* 0x000fe40007f3e0ff */
[----:B------:R-:W-:Y:S02]  /*eef0*/  SHF.R.W.U32 R52, R83, 0x1f, R88 ;  /* 0x0000001f53347819 */ /* 0x000fe40000001e58 */
[----:B------:R-:W-:Y:S01]  /*ef00*/  PRMT R56, R65, 0x1076, R56 ;  /* 0x0000107641387816 */ /* 0x000fe20000000038 */
[----:B------:R-:W-:Y:S01]  /*ef10*/  IMAD.X R65, R51, 0x1, R66, P1 ;  /* 0x0000000133417824 */ /* 0x000fe200008e0642 */
[----:B------:R-:W-:Y:S01]  /*ef20*/  IADD3 R62, P0, PT, R59, R62, RZ ;  /* 0x0000003e3b3e7210 */ /* 0x000fe20007f1e0ff */
[----:B------:R-:W-:Y:S01]  /*ef30*/  IMAD.X R61, R52, 0x1, R61, P2 ;  /* 0x00000001343d7824 */ /* 0x000fe200010e063d */
        /* <DEDUP_REMOVED lines=8> */
[----:B------:R-:W-:Y:S01]  /*efc0*/  IADD3 R74, P0, PT, R67, R74, RZ ;  /* 0x0000004a434a7210 */ /* 0x000fe20007f1e0ff */
[----:B------:R-:W-:Y:S01]  /*efd0*/  IMAD.X R66, R66, 0x1, R73, P1 ;  /* 0x0000000142427824 */ /* 0x000fe200008e0649 */
[----:B------:R-:W-:-:S02]  /*efe0*/  IADD3 R50, P2, PT, R83, R50, RZ ;  /* 0x0000003253327210 */ /* 0x000fc40007f5e0ff */
[----:B------:R-:W-:Y:S02]  /*eff0*/  LOP3.LUT R67, R57, R68, RZ, 0x3c, !PT ;  /* 0x0000004439437212 */ /* 0x000fe400078e3cff */
[----:B------:R-:W-:Y:S02]  /*f000*/  LOP3.LUT R78, R60, R59, RZ, 0x3c, !PT ;  /* 0x0000003b3c4e7212 */ /* 0x000fe400078e3cff */
[----:B------:R-:W-:Y:S01]  /*f010*/  SHF.R.W.U32 R73, R86, 0x1f, R79 ;  /* 0x0000001f56497819 */ /* 0x000fe20000001e4f */
[----:B------:R-:W-:Y:S01]  /*f020*/  IMAD.X R67, R67, 0x1, R82, P2 ;  /* 0x0000000143437824 */ /* 0x000fe200010e0652 */
[----:B------:R-:W-:Y:S01]  /*f030*/  SHF.R.W.U32 R79, R79, 0x1f, R86 ;  /* 0x0000001f4f4f7819 */ /* 0x000fe20000001e56 */
[----:B------:R-:W-:Y:S01]  /*f040*/  IMAD.X R78, R78, 0x1, R75, P0 ;  /* 0x000000014e4e7824 */ /* 0x000fe200000e064b */
[----:B------:R-:W-:Y:S02]  /*f050*/  IADD3 R58, P0, PT, R73, R58, RZ ;  /* 0x0000003a493a7210 */ /* 0x000fe40007f1e0ff */
[----:B------:R-:W-:-:S02]  /*f060*/  LOP3.LUT R77, R62, R77, RZ, 0x3c, !PT ;  /* 0x0000004d3e4d7212 */ /* 0x000fc400078e3cff */
[----:B------:R-:W-:Y:S02]  /*f070*/  LOP3.LUT R82, R66, R81, RZ, 0x3c, !PT ;  /* 0x0000005142527212 */ /* 0x000fe400078e3cff */
[----:B------:R-:W-:Y:S01]  /*f080*/  LOP3.LUT R81, R50, R53, RZ, 0x3c, !PT ;  /* 0x0000003532517212 */ /* 0x000fe200078e3cff */
[----:B------:R-:W-:Y:S01]  /*f090*/  IMAD.X R53, R79, 0x1, R64, P0 ;  /* 0x000000014f357824 */ /* 0x000fe200000e0640 */
[----:B------:R-:W-:Y:S02]  /*f0a0*/  LOP3.LUT R52, R67, R52, RZ, 0x3c, !PT ;  /* 0x0000003443347212 */ /* 0x000fe400078e3cff */
[----:B------:R-:W-:Y:S02]  /*f0b0*/  LOP3.LUT R55, R74, R55, RZ, 0x3c, !PT ;  /* 0x000000374a377212 */ /* 0x000fe400078e3cff */
[----:B------:R-:W-:Y:S02]  /*f0c0*/  LOP3.LUT R86, R78, R51, RZ, 0x3c, !PT ;  /* 0x000000334e567212 */ /* 0x000fe400078e3cff */
[----:B------:R-:W-:-:S02]  /*f0d0*/  PRMT R75, R77, 0x6543, R82 ;  /* 0x000065434d4b7816 */ /* 0x000fc40000000052 */
[----:B------:R-:W-:Y:S02]  /*f0e0*/  PRMT R77, R77, 0x2107, R82 ;  /* 0x000021074d4d7816 */ /* 0x000fe40000000052 */
[C-C-:B------:R-:W-:Y:S02]  /*f0f0*/  PRMT R82, R81.reuse, 0x6543, R52.reuse ;  /* 0x0000654351527816 */ /* 0x140fe40000000034 */
[----:B------:R-:W-:Y:S02]  /*f100*/  PRMT R64, R81, 0x2107, R52 ;  /* 0x0000210751407816 */ /* 0x000fe40000000034 */
[C-C-:B------:R-:W-:Y:S02]  /*f110*/  PRMT R51, R55.reuse, 0x6543, R86.reuse ;  /* 0x0000654337337816 */ /* 0x140fe40000000056 */
[----:B------:R-:W-:Y:S02]  /*f120*/  PRMT R52, R55, 0x2107, R86 ;  /* 0x0000210737347816 */ /* 0x000fe40000000056 */
[----:B------:R-:W-:-:S02]  /*f130*/  LOP3.LUT R81, R53, R76, RZ, 0x3c, !PT ;  /* 0x0000004c35517212 */ /* 0x000fc400078e3cff */
[----:B------:R-:W-:Y:S02]  /*f140*/  IADD3 R55, P0, P1, R12, R75, R63 ;  /* 0x0000004b0c377210 */ /* 0x000fe4000791e03f */
[----:B------:R-:W-:Y:S02]  /*f150*/  IADD3 R86, P2, PT, R81, R80, RZ ;  /* 0x0000005051567210 */ /* 0x000fe40007f5e0ff */
[----:B------:R-:W-:Y:S02]  /*f160*/  LOP3.LUT R69, R55, R84, R69, 0x96, !PT ;  /* 0x0000005437457212 */ /* 0x000fe400078e9645 */
[----:B------:R-:W-:Y:S02]  /*f170*/  IADD3 R80, P4, PT, R51, R60, RZ ;  /* 0x0000003c33507210 */ /* 0x000fe40007f9e0ff */
[----:B------:R-:W-:Y:S02]  /*f180*/  IADD3.X R84, PT, PT, R13, R77, R84, P0, P1 ;  /* 0x0000004d0d547210 */ /* 0x000fe400007e2454 */
[----:B------:R-:W-:-:S02]  /*f190*/  IADD3 R81, P3, PT, R82, R57, RZ ;  /* 0x0000003952517210 */ /* 0x000fc40007f7e0ff */
[----:B------:R-:W-:Y:S01]  /*f1a0*/  LOP3.LUT R56, R80, R65, R56, 0x96, !PT ;  /* 0x0000004150387212 */ /* 0x000fe200078e9638 */
[----:B------:R-:W-:Y:S01]  /*f1b0*/  IMAD.X R65, R52, 0x1, R65, P4 ;  /* 0x0000000134417824 */ /* 0x000fe200020e0641 */
[----:B------:R-:W-:Y:S02]  /*f1c0*/  LOP3.LUT R72, R84, R63, R72, 0x96, !PT ;  /* 0x0000003f54487212 */ /* 0x000fe400078e9648 */
[----:B------:R-:W-:Y:S01]  /*f1d0*/  LOP3.LUT R70, R81, R61, R70, 0x96, !PT ;  /* 0x0000003d51467212 */ /* 0x000fe200078e9646 */
[----:B------:R-:W-:Y:S01]  /*f1e0*/  IMAD.X R61, R64, 0x1, R61, P3 ;  /* 0x00000001403d7824 */ /* 0x000fe200018e063d */
[----:B------:R-:W-:Y:S02]  /*f1f0*/  LOP3.LUT R83, R58, R71, RZ, 0x3c, !PT ;  /* 0x000000473a537212 */ /* 0x000fe400078e3cff */
[----:B------:R-:W-:Y:S02]  /*f200*/  PRMT R63, R69, 0x5432, R72 ;  /* 0x00005432453f7816 */ /* 0x000fe40000000048 */
[----:B------:R-:W-:Y:S01]  /*f210*/  LOP3.LUT R59, R65, R60, R59, 0x96, !PT ;  /* 0x0000003c413b7212 */ /* 0x000fe200078e963b */
[----:B------:R-:W-:Y:S01]  /*f220*/  IMAD.X R54, R83, 0x1, R54, P2 ;  /* 0x0000000153367824 */ /* 0x000fe200010e0636 */
[----:B------:R-:W-:-:S02]  /*f230*/  LOP3.LUT R85, R61, R57, R68, 0x96, !PT ;  /* 0x000000393d557212 */ /* 0x000fc400078e9644 */
[----:B------:R-:W-:Y:S02]  /*f240*/  PRMT R57, R69, 0x1076, R72 ;  /* 0x0000107645397816 */ /* 0x000fe40000000048 */
[----:B------:R-:W-:Y:S02]  /*f250*/  IADD3 R62, P0, PT, R63, R62, RZ ;  /* 0x0000003e3f3e7210 */ /* 0x000fe40007f1e0ff */
[----:B------:R-:W-:Y:S02]  /*f260*/  PRMT R83, R56, 0x5432, R59 ;  /* 0x0000543238537816 */ /* 0x000fe4000000003b */
[----:B------:R-:W-:Y:S01]  /*f270*/  PRMT R69, R70, 0x5432, R85 ;  /* 0x0000543246457816 */ /* 0x000fe20000000055 */
[----:B------:R-:W-:Y:S01]  /*f280*/  IMAD.X R66, R57, 0x1, R66, P0 ;  /* 0x0000000139427824 */ /* 0x000fe200000e0642 */
[----:B------:R-:W-:Y:S02]  /*f290*/  PRMT R59, R56, 0x1076, R59 ;  /* 0x00001076383b7816 */ /* 0x000fe4000000003b */
[----:B------:R-:W-:-:S02]  /*f2a0*/  IADD3 R74, P1, PT, R83, R74, RZ ;  /* 0x0000004a534a7210 */ /* 0x000fc40007f3e0ff */
[----:B------:R-:W-:Y:S02]  /*f2b0*/  LOP3.LUT R60, R86, R73, RZ, 0x3c, !PT ;  /* 0x00000049563c7212 */ /* 0x000fe400078e3cff */
[----:B------:R-:W-:Y:S02]  /*f2c0*/  LOP3.LUT R79, R54, R79, RZ, 0x3c, !PT ;  /* 0x0000004f364f7212 */ /* 0x000fe400078e3cff */
[----:B------:R-:W-:Y:S02]  /*f2d0*/  LOP3.LUT R68, R62, R75, RZ, 0x3c, !PT ;  /* 0x0000004b3e447212 */ /* 0x000fe400078e3cff */
[----:B------:R-:W-:Y:S01]  /*f2e0*/  PRMT R56, R70, 0x1076, R85 ;  /* 0x0000107646387816 */ /* 0x000fe20000000055 */
[----:B------:R-:W-:Y:S01]  /*f2f0*/  IMAD.X R85, R59, 0x1, R78, P1 ;  /* 0x000000013b557824 */ /* 0x000fe200008e064e */
[----:B------:R-:W-:Y:S02]  /*f300*/  IADD3 R75, P0, PT, R69, R50, RZ ;  /* 0x00000032454b7210 */ /* 0x000fe40007f1e0ff */
[----:B------:R-:W-:-:S02]  /*f310*/  LOP3.LUT R77, R66, R77, RZ, 0x3c, !PT ;  /* 0x0000004d424d7212 */ /* 0x000fc400078e3cff */
[----:B------:R-:W-:Y:S01]  /*f320*/  PRMT R73, R60, 0x6543, R79 ;  /* 0x000065433c497816 */ /* 0x000fe2000000004f */
[----:B------:R-:W-:Y:S01]  /*f330*/  IMAD.X R67, R56, 0x1, R67, P0 ;  /* 0x0000000138437824 */ /* 0x000fe200000e0643 */
[----:B------:R-:W-:Y:S02]  /*f340*/  PRMT R60, R60, 0x2107, R79 ;  /* 0x000021073c3c7816 */ /* 0x000fe4000000004f */
[----:B------:R-:W-:Y:S02]  /*f350*/  SHF.R.W.U32 R79, R77, 0x1f, R68 ;  /* 0x0000001f4d4f7819 */ /* 0x000fe40000001e44 */
[----:B------:R-:W-:Y:S02]  /*f360*/  SHF.R.W.U32 R77, R68, 0x1f, R77 ;  /* 0x0000001f444d7819 */ /* 0x000fe40000001e4d */
[----:B------:R-:W-:Y:S02]  /*f370*/  LOP3.LUT R51, R74, R51, RZ, 0x3c, !PT ;  /* 0x000000334a337212 */ /* 0x000fe400078e3cff */
[----:B------:R-:W-:-:S02]  /*f380*/  LOP3.LUT R68, R85, R52, RZ, 0x3c, !PT ;  /* 0x0000003455447212 */ /* 0x000fc400078e3cff */
[----:B------:R-:W-:Y:S02]  /*f390*/  IADD3 R52, P0, PT, R73, R58, RZ ;  /* 0x0000003a49347210 */ /* 0x000fe40007f1e0ff */
[----:B------:R-:W-:Y:S02]  /*f3a0*/  LOP3.LUT R82, R75, R82, RZ, 0x3c, !PT ;  /* 0x000000524b527212 */ /* 0x000fe400078e3cff */
[----:B------:R-:W-:Y:S02]  /*f3b0*/  LOP3.LUT R87, R67, R64, RZ, 0x3c, !PT ;  /* 0x0000004043577212 */ /* 0x000fe400078e3cff */
[----:B------:R-:W-:Y:S02]  /*f3c0*/  SHF.R.W.U32 R50, R68, 0x1f, R51 ;  /* 0x0000001f44327819 */ /* 0x000fe40000001e33 */
[----:B------:R-:W-:Y:S01]  /*f3d0*/  SHF.R.W.U32 R51, R51, 0x1f, R68 ;  /* 0x0000001f33337819 */ /* 0x000fe20000001e44 */
[----:B------:R-:W-:Y:S01]  /*f3e0*/  IMAD.X R68, R60, 0x1, R53, P0 ;  /* 0x000000013c447824 */ /* 0x000fe200000e0635 */
[----:B------:R-:W-:-:S02]  /*f3f0*/  LOP3.LUT R76, R52, R53, R76, 0x96, !PT ;  /* 0x00000035344c7212 */ /* 0x000fc400078e964c */
[----:B------:R-:W-:Y:S02]  /*f400*/  SHF.R.W.U32 R53, R87, 0x1f, R82 ;  /* 0x0000001f57357819 */ /* 0x000fe40000001e52 */
[----:B------:R-:W-:Y:S02]  /*f410*/  SHF.R.W.U32 R64, R82, 0x1f, R87 ;  /* 0x0000001f52407819 */ /* 0x000fe40000001e57 */
[----:B------:R-:W-:Y:S02]  /*f420*/  IADD3 R52, P1, P2, R34, R52, R79 ;  /* 0x0000003422347210 */ /* 0x000fe40007a3e04f */
[----:B------:R-:W-:Y:S02]  /*f430*/  LOP3.LUT R89, R68, R58, R71, 0x96, !PT ;  /* 0x0000003a44597212 */ /* 0x000fe400078e9647 */
[----:B------:R-:W-:Y:S02]  /*f440*/  IADD3 R80, P3, PT, R53, R80, RZ ;  /* 0x0000005035507210 */ /* 0x000fe40007f7e0ff */
[----:B------:R-:W-:-:S02]  /*f450*/  IADD3 R55, P0, PT, R50, R55, RZ ;  /* 0x0000003732377210 */ /* 0x000fc40007f1e0ff */
[----:B------:R-:W-:Y:S01]  /*f460*/  IADD3.X R71, PT, PT, R0, R68, R77, P1, P2 ;  /* 0x0000004400477210 */ /* 0x000fe20000fe444d */
[----:B------:R-:W-:Y:S01]  /*f470*/  IMAD.X R68, R64, 0x1, R65, P3 ;  /* 0x0000000140447824 */ /* 0x000fe200018e0641 */
[C-C-:B------:R-:W-:Y:S01]  /*f480*/  PRMT R58, R76.reuse, 0x5432, R89.reuse ;  /* 0x000054324c3a7816 */ /* 0x140fe20000000059 */
[----:B------:R-:W-:Y:S01]  /*f490*/  IMAD.X R84, R51, 0x1, R84, P0 ;  /* 0x0000000133547824 */ /* 0x000fe200000e0654 */
[----:B------:R-:W-:Y:S02]  /*f4a0*/  PRMT R87, R76, 0x1076, R89 ;  /* 0x000010764c577816 */ /* 0x000fe40000000059 */
[----:B------:R-:W-:Y:S02]  /*f4b0*/  LOP3.LUT R65, R71, R56, RZ, 0x3c, !PT ;  /* 0x0000003847417212 */ /* 0x000fe400078e3cff */
[----:B------:R-:W-:Y:S02]  /*f4c0*/  IADD3 R70, P0, PT, R58, R86, RZ ;  /* 0x000000563a467210 */ /* 0x000fe40007f1e0ff */
[----:B------:R-:W-:-:S02]  /*f4d0*/  LOP3.LUT R89, R68, R57, RZ, 0x3c, !PT ;  /* 0x0000003944597212 */ /* 0x000fc400078e3cff */
[----:B------:R-:W-:Y:S01]  /*f4e0*/  IADD3 R74, P2, PT, R65, R74, RZ ;  /* 0x0000004a414a7210 */ /* 0x000fe20007f5e0ff */
[----:B------:R-:W-:Y:S01]  /*f4f0*/  IMAD.X R65, R87, 0x1, R54, P0 ;  /* 0x0000000157417824 */ /* 0x000fe200000e0636 */
[----:B------:R-:W-:Y:S02]  /*f500*/  LOP3.LUT R76, R52, R69, RZ, 0x3c, !PT ;  /* 0x00000045344c7212 */ /* 0x000fe400078e3cff */
[----:B------:R-:W-:Y:S02]  /*f510*/  LOP3.LUT R73, R70, R73, RZ, 0x3c, !PT ;  /* 0x0000004946497212 */ /* 0x000fe400078e3cff */
[----:B------:R-:W-:Y:S01]  /*f520*/  IADD3 R70, P3, PT, R89, R70, RZ ;  /* 0x0000004659467210 */ /* 0x000fe20007f7e0ff */
[----:B------:R-:W-:Y:S01]  /*f530*/  IMAD.X R54, R76, 0x1, R85, P2 ;  /* 0x000000014c367824 */ /* 0x000fe200010e0655 */
[----:B------:R-:W-:Y:S02]  /*f540*/  LOP3.LUT R78, R80, R63, RZ, 0x3c, !PT ;  /* 0x0000003f504e7212 */ /* 0x000fe400078e3cff */
[----:B------:R-:W-:-:S02]  /*f550*/  LOP3.LUT R72, R84, R87, RZ, 0x3c, !PT ;  /* 0x0000005754487212 */ /* 0x000fc400078e3cff */
[----:B------:R-:W-:Y:S01]  /*f560*/  LOP3.LUT R76, R65, R60, RZ, 0x3c, !PT ;  /* 0x0000003c414c7212 */ /* 0x000fe200078e3cff */
[----:B------:R-:W-:Y:S01]  /*f570*/  IMAD.X R65, R78, 0x1, R65, P3 ;  /* 0x000000014e417824 */ /* 0x000fe200018e0641 */
[----:B------:R-:W-:Y:S02]  /*f580*/  IADD3 R75, P1, PT, R72, R75, RZ ;  /* 0x0000004b484b7210 */ /* 0x000fe40007f3e0ff */
[----:B------:R-:W-:Y:S02]  /*f590*/  LOP3.LUT R72, R55, R58, RZ, 0x3c, !PT ;  /* 0x0000003a37487212 */ /* 0x000fe400078e3cff */
[----:B------:R-:W-:Y:S02]  /*f5a0*/  SHF.R.W.U32 R60, R76, 0x1f, R73 ;  /* 0x0000001f4c3c7819 */ /* 0x000fe40000001e49 */
[----:B------:R-:W-:Y:S01]  /*f5b0*/  LOP3.LUT R82, R70, R53, RZ, 0x3c, !PT ;  /* 0x0000003546527212 */ /* 0x000fe200078e3cff */
[----:B------:R-:W-:Y:S01]  /*f5c0*/  IMAD.X R72, R72, 0x1, R67, P1 ;  /* 0x0000000148487824 */ /* 0x000fe200008e0643 */
[----:B------:R-:W-:-:S02]  /*f5d0*/  LOP3.LUT R85, R65, R64, RZ, 0x3c, !PT ;  /* 0x0000004041557212 */ /* 0x000fc400078e3cff */
[----:B------:R-:W-:Y:S02]  /*f5e0*/  LOP3.LUT R79, R74, R79, RZ, 0x3c, !PT ;  /* 0x0000004f4a4f7212 */ /* 0x000fe400078e3cff */
[----:B------:R-:W-:Y:S02]  /*f5f0*/  LOP3.LUT R78, R54, R77, RZ, 0x3c, !PT ;  /* 0x0000004d364e7212 */ /* 0x000fe400078e3cff */
[----:B------:R-:W-:Y:S02]  /*f600*/  SHF.R.W.U32 R67, R73, 0x1f, R76 ;  /* 0x0000001f49437819 */ /* 0x000fe40000001e4c */
[----:B------:R-:W-:Y:S02]  /*f610*/  IADD3 R76, P0, P1, R12, R81, R60 ;  /* 0x000000510c4c7210 */ /* 0x000fe4000791e03c */
[----:B------:R-:W-:Y:S02]  /*f620*/  PRMT R73, R82, 0x6543, R85 ;  /* 0x0000654352497816 */ /* 0x000fe40000000055 */
[----:B------:R-:W-:-:S02]  /*f630*/  PRMT R53, R79, 0x6543, R78 ;  /* 0x000065434f357816 */ /* 0x000fc4000000004e */
[----:B------:R-:W-:Y:S02]  /*f640*/  PRMT R64, R79, 0x2107, R78 ;  /* 0x000021074f407816 */ /* 0x000fe4000000004e */
[----:B------:R-:W-:Y:S02]  /*f650*/  LOP3.LUT R77, R75, R50, RZ, 0x3c, !PT ;  /* 0x000000324b4d7212 */ /* 0x000fe400078e3cff */
[----:B------:R-:W-:Y:S02]  /*f660*/  IADD3.X R78, PT, PT, R13, R61, R67, P0, P1 ;  /* 0x0000003d0d4e7210 */ /* 0x000fe400007e2443 */
[----:B------:R-:W-:Y:S02]  /*f670*/  LOP3.LUT R86, R72, R51, RZ, 0x3c, !PT ;  /* 0x0000003348567212 */ /* 0x000fe400078e3cff */
[----:B------:R-:W-:Y:S02]  /*f680*/  IADD3 R50, P0, P1, R2, R73, R80 ;  /* 0x0000004902327210 */ /* 0x000fe4000791e050 */
[----:B------:R-:W-:-:S02]  /*f690*/  PRMT R51, R82, 0x2107, R85 ;  /* 0x0000210752337816 */ /* 0x000fc40000000055 */
[----:B------:R-:W-:Y:S02]  /*f6a0*/  LOP3.LUT R81, R50, R68, R57, 0x96, !PT ;  /* 0x0000004432517212 */ /* 0x000fe400078e9639 */
[----:B------:R-:W-:Y:S02]  /*f6b0*/  IADD3.X R68, PT, PT, R3, R51, R68, P0, P1 ;  /* 0x0000003303447210 */ /* 0x000fe400007e2444 */
[C-C-:B------:R-:W-:Y:S02]  /*f6c0*/  PRMT R82, R77.reuse, 0x6543, R86.reuse ;  /* 0x000065434d527816 */ /* 0x140fe40000000056 */
[----:B------:R-:W-:Y:S02]  /*f6d0*/  PRMT R61, R77, 0x2107, R86 ;  /* 0x000021074d3d7816 */ /* 0x000fe40000000056 */
[----:B------:R-:W-:Y:S02]  /*f6e0*/  IADD3 R57, P1, P2, R4, R53, R52 ;  /* 0x0000003504397210 */ /* 0x000fe40007a3e034 */
[----:B------:R-:W-:-:S02]  /*f6f0*/  LOP3.LUT R77, R78, R59, RZ, 0x3c, !PT ;  /* 0x0000003b4e4d7212 */ /* 0x000fc400078e3cff */
[----:B------:R-:W-:Y:S02]  /*f700*/  LOP3.LUT R56, R57, R71, R56, 0x96, !PT ;  /* 0x0000004739387212 */ /* 0x000fe400078e9638 */
[----:B------:R-:W-:Y:S02]  /*f710*/  IADD3 R77, P3, PT, R77, R62, RZ ;  /* 0x0000003e4d4d7210 */ /* 0x000fe40007f7e0ff */
[----:B------:R-:W-:Y:S02]  /*f720*/  IADD3.X R71, PT, PT, R5, R64, R71, P1, P2 ;  /* 0x0000004005477210 */ /* 0x000fe40000fe4447 */
[----:B------:R-:W-:Y:S02]  /*f730*/  LOP3.LUT R62, R68, R80, R63, 0x96, !PT ;  /* 0x00000050443e7212 */ /* 0x000fe400078e963f */
[----:B------:R-:W-:Y:S02]  /*f740*/  IADD3 R79, P0, PT, R82, R55, RZ ;  /* 0x00000037524f7210 */ /* 0x000fe40007f1e0ff */
[----:B------:R-:W-:-:S02]  /*f750*/  LOP3.LUT R85, R71, R52, R69, 0x96, !PT ;  /* 0x0000003447557212 */ /* 0x000fc400078e9645 */
[----:B------:R-:W-:Y:S01]  /*f760*/  LOP3.LUT R89, R76, R83, RZ, 0x3c, !PT ;  /* 0x000000534c597212 */ /* 0x000fe200078e3cff */
[----:B------:R-:W-:Y:S01]  /*f770*/  IMAD.X R63, R61, 0x1, R84, P0 ;  /* 0x000000013d3f7824 */ /* 0x000fe200000e0654 */
[C-C-:B------:R-:W-:Y:S02]  /*f780*/  PRMT R69, R81.reuse, 0x5432, R62.reuse ;  /* 0x0000543251457816 */ /* 0x140fe4000000003e */
[----:B------:R-:W-:Y:S01]  /*f790*/  PRMT R62, R81, 0x1076, R62 ;  /* 0x00001076513e7816 */ /* 0x000fe2000000003e */
[----:B------:R-:W-:Y:S01]  /*f7a0*/  IMAD.X R66, R89, 0x1, R66, P3 ;  /* 0x0000000159427824 */ /* 0x000fe200018e0642 */
[----:B------:R-:W-:Y:S02]  /*f7b0*/  IADD3 R70, P0, PT, R69, R70, RZ ;  /* 0x0000004645467210 */ /* 0x000fe40007f1e0ff */
[----:B------:R-:W-:Y:S02]  /*f7c0*/  LOP3.LUT R60, R77, R60, RZ, 0x3c, !PT ;  /* 0x0000003c4d3c7212 */ /* 0x000fe400078e3cff */
[----:B------:R-:W-:Y:S01]  /*f7d0*/  LOP3.LUT R81, R66, R67, RZ, 0x3c, !PT ;  /* 0x0000004342517212 */ /* 0x000fe200078e3cff */
[----:B------:R-:W-:Y:S01]  /*f7e0*/  IMAD.X R52, R62, 0x1, R65, P0 ;  /* 0x000000013e347824 */ /* 0x000fe200000e0641 */
[----:B------:R-:W-:-:S02]  /*f7f0*/  LOP3.LUT R58, R63, R55, R58, 0x96, !PT ;  /* 0x000000373f3a7212 */ /* 0x000fc400078e963a */
[C-C-:B------:R-:W-:Y:S02]  /*f800*/  PRMT R55, R56.reuse, 0x5432, R85.reuse ;  /* 0x0000543238377816 */ /* 0x140fe40000000055 */
[----:B------:R-:W-:Y:S02]  /*f810*/  PRMT R67, R56, 0x1076, R85 ;  /* 0x0000107638437816 */ /* 0x000fe40000000055 */
[----:B------:R-:W-:Y:S02]  /*f820*/  LOP3.LUT R56, R70, R73, RZ, 0x3c, !PT ;  /* 0x0000004946387212 */ /* 0x000fe400078e3cff */
[----:B------:R-:W-:Y:S02]  /*f830*/  PRMT R73, R60, 0x6543, R81 ;  /* 0x000065433c497816 */ /* 0x000fe40000000051 */
[----:B------:R-:W-:Y:S02]  /*f840*/  LOP3.LUT R65, R52, R51, RZ, 0x3c, !PT ;  /* 0x0000003334417212 */ /* 0x000fe400078e3cff */
[----:B------:R-:W-:-:S02]  /*f850*/  IADD3 R74, P0, PT, R55, R74, RZ ;  /* 0x0000004a374a7210 */ /* 0x000fc40007f1e0ff */
[----:B------:R-:W-:Y:S02]  /*f860*/  PRMT R51, R60, 0x2107, R81 ;  /* 0x000021073c337816 */ /* 0x000fe40000000051 */
[----:B------:R-:W-:Y:S02]  /*f870*/  IADD3 R85, P1, PT, R73, R76, RZ ;  /* 0x0000004c49557210 */ /* 0x000fe40007f3e0ff */
[----:B------:R-:W-:Y:S02]  /*f880*/  SHF.R.W.U32 R60, R65, 0x1f, R56 ;  /* 0x0000001f413c7819 */ /* 0x000fe40000001e38 */
[----:B------:R-:W-:Y:S01]  /*f890*/  SHF.R.W.U32 R81, R56, 0x1f, R65 ;  /* 0x0000001f38517819 */ /* 0x000fe20000001e41 */
[----:B------:R-:W-:Y:S01]  /*f8a0*/  IMAD.X R65, R67, 0x1, R54, P0 ;  /* 0x0000000143417824 */ /* 0x000fe200000e0636 */
[----:B------:R-:W-:Y:S01]  /*f8b0*/  IADD3 R80, P0, PT, R60, R85, RZ ;  /* 0x000000553c507210 */ /* 0x000fe20007f1e0ff */
[----:B------:R-:W-:Y:S01]  /*f8c0*/  IMAD.X R54, R51, 0x1, R78, P1 ;  /* 0x0000000133367824 */ /* 0x000fe200008e064e */
[----:B------:R-:W-:-:S02]  /*f8d0*/  LOP3.LUT R87, R79, R84, R87, 0x96, !PT ;  /* 0x000000544f577212 */ /* 0x000fc400078e9657 */
[----:B------:R-:W-:Y:S01]  /*f8e0*/  LOP3.LUT R84, R65, R64, RZ, 0x3c, !PT ;  /* 0x0000004041547212 */ /* 0x000fe200078e3cff */
[----:B------:R-:W-:Y:S01]  /*f8f0*/  IMAD.X R64, R81, 0x1, R54, P0 ;  /* 0x0000000151407824 */ /* 0x000fe200000e0636 */
[--C-:B------:R-:W-:Y:S02]  /*f900*/  PRMT R56, R87, 0x5432, R58.reuse ;  /* 0x0000543257387816 */ /* 0x100fe4000000003a */
[----:B------:R-:W-:Y:S02]  /*f910*/  LOP3.LUT R53, R74, R53, RZ, 0x3c, !PT ;  /* 0x000000354a357212 */ /* 0x000fe400078e3cff */
[----:B------:R-:W-:Y:S02]  /*f920*/  LOP3.LUT R59, R85, R78, R59, 0x96, !PT ;  /* 0x0000004e553b7212 */ /* 0x000fe400078e963b */
[----:B------:R-:W-:Y:S02]  /*f930*/  PRMT R58, R87, 0x1076, R58 ;  /* 0x00001076573a7816 */ /* 0x000fe4000000003a */
[----:B------:R-:W-:-:S02]  /*f940*/  IADD3 R85, P0, PT, R56, R75, RZ ;  /* 0x0000004b38557210 */ /* 0x000fc40007f1e0ff */
[----:B------:R-:W-:Y:S02]  /*f950*/  LOP3.LUT R88, R64, R67, RZ, 0x3c, !PT ;  /* 0x0000004340587212 */ /* 0x000fe400078e3cff */
[----:B------:R-:W-:Y:S01]  /*f960*/  SHF.R.W.U32 R78, R84, 0x1f, R53 ;  /* 0x0000001f544e7819 */ /* 0x000fe20000001e35 */
[----:B------:R-:W-:Y:S01]  /*f970*/  IMAD.X R86, R58, 0x1, R72, P0 ;  /* 0x000000013a567824 */ /* 0x000fe200000e0648 */
[----:B------:R-:W-:Y:S02]  /*f980*/  SHF.R.W.U32 R84, R53, 0x1f, R84 ;  /* 0x0000001f35547819 */ /* 0x000fe40000001e54 */
[----:B------:R-:W-:Y:S02]  /*f990*/  LOP3.LUT R53, R80, R55, RZ, 0x3c, !PT ;  /* 0x0000003750357212 */ /* 0x000fe400078e3cff */
[----:B------:R-:W-:Y:S02]  /*f9a0*/  IADD3 R75, P2, PT, R88, R85, RZ ;  /* 0x00000055584b7210 */ /* 0x000fe40007f5e0ff */
[----:B------:R-:W-:-:S02]  /*f9b0*/  LOP3.LUT R54, R54, R76, R83, 0x96, !PT ;  /* 0x0000004c36367212 */ /* 0x000fc400078e9653 */
[----:B------:R-:W-:Y:S01]  /*f9c0*/  IADD3 R88, P0, P1, R26, R79, R78 ;  /* 0x0000004f1a587210 */ /* 0x000fe2000791e04e */
[----:B------:R-:W-:Y:S01]  /*f9d0*/  IMAD.X R76, R53, 0x1, R86, P2 ;  /* 0x00000001354c7824 */ /* 0x000fe200010e0656 */
[----:B------:R-:W-:Y:S02]  /*f9e0*/  PRMT R72, R59, 0x5432, R54 ;  /* 0x000054323b487816 */ /* 0x000fe40000000036 */
[----:B------:R-:W-:Y:S02]  /*f9f0*/  IADD3.X R79, PT, PT, R27, R63, R84, P0, P1 ;  /* 0x0000003f1b4f7210 */ /* 0x000fe400007e2454 */
[----:B------:R-:W-:Y:S02]  /*fa00*/  LOP3.LUT R60, R75, R60, RZ, 0x3c, !PT ;  /* 0x0000003c4b3c7212 */ /* 0x000fe400078e3cff */
[----:B------:R-:W-:Y:S02]  /*fa10*/  LOP3.LUT R81, R76, R81, RZ, 0x3c, !PT ;  /* 0x000000514c517212 */ /* 0x000fe400078e3cff */
[----:B------:R-:W-:-:S02]  /*fa20*/  PRMT R63, R59, 0x1076, R54 ;  /* 0x000010763b3f7816 */ /* 0x000fc40000000036 */
[----:B------:R-:W-:Y:S02]  /*fa30*/  IADD3 R77, P0, PT, R72, R77, RZ ;  /* 0x0000004d484d7210 */ /* 0x000fe40007f1e0ff */
[----:B------:R-:W-:Y:S02]  /*fa40*/  LOP3.LUT R62, R79, R62, RZ, 0x3c, !PT ;  /* 0x0000003e4f3e7212 */ /* 0x000fe400078e3cff */
[--C-:B------:R-:W-:Y:S01]  /*fa50*/  PRMT R53, R60, 0x6543, R81.reuse ;  /* 0x000065433c357816 */ /* 0x100fe20000000051 */
[----:B------:R-:W-:Y:S01]  /*fa60*/  IMAD.X R90, R63, 0x1, R66, P0 ;  /* 0x000000013f5a7824 */ /* 0x000fe200000e0642 */
[----:B------:R-:W-:Y:S02]  /*fa70*/  LOP3.LUT R69, R88, R69, RZ, 0x3c, !PT ;  /* 0x0000004558457212 */ /* 0x000fe400078e3cff */
[----:B------:R-:W-:Y:S02]  /*fa80*/  IADD3 R59, P0, PT, R62, R77, RZ ;  /* 0x0000004d3e3b7210 */ /* 0x000fe40007f1e0ff */
[----:B------:R-:W-:-:S02]  /*fa90*/  PRMT R81, R60, 0x2107, R81 ;  /* 0x000021073c517816 */ /* 0x000fc40000000051 */
[----:B------:R-:W-:Y:S01]  /*faa0*/  IADD3 R60, P1, P2, R8, R53, R80 ;  /* 0x00000035083c7210 */ /* 0x000fe20007a3e050 */
[----:B------:R-:W-:Y:S01]  /*fab0*/  IMAD.X R53, R69, 0x1, R90, P0 ;  /* 0x0000000145357824 */ /* 0x000fe200000e065a */
[----:B------:R-:W-:Y:S02]  /*fac0*/  LOP3.LUT R78, R59, R78, RZ, 0x3c, !PT ;  /* 0x0000004e3b4e7212 */ /* 0x000fe400078e3cff */
[----:B------:R-:W-:Y:S02]  /*fad0*/  IADD3.X R54, PT, PT, R9, R81, R64, P1, P2 ;  /* 0x0000005109367210 */ /* 0x000fe40000fe4440 */
[----:B------:R-:W-:Y:S02]  /*fae0*/  LOP3.LUT R64, R60, R64, R67, 0x96, !PT ;  /* 0x000000403c407212 */ /* 0x000fe400078e9643 */
[----:B------:R-:W-:Y:S02]  /*faf0*/  LOP3.LUT R67, R53, R84, RZ, 0x3c, !PT ;  /* 0x0000005435437212 */ /* 0x000fe400078e3cff */
[----:B------:R-:W-:-:S02]  /*fb00*/  LOP3.LUT R81, R54, R80, R55, 0x96, !PT ;  /* 0x0000005036517212 */ /* 0x000fc400078e9637 */
[----:B------:R-:W-:Y:S02]  /*fb10*/  PRMT R55, R78, 0x6543, R67 ;  /* 0x000065434e377816 */ /* 0x000fe40000000043 */
[----:B------:R-:W-:Y:S02]  /*fb20*/  PRMT R66, R64, 0x5432, R81 ;  /* 0x0000543240427816 */ /* 0x000fe40000000051 */
[----:B------:R-:W-:Y:S02]  /*fb30*/  LOP3.LUT R83, R86, R61, RZ, 0x3c, !PT ;  /* 0x0000003d56537212 */ /* 0x000fe400078e3cff */
[----:B------:R-:W-:Y:S02]  /*fb40*/  IADD3 R61, P0, PT, R55, R88, RZ ;  /* 0x00000058373d7210 */ /* 0x000fe40007f1e0ff */
[----:B------:R-:W-:Y:S02]  /*fb50*/  IADD3 R66, P1, PT, R66, R75, RZ ;  /* 0x0000004b42427210 */ /* 0x000fe40007f3e0ff */
[----:B------:R-:W-:-:S02]  /*fb60*/  LOP3.LUT R73, R77, R73, RZ, 0x3c, !PT ;  /* 0x000000494d497212 */ /* 0x000fc400078e3cff */
[----:B------:R-:W-:Y:S02]  /*fb70*/  LOP3.LUT R66, R61, 0xf2bdc928, R66, 0x96, !PT ;  /* 0xf2bdc9283d427812 */ /* 0x000fe400078e9642 */
[----:B------:R-:W-:Y:S02]  /*fb80*/  LOP3.LUT R90, R90, R51, RZ, 0x3c, !PT ;  /* 0x000000335a5a7212 */ /* 0x000fe400078e3cff */
[----:B------:R-:W-:Y:S02]  /*fb90*/  ISETP.NE.AND P2, PT, R66, RZ, PT ;  /* 0x000000ff4200720c */ /* 0x000fe40003f45270 */
[----:B------:R-:W-:Y:S02]  /*fba0*/  PRMT R78, R78, 0x2107, R67 ;  /* 0x000021074e4e7816 */ /* 0x000fe40000000043 */
[----:B------:R-:W-:Y:S02]  /*fbb0*/  PRMT R81, R64, 0x1076, R81 ;  /* 0x0000107640517816 */ /* 0x000fe40000000051 */
[----:B------:R-:W-:Y:S01]  /*fbc0*/  LOP3.LUT R82, R85, R82, RZ, 0x3c, !PT ;  /* 0x0000005255527212 */ /* 0x000fe200078e3cff */
[----:B------:R-:W-:Y:S01]  /*fbd0*/  IMAD.X R78, R78, 0x1, R79, P0 ;  /* 0x000000014e4e7824 */ /* 0x000fe200000e064f */
[----:B------:R-:W-:Y:S01]  /*fbe0*/  SHF.R.W.U32 R80, R90, 0x1f, R73 ;  /* 0x0000001f5a507819 */ /* 0x000fe20000001e49 */
[----:B------:R-:W-:Y:S01]  /*fbf0*/  IMAD.X R81, R81, 0x1, R76, P1 ;  /* 0x0000000151517824 */ /* 0x000fe200008e064c */
[----:B------:R-:W-:-:S02]  /*fc00*/  SHF.R.W.U32 R55, R83, 0x1f, R82 ;  /* 0x0000001f53377819 */ /* 0x000fc40000001e52 */
[----:B------:R-:W-:Y:S02]  /*fc10*/  SHF.R.W.U32 R75, R82, 0x1f, R83 ;  /* 0x0000001f524b7819 */ /* 0x000fe40000001e53 */
[----:B------:R-:W-:Y:S01]  /*fc20*/  SHF.R.W.U32 R90, R73, 0x1f, R90 ;  /* 0x0000001f495a7819 */ /* 0x000fe20000001e5a */
[----:B------:R-:W-:Y:S06]  /*fc30*/  @P2 BRA `(.L_x_3) ;  /* 0xffffff8000f02947 */ /* 0x000fec000383ffff */
[----:B------:R-:W-:Y:S05]  /*fc40*/  BSYNC.RECONVERGENT B1 ;  /* 0x0000000000017941 */ /* 0x000fea0003800200 */
.L_x_2:
[----:B------:R-:W-:Y:S01]  /*fc50*/  IMAD.MOV.U32 R67, RZ, RZ, R55 ;  /* 0x000000ffff437224 */ /* 0x000fe200078e0037 */
[----:B------:R-:W-:Y:S01]  /*fc60*/  LOP3.LUT R77, R78, 0x6a09e667, R81, 0x96, !PT ;  /* 0x6a09e6674e4d7812 */ /* 0x000fe200078e9651 */
[----:B------:R-:W-:Y:S02]  /*fc70*/  IMAD.MOV.U32 R73, RZ, RZ, R75 ;  /* 0x000000ffff497224 */ /* 0x000fe400078e004b */
[----:B------:R-:W-:Y:S02]  /*fc80*/  IMAD.MOV.U32 R51, RZ, RZ, R71 ;  /* 0x000000ffff337224 */ /* 0x000fe400078e0047 */
[----:B------:R-:W-:Y:S02]  /*fc90*/  IMAD.MOV.U32 R55, RZ, RZ, R63 ;  /* 0x000000ffff377224 */ /* 0x000fe400078e003f */
[----:B------:R-:W-:Y:S02]  /*fca0*/  IMAD.MOV.U32 R64, RZ, RZ, R65 ;  /* 0x000000ffff407224 */ /* 0x000fe400078e0041 */
[----:B------:R-:W-:-:S02]  /*fcb0*/  IMAD.MOV.U32 R71, RZ, RZ, R80 ;  /* 0x000000ffff477224 */ /* 0x000fc400078e0050 */
[----:B------:R-:W-:Y:S02]  /*fcc0*/  IMAD.MOV.U32 R63, RZ, RZ, R50 ;  /* 0x000000ffff3f7224 */ /* 0x000fe400078e0032 */
[----:B------:R-:W-:Y:S02]  /*fcd0*/  IMAD.MOV.U32 R75, RZ, RZ, R68 ;  /* 0x000000ffff4b7224 */ /* 0x000fe400078e0044 */
[----:B------:R-:W-:Y:S02]  /*fce0*/  IMAD.MOV.U32 R49, RZ, RZ, R70 ;  /* 0x000000ffff317224 */ /* 0x000fe400078e0046 */
[----:B------:R-:W-:Y:S02]  /*fcf0*/  IMAD.MOV.U32 R65, RZ, RZ, R90 ;  /* 0x000000ffff417224 */ /* 0x000fe400078e005a */
[----:B------:R-:W-:Y:S02]  /*fd00*/  IMAD.MOV.U32 R89, RZ, RZ, R62 ;  /* 0x000000ffff597224 */ /* 0x000fe400078e003e */
[----:B------:R-:W-:-:S02]  /*fd10*/  IMAD.MOV.U32 R50, RZ, RZ, R53 ;  /* 0x000000ffff327224 */ /* 0x000fc400078e0035 */
[----:B------:R-:W-:Y:S02]  /*fd20*/  IMAD.MOV.U32 R80, RZ, RZ, R61 ;  /* 0x000000ffff507224 */ /* 0x000fe400078e003d */
[----:B------:R-:W-:Y:S02]  /*fd30*/  IMAD.MOV.U32 R68, RZ, RZ, R60 ;  /* 0x000000ffff447224 */ /* 0x000fe400078e003c */
[----:B------:R-:W-:-:S07]  /*fd40*/  IMAD.MOV.U32 R70, RZ, RZ, R54 ;  /* 0x000000ffff467224 */ /* 0x000fce00078e0036 */
.L_x_1:
[----:B------:R-:W-:Y:S05]  /*fd50*/  BSYNC.RECONVERGENT B0 ;  /* 0x0000000000007941 */ /* 0x000fea0003800200 */
.L_x_0:
[----:B------:R-:W-:Y:S01]  /*fd60*/  IADD3 R17, P0, P1, R28, R57, R71 ;  /* 0x000000391c117210 */ /* 0x000fe2000791e047 */
[----:B------:R-:W-:Y:S01]  /*fd70*/  IMAD.MOV.U32 R35, RZ, RZ, R0 ;  /* 0x000000ffff237224 */ /* 0x000fe200078e0000 */
[----:B------:R-:W-:Y:S02]  /*fd80*/  IADD3 R13, P2, P3, R6, R63, R67 ;  /* 0x0000003f060d7210 */ /* 0x000fe40007b5e043 */
[----:B------:R-:W-:Y:S02]  /*fd90*/  IADD3.X R29, PT, PT, R29, R51, R65, P0, P1 ;  /* 0x000000331d1d7210 */ /* 0x000fe400007e2441 */
[----:B------:R-:W-:Y:S02]  /*fda0*/  IADD3.X R6, PT, PT, R7, R75, R73, P2, P3 ;  /* 0x0000004b07067210 */ /* 0x000fe400017e6449 */
[----:B------:R-:W-:Y:S02]  /*fdb0*/  LOP3.LUT R58, R29, R58, RZ, 0x3c, !PT ;  /* 0x0000003a1d3a7212 */ /* 0x000fe400078e3cff */
[----:B------:R-:W-:-:S02]  /*fdc0*/  LOP3.LUT R55, R6, R55, RZ, 0x3c, !PT ;  /* 0x0000003706377212 */ /* 0x000fc400078e3cff */
[----:B------:R-:W-:Y:S02]  /*fdd0*/  LOP3.LUT R19, R17, R56, RZ, 0x3c, !PT ;  /* 0x0000003811137212 */ /* 0x000fe400078e3cff */
[----:B------:R-:W-:Y:S02]  /*fde0*/  IADD3 R49, P0, PT, R49, R58, RZ ;  /* 0x0000003a31317210 */ /* 0x000fe40007f1e0ff */
[----:B------:R-:W-:Y:S02]  /*fdf0*/  LOP3.LUT R15, R13, R72, RZ, 0x3c, !PT ;  /* 0x000000480d0f7212 */ /* 0x000fe400078e3cff */
[----:B------:R-:W-:Y:S01]  /*fe00*/  IADD3 R74, P1, PT, R74, R55, RZ ;  /* 0x000000374a4a7210 */ /* 0x000fe20007f3e0ff */
[----:B------:R-:W-:Y:S01]  /*fe10*/  IMAD.X R52, R52, 0x1, R19, P0 ;  /* 0x0000000134347824 */ /* 0x000fe200000e0613 */
[----:B------:R-:W-:Y:S02]  /*fe20*/  LOP3.LUT R5, R49, R71, RZ, 0x3c, !PT ;  /* 0x0000004731057212 */ /* 0x000fe400078e3cff */
[----:B------:R-:W-:Y:S01]  /*fe30*/  LOP3.LUT R9, R74, R67, RZ, 0x3c, !PT ;  /* 0x000000434a097212 */ /* 0x000fe200078e3cff */
[----:B------:R-:W-:Y:S01]  /*fe40*/  IMAD.X R64, R64, 0x1, R15, P1 ;  /* 0x0000000140407824 */ /* 0x000fe200008e060f */
[----:B------:R-:W-:Y:S01]  /*fe50*/  LOP3.LUT R8, R52, R65, RZ, 0x3c, !PT ;  /* 0x0000004134087212 */ /* 0x000fe200078e3cff */
[----:B------:R-:W-:Y:S01]  /*fe60*/  IMAD.MOV.U32 R67, RZ, RZ, R77 ;  /* 0x000000ffff437224 */ /* 0x000fe200078e004d */
[----:B------:R-:W-:-:S02]  /*fe70*/  LOP3.LUT R11, R80, R89, RZ, 0x3c, !PT ;  /* 0x00000059500b7212 */ /* 0x000fc400078e3cff */
[----:B------:R-:W-:Y:S02]  /*fe80*/  LOP3.LUT R4, R64, R73, RZ, 0x3c, !PT ;  /* 0x0000004940047212 */ /* 0x000fe400078e3cff */
[----:B------:R-:W-:Y:S02]  /*fe90*/  LOP3.LUT R78, R78, R69, RZ, 0x3c, !PT ;  /* 0x000000454e4e7212 */ /* 0x000fe400078e3cff */
[----:B------:R-:W-:Y:S02]  /*fea0*/  PRMT R3, R5, 0x6543, R8 ;  /* 0x0000654305037816 */ /* 0x000fe40000000008 */
[----:B------:R-:W-:Y:S02]  /*feb0*/  PRMT R7, R9, 0x6543, R4 ;  /* 0x0000654309077816 */ /* 0x000fe40000000004 */
[----:B------:R-:W-:Y:S02]  /*fec0*/  PRMT R2, R11, 0x5432, R78 ;  /* 0x000054320b027816 */ /* 0x000fe4000000004e */
[----:B------:R-:W-:-:S02]  /*fed0*/  PRMT R5, R5, 0x2107, R8 ;  /* 0x0000210705057816 */ /* 0x000fc40000000008 */
[----:B------:R-:W-:Y:S02]  /*fee0*/  IADD3 R17, P0, P1, R32, R3, R17 ;  /* 0x0000000320117210 */ /* 0x000fe4000791e011 */
[----:B------:R-:W-:Y:S02]  /*fef0*/  PRMT R9, R9, 0x2107, R4 ;  /* 0x0000210709097816 */ /* 0x000fe40000000004 */
[----:B------:R-:W-:Y:S02]  /*ff00*/  IADD3 R13, P2, P3, R30, R7, R13 ;  /* 0x000000071e0d7210 */ /* 0x000fe40007b5e00d */
[----:B------:R-:W-:Y:S02]  /*ff10*/  IADD3.X R32, PT, PT, R33, R5, R29, P0, P1 ;  /* 0x0000000521207210 */ /* 0x000fe400007e241d */
[----:B------:R-:W-:Y:S01]  /*ff20*/  IADD3.X R30, PT, PT, R31, R9, R6, P2, P3 ;  /* 0x000000091f1e7210 */ /* 0x000fe200017e6406 */
[----:B------:R-:W0:Y:S01]  /*ff30*/  LDC.64 R4, c[0x0][0x388] ;  /* 0x0000e200ff047b82 */ /* 0x000e220000000a00 */
[----:B------:R-:W-:-:S02]  /*ff40*/  IADD3 R59, P4, PT, R2, R59, RZ ;  /* 0x0000003b023b7210 */ /* 0x000fc40007f9e0ff */
[----:B------:R-:W-:Y:S02]  /*ff50*/  LOP3.LUT R7, R13, R55, RZ, 0x3c, !PT ;  /* 0x000000370d077212 */ /* 0x000fe400078e3cff */
[----:B------:R-:W-:Y:S02]  /*ff60*/  LOP3.LUT R9, R17, R58, RZ, 0x3c, !PT ;  /* 0x0000003a11097212 */ /* 0x000fe400078e3cff */
[----:B------:R-:W-:Y:S01]  /*ff70*/  LOP3.LUT R12, R30, R15, RZ, 0x3c, !PT ;  /* 0x0000000f1e0c7212 */ /* 0x000fe200078e3cff */
[----:B------:R-:W1:Y:S01]  /*ff80*/  LDC.64 R2, c[0x0][0x390] ;  /* 0x0000e400ff027b82 */ /* 0x000e620000000a00 */
[----:B------:R-:W-:Y:S02]  /*ff90*/  LOP3.LUT R10, R32, R19, RZ, 0x3c, !PT ;  /* 0x00000013200a7212 */ /* 0x000fe400078e3cff */
[----:B------:R-:W-:Y:S02]  /*ffa0*/  PRMT R6, R7, 0x5432, R12 ;  /* 0x0000543207067816 */ /* 0x000fe4000000000c */
[----:B------:R-:W-:-:S02]  /*ffb0*/  PRMT R8, R9, 0x5432, R10 ;  /* 0x0000543209087816 */ /* 0x000fc4000000000a */
[----:B------:R-:W-:Y:S02]  /*ffc0*/  PRMT R11, R11, 0x1076, R78 ;  /* 0x000010760b0b7816 */ /* 0x000fe4000000004e */
[----:B------:R-:W-:Y:S02]  /*ffd0*/  PRMT R7, R7, 0x1076, R12 ;  /* 0x0000107607077816 */ /* 0x000fe4000000000c */
[----:B------:R-:W-:Y:S01]  /*ffe0*/  PRMT R9, R9, 0x1076, R10 ;  /* 0x0000107609097816 */ /* 0x000fe2000000000a */
[----:B------:R-:W-:Y:S01]  /*fff0*/  IMAD.X R11, R11, 0x1, R50, P4 ;  /* 0x000000010b0b7824 */ /* 0x000fe200020e0632 */
[----:B------:R-:W-:Y:S02]  /*10000*/  IADD3 R6, P0, PT, R6, R74, RZ ;  /* 0x0000004a06067210 */ /* 0x000fe40007f1e0ff */
[----:B------:R-:W-:Y:S02]  /*10010*/  IADD3 R8, P1, PT, R8, R49, RZ ;  /* 0x0000003108087210 */ /* 0x000fe40007f3e0ff */
[----:B------:R-:W-:Y:S01]  /*10020*/  LOP3.LUT R68, R68, 0xfe94f82b, R59, 0x96, !PT ;  /* 0xfe94f82b44447812 */ /* 0x000fe200078e963b */
[----:B------:R-:W-:Y:S01]  /*10030*/  IMAD.X R7, R7, 0x1, R64, P0 ;  /* 0x0000000107077824 */ /* 0x000fe200000e0640 */
[----:B------:R-:W-:Y:S01]  /*10040*/  LOP3.LUT R69, R70, 0x3c6ef372, R11, 0x96, !PT ;  /* 0x3c6ef37246457812 */ /* 0x000fe200078e960b */
[----:B------:R-:W-:Y:S01]  /*10050*/  IMAD.X R9, R9, 0x1, R52, P1 ;  /* 0x0000000109097824 */ /* 0x000fe200008e0634 */
[----:B------:R-:W-:-:S02]  /*10060*/  LOP3.LUT R6, R17, 0x84caa73b, R6, 0x96, !PT ;  /* 0x84caa73b11067812 */ /* 0x000fc400078e9606 */
[----:B------:R-:W-:Y:S01]  /*10070*/  LOP3.LUT R8, R13, 0x5f1d36f1, R8, 0x96, !PT ;  /* 0x5f1d36f10d087812 */ /* 0x000fe200078e9608 */
[----:B-1----:R-:W-:Y:S01]  /*10080*/  STG.E.64 desc[UR4][R2.64], R34 ;  /* 0x0000002202007986 */ /* 0x002fe2000c101b04 */
[----:B------:R-:W-:Y:S02]  /*10090*/  LOP3.LUT R7, R32, 0xbb67ae85, R7, 0x96, !PT ;  /* 0xbb67ae8520077812 */ /* 0x000fe400078e9607 */
[----:B------:R-:W-:Y:S01]  /*100a0*/  LOP3.LUT R9, R30, 0xa54ff53a, R9, 0x96, !PT ;  /* 0xa54ff53a1e097812 */ /* 0x000fe200078e9609 */
[----:B0-----:R-:W-:Y:S04]  /*100b0*/  STG.E.64 desc[UR4][R4.64], R66 ;  /* 0x0000004204007986 */ /* 0x001fe8000c101b04 */
[----:B------:R-:W-:Y:S04]  /*100c0*/  STG.E.64 desc[UR4][R4.64+0x10], R68 ;  /* 0x0000104404007986 */ /* 0x000fe8000c101b04 */
[----:B------:R-:W-:Y:S04]  /*100d0*/  STG.E.64 desc[UR4][R4.64+0x8], R6 ;  /* 0x0000080604007986 */ /* 0x000fe8000c101b04 */
[----:B------:R-:W-:Y:S01]  /*100e0*/  STG.E.64 desc[UR4][R4.64+0x18], R8 ;  /* 0x0000180804007986 */ /* 0x000fe2000c101b04 */
[----:B------:R-:W-:Y:S05]  /*100f0*/  EXIT ;  /* 0x000000000000794d */ /* 0x000fea0003800000 */
.L_x_4:
[----:B------:R-:W-:-:S00]  /*10100*/  BRA `(.L_x_4) ;  /* 0xfffffffc00fc7947 */ /* 0x000fc0000383ffff */
[----:B------:R-:W-:-:S00]  /*10110*/  NOP ;  /* 0x0000000000007918 */ /* 0x000fc00000000000 */
        /* <DEDUP_REMOVED lines=14> */
.L_x_5:


//--------------------- .nv.shared.reserved.0     --------------------------
	.section	.nv.shared.reserved.0,"aw",@nobits
	.weak		__nv_reservedSMEM_offset_0_alias
	.size		__nv_reservedSMEM_offset_0_alias, 0, 64
	.other		__nv_reservedSMEM_offset_0_alias,@"STO_CUDA_RESERVED_SHARED STV_DEFAULT"
__nv_reservedSMEM_offset_0_alias:
	.zero		0
	.zero		64


//--------------------- .nv.constant0._Z10nonceGrindPKmPmS1_S0_ --------------------------
	.section	.nv.constant0._Z10nonceGrindPKmPmS1_S0_,"a",@progbits
	.sectionflags	@""
	.align	4
.nv.constant0._Z10nonceGrindPKmPmS1_S0_:
	.zero		928


//--------------------- SYMBOLS --------------------------

	.type		.nv.reservedSmem.offset0,@object
	.size		.nv.reservedSmem.offset0,0x4
